//
// Generated by NVIDIA NVVM Compiler
//
// Compiler Build ID: CL-36424714
// Cuda compilation tools, release 13.0, V13.0.88
// Based on NVVM 20.0.0
//

.version 9.0
.target sm_100
.address_size 64

	// .globl	_Z21int8_attention_kernelILi32ELb1EEvPK6__halfS2_S2_PS0_PKfiiiii
.extern .shared .align 16 .b8 smem[];

.visible .entry _Z21int8_attention_kernelILi32ELb1EEvPK6__halfS2_S2_PS0_PKfiiiii(
	.param .u64 .ptr .align 1 _Z21int8_attention_kernelILi32ELb1EEvPK6__halfS2_S2_PS0_PKfiiiii_param_0,
	.param .u64 .ptr .align 1 _Z21int8_attention_kernelILi32ELb1EEvPK6__halfS2_S2_PS0_PKfiiiii_param_1,
	.param .u64 .ptr .align 1 _Z21int8_attention_kernelILi32ELb1EEvPK6__halfS2_S2_PS0_PKfiiiii_param_2,
	.param .u64 .ptr .align 1 _Z21int8_attention_kernelILi32ELb1EEvPK6__halfS2_S2_PS0_PKfiiiii_param_3,
	.param .u64 .ptr .align 1 _Z21int8_attention_kernelILi32ELb1EEvPK6__halfS2_S2_PS0_PKfiiiii_param_4,
	.param .u32 _Z21int8_attention_kernelILi32ELb1EEvPK6__halfS2_S2_PS0_PKfiiiii_param_5,
	.param .u32 _Z21int8_attention_kernelILi32ELb1EEvPK6__halfS2_S2_PS0_PKfiiiii_param_6,
	.param .u32 _Z21int8_attention_kernelILi32ELb1EEvPK6__halfS2_S2_PS0_PKfiiiii_param_7,
	.param .u32 _Z21int8_attention_kernelILi32ELb1EEvPK6__halfS2_S2_PS0_PKfiiiii_param_8,
	.param .u32 _Z21int8_attention_kernelILi32ELb1EEvPK6__halfS2_S2_PS0_PKfiiiii_param_9
)
.maxntid 128
.minnctapersm 2
{
	.reg .pred 	%p<123>;
	.reg .b16 	%rs<113>;
	.reg .b32 	%r<671>;
	.reg .b32 	%f<758>;
	.reg .b64 	%rd<125>;

	ld.param.u64 	%rd22, [_Z21int8_attention_kernelILi32ELb1EEvPK6__halfS2_S2_PS0_PKfiiiii_param_0];
	ld.param.u64 	%rd23, [_Z21int8_attention_kernelILi32ELb1EEvPK6__halfS2_S2_PS0_PKfiiiii_param_1];
	ld.param.u64 	%rd24, [_Z21int8_attention_kernelILi32ELb1EEvPK6__halfS2_S2_PS0_PKfiiiii_param_2];
	ld.param.u64 	%rd26, [_Z21int8_attention_kernelILi32ELb1EEvPK6__halfS2_S2_PS0_PKfiiiii_param_3];
	ld.param.u64 	%rd25, [_Z21int8_attention_kernelILi32ELb1EEvPK6__halfS2_S2_PS0_PKfiiiii_param_4];
	ld.param.u32 	%r177, [_Z21int8_attention_kernelILi32ELb1EEvPK6__halfS2_S2_PS0_PKfiiiii_param_5];
	ld.param.u32 	%r178, [_Z21int8_attention_kernelILi32ELb1EEvPK6__halfS2_S2_PS0_PKfiiiii_param_7];
	ld.param.u32 	%r179, [_Z21int8_attention_kernelILi32ELb1EEvPK6__halfS2_S2_PS0_PKfiiiii_param_8];
	ld.param.u32 	%r180, [_Z21int8_attention_kernelILi32ELb1EEvPK6__halfS2_S2_PS0_PKfiiiii_param_9];
	cvta.to.global.u64 	%rd1, %rd26;
	mov.u32 	%r1, %ctaid.z;
	mov.u32 	%r643, %tid.x;
	shr.u32 	%r3, %r643, 5;
	shl.b32 	%r4, %r1, 6;
	setp.le.s32 	%p1, %r180, %r4;
	@%p1 bra 	$L__BB0_57;
	cvta.to.global.u64 	%rd2, %rd22;
	mov.u32 	%r181, %ctaid.y;
	mov.u32 	%r182, %ctaid.x;
	sub.s32 	%r183, %r180, %r4;
	min.s32 	%r5, %r183, 64;
	rem.s32 	%r184, %r181, %r179;
	cvt.u64.u32 	%rd27, %r182;
	cvt.s64.s32 	%rd28, %r178;
	cvt.u64.u32 	%rd29, %r181;
	mad.lo.s64 	%rd3, %rd28, %rd27, %rd29;
	cvt.u64.u32 	%rd4, %r180;
	mul.wide.u32 	%rd30, %r180, 32;
	mul.lo.s64 	%rd5, %rd30, %rd3;
	cvt.s64.s32 	%rd31, %r179;
	cvt.u64.u32 	%rd32, %r184;
	mad.lo.s64 	%rd6, %rd31, %rd27, %rd32;
	mul.lo.s64 	%rd7, %rd30, %rd6;
	setp.eq.s64 	%p2, %rd25, 0;
	mov.f32 	%f647, 0f3F800000;
	@%p2 bra 	$L__BB0_3;
	cvta.to.global.u64 	%rd33, %rd25;
	mul.wide.s32 	%rd34, %r177, 4;
	add.s64 	%rd35, %rd33, %rd34;
	ld.global.nc.f32 	%f647, [%rd35];
$L__BB0_3:
	shl.b64 	%rd36, %rd5, 1;
	add.s64 	%rd8, %rd2, %rd36;
	shl.b32 	%r6, %r5, 5;
	setp.ge.s32 	%p3, %r643, %r6;
	mov.f32 	%f656, 0f00000000;
	@%p3 bra 	$L__BB0_16;
	shl.b32 	%r7, %r1, 11;
	not.b32 	%r185, %r643;
	add.s32 	%r186, %r6, %r185;
	shr.u32 	%r187, %r186, 7;
	add.s32 	%r8, %r187, 1;
	and.b32  	%r9, %r8, 15;
	setp.lt.u32 	%p4, %r186, 1920;
	mov.f32 	%f656, 0f00000000;
	mov.u32 	%r622, %r643;
	@%p4 bra 	$L__BB0_7;
	and.b32  	%r188, %r8, 67108848;
	neg.s32 	%r620, %r188;
	mul.lo.s64 	%rd37, %rd3, %rd4;
	shl.b64 	%rd38, %rd37, 6;
	add.s32 	%r189, %r643, %r7;
	mul.wide.u32 	%rd39, %r189, 2;
	add.s64 	%rd40, %rd38, %rd39;
	add.s64 	%rd41, %rd40, %rd2;
	add.s64 	%rd122, %rd41, 2048;
	mov.f32 	%f656, 0f00000000;
	mov.u32 	%r622, %r643;
$L__BB0_6:
	.pragma "nounroll";
	ld.global.nc.u16 	%rs1, [%rd122+-2048];
	// begin inline asm
	{  cvt.f32.f16 %f219, %rs1;}

	// end inline asm
	abs.f32 	%f235, %f219;
	max.f32 	%f236, %f656, %f235;
	ld.global.nc.u16 	%rs2, [%rd122+-1792];
	// begin inline asm
	{  cvt.f32.f16 %f220, %rs2;}

	// end inline asm
	abs.f32 	%f237, %f220;
	max.f32 	%f238, %f236, %f237;
	ld.global.nc.u16 	%rs3, [%rd122+-1536];
	// begin inline asm
	{  cvt.f32.f16 %f221, %rs3;}

	// end inline asm
	abs.f32 	%f239, %f221;
	max.f32 	%f240, %f238, %f239;
	ld.global.nc.u16 	%rs4, [%rd122+-1280];
	// begin inline asm
	{  cvt.f32.f16 %f222, %rs4;}

	// end inline asm
	abs.f32 	%f241, %f222;
	max.f32 	%f242, %f240, %f241;
	ld.global.nc.u16 	%rs5, [%rd122+-1024];
	// begin inline asm
	{  cvt.f32.f16 %f223, %rs5;}

	// end inline asm
	abs.f32 	%f243, %f223;
	max.f32 	%f244, %f242, %f243;
	ld.global.nc.u16 	%rs6, [%rd122+-768];
	// begin inline asm
	{  cvt.f32.f16 %f224, %rs6;}

	// end inline asm
	abs.f32 	%f245, %f224;
	max.f32 	%f246, %f244, %f245;
	ld.global.nc.u16 	%rs7, [%rd122+-512];
	// begin inline asm
	{  cvt.f32.f16 %f225, %rs7;}

	// end inline asm
	abs.f32 	%f247, %f225;
	max.f32 	%f248, %f246, %f247;
	ld.global.nc.u16 	%rs8, [%rd122+-256];
	// begin inline asm
	{  cvt.f32.f16 %f226, %rs8;}

	// end inline asm
	abs.f32 	%f249, %f226;
	max.f32 	%f250, %f248, %f249;
	ld.global.nc.u16 	%rs9, [%rd122];
	// begin inline asm
	{  cvt.f32.f16 %f227, %rs9;}

	// end inline asm
	abs.f32 	%f251, %f227;
	max.f32 	%f252, %f250, %f251;
	ld.global.nc.u16 	%rs10, [%rd122+256];
	// begin inline asm
	{  cvt.f32.f16 %f228, %rs10;}

	// end inline asm
	abs.f32 	%f253, %f228;
	max.f32 	%f254, %f252, %f253;
	ld.global.nc.u16 	%rs11, [%rd122+512];
	// begin inline asm
	{  cvt.f32.f16 %f229, %rs11;}

	// end inline asm
	abs.f32 	%f255, %f229;
	max.f32 	%f256, %f254, %f255;
	ld.global.nc.u16 	%rs12, [%rd122+768];
	// begin inline asm
	{  cvt.f32.f16 %f230, %rs12;}

	// end inline asm
	abs.f32 	%f257, %f230;
	max.f32 	%f258, %f256, %f257;
	ld.global.nc.u16 	%rs13, [%rd122+1024];
	// begin inline asm
	{  cvt.f32.f16 %f231, %rs13;}

	// end inline asm
	abs.f32 	%f259, %f231;
	max.f32 	%f260, %f258, %f259;
	ld.global.nc.u16 	%rs14, [%rd122+1280];
	// begin inline asm
	{  cvt.f32.f16 %f232, %rs14;}

	// end inline asm
	abs.f32 	%f261, %f232;
	max.f32 	%f262, %f260, %f261;
	ld.global.nc.u16 	%rs15, [%rd122+1536];
	// begin inline asm
	{  cvt.f32.f16 %f233, %rs15;}

	// end inline asm
	abs.f32 	%f263, %f233;
	max.f32 	%f264, %f262, %f263;
	ld.global.nc.u16 	%rs16, [%rd122+1792];
	// begin inline asm
	{  cvt.f32.f16 %f234, %rs16;}

	// end inline asm
	abs.f32 	%f265, %f234;
	max.f32 	%f656, %f264, %f265;
	add.s32 	%r622, %r622, 2048;
	add.s32 	%r620, %r620, 16;
	add.s64 	%rd122, %rd122, 4096;
	setp.ne.s32 	%p5, %r620, 0;
	@%p5 bra 	$L__BB0_6;
$L__BB0_7:
	setp.eq.s32 	%p6, %r9, 0;
	@%p6 bra 	$L__BB0_16;
	and.b32  	%r16, %r8, 7;
	setp.lt.u32 	%p7, %r9, 8;
	@%p7 bra 	$L__BB0_10;
	add.s32 	%r190, %r7, %r622;
	mul.wide.u32 	%rd42, %r190, 2;
	add.s64 	%rd43, %rd8, %rd42;
	ld.global.nc.u16 	%rs17, [%rd43];
	// begin inline asm
	{  cvt.f32.f16 %f267, %rs17;}

	// end inline asm
	abs.f32 	%f275, %f267;
	max.f32 	%f276, %f656, %f275;
	cvt.u64.u32 	%rd44, %r7;
	cvt.u64.u32 	%rd45, %r622;
	add.s64 	%rd46, %rd44, %rd45;
	shl.b64 	%rd47, %rd46, 1;
	add.s64 	%rd48, %rd8, %rd47;
	ld.global.nc.u16 	%rs18, [%rd48+256];
	// begin inline asm
	{  cvt.f32.f16 %f268, %rs18;}

	// end inline asm
	abs.f32 	%f277, %f268;
	max.f32 	%f278, %f276, %f277;
	ld.global.nc.u16 	%rs19, [%rd48+512];
	// begin inline asm
	{  cvt.f32.f16 %f269, %rs19;}

	// end inline asm
	abs.f32 	%f279, %f269;
	max.f32 	%f280, %f278, %f279;
	ld.global.nc.u16 	%rs20, [%rd48+768];
	// begin inline asm
	{  cvt.f32.f16 %f270, %rs20;}

	// end inline asm
	abs.f32 	%f281, %f270;
	max.f32 	%f282, %f280, %f281;
	ld.global.nc.u16 	%rs21, [%rd48+1024];
	// begin inline asm
	{  cvt.f32.f16 %f271, %rs21;}

	// end inline asm
	abs.f32 	%f283, %f271;
	max.f32 	%f284, %f282, %f283;
	ld.global.nc.u16 	%rs22, [%rd48+1280];
	// begin inline asm
	{  cvt.f32.f16 %f272, %rs22;}

	// end inline asm
	abs.f32 	%f285, %f272;
	max.f32 	%f286, %f284, %f285;
	ld.global.nc.u16 	%rs23, [%rd48+1536];
	// begin inline asm
	{  cvt.f32.f16 %f273, %rs23;}

	// end inline asm
	abs.f32 	%f287, %f273;
	max.f32 	%f288, %f286, %f287;
	ld.global.nc.u16 	%rs24, [%rd48+1792];
	// begin inline asm
	{  cvt.f32.f16 %f274, %rs24;}

	// end inline asm
	abs.f32 	%f289, %f274;
	max.f32 	%f656, %f288, %f289;
	add.s32 	%r622, %r622, 1024;
$L__BB0_10:
	setp.eq.s32 	%p8, %r16, 0;
	@%p8 bra 	$L__BB0_16;
	and.b32  	%r19, %r8, 3;
	setp.lt.u32 	%p9, %r16, 4;
	@%p9 bra 	$L__BB0_13;
	add.s32 	%r191, %r7, %r622;
	mul.wide.u32 	%rd49, %r191, 2;
	add.s64 	%rd50, %rd8, %rd49;
	ld.global.nc.u16 	%rs25, [%rd50];
	// begin inline asm
	{  cvt.f32.f16 %f291, %rs25;}

	// end inline asm
	abs.f32 	%f295, %f291;
	max.f32 	%f296, %f656, %f295;
	cvt.u64.u32 	%rd51, %r7;
	cvt.u64.u32 	%rd52, %r622;
	add.s64 	%rd53, %rd51, %rd52;
	shl.b64 	%rd54, %rd53, 1;
	add.s64 	%rd55, %rd8, %rd54;
	ld.global.nc.u16 	%rs26, [%rd55+256];
	// begin inline asm
	{  cvt.f32.f16 %f292, %rs26;}

	// end inline asm
	abs.f32 	%f297, %f292;
	max.f32 	%f298, %f296, %f297;
	ld.global.nc.u16 	%rs27, [%rd55+512];
	// begin inline asm
	{  cvt.f32.f16 %f293, %rs27;}

	// end inline asm
	abs.f32 	%f299, %f293;
	max.f32 	%f300, %f298, %f299;
	ld.global.nc.u16 	%rs28, [%rd55+768];
	// begin inline asm
	{  cvt.f32.f16 %f294, %rs28;}

	// end inline asm
	abs.f32 	%f301, %f294;
	max.f32 	%f656, %f300, %f301;
	add.s32 	%r622, %r622, 512;
$L__BB0_13:
	setp.eq.s32 	%p10, %r19, 0;
	@%p10 bra 	$L__BB0_16;
	mul.lo.s64 	%rd56, %rd3, %rd4;
	shl.b64 	%rd57, %rd56, 6;
	add.s32 	%r192, %r622, %r7;
	mul.wide.u32 	%rd58, %r192, 2;
	add.s64 	%rd59, %rd57, %rd58;
	add.s64 	%rd123, %rd2, %rd59;
	neg.s32 	%r625, %r19;
$L__BB0_15:
	.pragma "nounroll";
	ld.global.nc.u16 	%rs29, [%rd123];
	// begin inline asm
	{  cvt.f32.f16 %f302, %rs29;}

	// end inline asm
	abs.f32 	%f303, %f302;
	max.f32 	%f656, %f656, %f303;
	add.s64 	%rd123, %rd123, 256;
	add.s32 	%r625, %r625, 1;
	setp.ne.s32 	%p11, %r625, 0;
	@%p11 bra 	$L__BB0_15;
$L__BB0_16:
	and.b32  	%r25, %r643, 31;
	mov.b32 	%r193, %f656;
	shfl.sync.bfly.b32	%r194|%p12, %r193, 16, 31, -1;
	mov.b32 	%f304, %r194;
	max.f32 	%f305, %f656, %f304;
	mov.b32 	%r195, %f305;
	shfl.sync.bfly.b32	%r196|%p13, %r195, 8, 31, -1;
	mov.b32 	%f306, %r196;
	max.f32 	%f307, %f305, %f306;
	mov.b32 	%r197, %f307;
	shfl.sync.bfly.b32	%r198|%p14, %r197, 4, 31, -1;
	mov.b32 	%f308, %r198;
	max.f32 	%f309, %f307, %f308;
	mov.b32 	%r199, %f309;
	shfl.sync.bfly.b32	%r200|%p15, %r199, 2, 31, -1;
	mov.b32 	%f310, %r200;
	max.f32 	%f311, %f309, %f310;
	mov.b32 	%r201, %f311;
	shfl.sync.bfly.b32	%r202|%p16, %r201, 1, 31, -1;
	mov.b32 	%f312, %r202;
	max.f32 	%f16, %f311, %f312;
	setp.ne.s32 	%p17, %r25, 0;
	shl.b32 	%r203, %r3, 2;
	mov.u32 	%r204, smem;
	add.s32 	%r205, %r204, %r203;
	add.s32 	%r26, %r205, 24576;
	@%p17 bra 	$L__BB0_18;
	st.shared.f32 	[%r26], %f16;
$L__BB0_18:
	bar.sync 	0;
	setp.gt.u32 	%p18, %r643, 3;
	shl.b32 	%r206, %r643, 2;
	add.s32 	%r208, %r204, %r206;
	add.s32 	%r27, %r208, 24576;
	mov.f32 	%f658, 0fF149F2CA;
	@%p18 bra 	$L__BB0_20;
	ld.shared.f32 	%f658, [%r27];
$L__BB0_20:
	setp.gt.u32 	%p19, %r643, 31;
	@%p19 bra 	$L__BB0_22;
	mov.b32 	%r209, %f658;
	shfl.sync.bfly.b32	%r210|%p20, %r209, 16, 31, -1;
	mov.b32 	%f314, %r210;
	max.f32 	%f315, %f658, %f314;
	mov.b32 	%r211, %f315;
	shfl.sync.bfly.b32	%r212|%p21, %r211, 8, 31, -1;
	mov.b32 	%f316, %r212;
	max.f32 	%f317, %f315, %f316;
	mov.b32 	%r213, %f317;
	shfl.sync.bfly.b32	%r214|%p22, %r213, 4, 31, -1;
	mov.b32 	%f318, %r214;
	max.f32 	%f319, %f317, %f318;
	mov.b32 	%r215, %f319;
	shfl.sync.bfly.b32	%r216|%p23, %r215, 2, 31, -1;
	mov.b32 	%f320, %r216;
	max.f32 	%f321, %f319, %f320;
	mov.b32 	%r217, %f321;
	shfl.sync.bfly.b32	%r218|%p24, %r217, 1, 31, -1;
	mov.b32 	%f322, %r218;
	max.f32 	%f658, %f321, %f322;
$L__BB0_22:
	bar.sync 	0;
	setp.ne.s32 	%p25, %r643, 0;
	@%p25 bra 	$L__BB0_24;
	st.shared.f32 	[smem+24576], %f658;
$L__BB0_24:
	setp.ge.s32 	%p26, %r643, %r6;
	bar.sync 	0;
	ld.shared.f32 	%f323, [smem+24576];
	mul.f32 	%f324, %f647, %f323;
	max.f32 	%f325, %f324, 0f358637BD;
	mov.f32 	%f326, 0f42FE0000;
	div.rn.f32 	%f21, %f326, %f325;
	@%p26 bra 	$L__BB0_31;
	shl.b32 	%r28, %r1, 11;
	not.b32 	%r219, %r643;
	add.s32 	%r29, %r6, %r219;
	and.b32  	%r220, %r29, 384;
	setp.eq.s32 	%p27, %r220, 384;
	mov.u32 	%r629, %r643;
	@%p27 bra 	$L__BB0_28;
	add.s32 	%r627, %r643, %r28;
	shr.u32 	%r221, %r29, 7;
	add.s32 	%r222, %r221, 1;
	and.b32  	%r223, %r222, 3;
	neg.s32 	%r626, %r223;
	mov.u32 	%r629, %r643;
$L__BB0_27:
	.pragma "nounroll";
	and.b32  	%r224, %r627, 2147483616;
	or.b32  	%r225, %r224, %r25;
	mul.wide.u32 	%rd60, %r225, 2;
	add.s64 	%rd61, %rd8, %rd60;
	ld.global.nc.u16 	%rs30, [%rd61];
	// begin inline asm
	{  cvt.f32.f16 %f327, %rs30;}

	// end inline asm
	mul.f32 	%f328, %f21, %f327;
	mov.f32 	%f329, 0f3F000000;
	copysign.f32 	%f330, %f328, %f329;
	add.rz.f32 	%f331, %f328, %f330;
	cvt.rzi.f32.f32 	%f332, %f331;
	min.f32 	%f333, %f332, 0f42FE0000;
	max.f32 	%f334, %f333, 0fC3000000;
	cvt.rzi.s32.f32 	%r226, %f334;
	and.b32  	%r227, %r629, 2147483616;
	or.b32  	%r228, %r227, %r25;
	add.s32 	%r230, %r204, %r228;
	st.shared.u8 	[%r230], %r226;
	add.s32 	%r629, %r629, 128;
	add.s32 	%r627, %r627, 128;
	add.s32 	%r626, %r626, 1;
	setp.ne.s32 	%p28, %r626, 0;
	@%p28 bra 	$L__BB0_27;
$L__BB0_28:
	setp.lt.u32 	%p29, %r29, 384;
	@%p29 bra 	$L__BB0_31;
	add.s32 	%r631, %r629, 256;
	add.s32 	%r630, %r629, %r28;
$L__BB0_30:
	add.s32 	%r231, %r631, -256;
	and.b32  	%r232, %r630, 2147483616;
	or.b32  	%r233, %r232, %r25;
	mul.wide.u32 	%rd62, %r233, 2;
	add.s64 	%rd63, %rd8, %rd62;
	ld.global.nc.u16 	%rs31, [%rd63];
	// begin inline asm
	{  cvt.f32.f16 %f335, %rs31;}

	// end inline asm
	mul.f32 	%f339, %f21, %f335;
	mov.f32 	%f340, 0f3F000000;
	copysign.f32 	%f341, %f339, %f340;
	add.rz.f32 	%f342, %f339, %f341;
	cvt.rzi.f32.f32 	%f343, %f342;
	min.f32 	%f344, %f343, 0f42FE0000;
	max.f32 	%f345, %f344, 0fC3000000;
	cvt.rzi.s32.f32 	%r234, %f345;
	and.b32  	%r235, %r231, 2147483616;
	or.b32  	%r236, %r235, %r25;
	add.s32 	%r238, %r204, %r236;
	st.shared.u8 	[%r238], %r234;
	add.s32 	%r239, %r631, -128;
	add.s32 	%r240, %r630, 128;
	and.b32  	%r241, %r240, 2147483616;
	or.b32  	%r242, %r241, %r25;
	mul.wide.u32 	%rd64, %r242, 2;
	add.s64 	%rd65, %rd8, %rd64;
	ld.global.nc.u16 	%rs32, [%rd65];
	// begin inline asm
	{  cvt.f32.f16 %f336, %rs32;}

	// end inline asm
	mul.f32 	%f346, %f21, %f336;
	copysign.f32 	%f347, %f346, %f340;
	add.rz.f32 	%f348, %f346, %f347;
	cvt.rzi.f32.f32 	%f349, %f348;
	min.f32 	%f350, %f349, 0f42FE0000;
	max.f32 	%f351, %f350, 0fC3000000;
	cvt.rzi.s32.f32 	%r243, %f351;
	and.b32  	%r244, %r239, 2147483616;
	or.b32  	%r245, %r244, %r25;
	add.s32 	%r246, %r204, %r245;
	st.shared.u8 	[%r246], %r243;
	add.s32 	%r247, %r631, 128;
	add.s32 	%r248, %r630, 256;
	and.b32  	%r249, %r248, 2147483616;
	or.b32  	%r250, %r249, %r25;
	mul.wide.u32 	%rd66, %r250, 2;
	add.s64 	%rd67, %rd8, %rd66;
	ld.global.nc.u16 	%rs33, [%rd67];
	// begin inline asm
	{  cvt.f32.f16 %f337, %rs33;}

	// end inline asm
	mul.f32 	%f352, %f21, %f337;
	copysign.f32 	%f353, %f352, %f340;
	add.rz.f32 	%f354, %f352, %f353;
	cvt.rzi.f32.f32 	%f355, %f354;
	min.f32 	%f356, %f355, 0f42FE0000;
	max.f32 	%f357, %f356, 0fC3000000;
	cvt.rzi.s32.f32 	%r251, %f357;
	and.b32  	%r252, %r631, 2147483616;
	or.b32  	%r253, %r252, %r25;
	add.s32 	%r254, %r204, %r253;
	st.shared.u8 	[%r254], %r251;
	add.s32 	%r255, %r630, 384;
	and.b32  	%r256, %r255, 2147483616;
	or.b32  	%r257, %r256, %r25;
	mul.wide.u32 	%rd68, %r257, 2;
	add.s64 	%rd69, %rd8, %rd68;
	ld.global.nc.u16 	%rs34, [%rd69];
	// begin inline asm
	{  cvt.f32.f16 %f338, %rs34;}

	// end inline asm
	mul.f32 	%f358, %f21, %f338;
	copysign.f32 	%f359, %f358, %f340;
	add.rz.f32 	%f360, %f358, %f359;
	cvt.rzi.f32.f32 	%f361, %f360;
	min.f32 	%f362, %f361, 0f42FE0000;
	max.f32 	%f363, %f362, 0fC3000000;
	cvt.rzi.s32.f32 	%r258, %f363;
	and.b32  	%r259, %r247, 2147483616;
	or.b32  	%r260, %r259, %r25;
	add.s32 	%r261, %r204, %r260;
	st.shared.u8 	[%r261], %r258;
	add.s32 	%r43, %r631, 512;
	add.s32 	%r262, %r631, 256;
	add.s32 	%r630, %r630, 512;
	setp.lt.s32 	%p30, %r262, %r6;
	mov.u32 	%r631, %r43;
	@%p30 bra 	$L__BB0_30;
$L__BB0_31:
	sub.s32 	%r263, 2048, %r6;
	setp.ge.u32 	%p31, %r643, %r263;
	@%p31 bra 	$L__BB0_43;
	xor.b32  	%r264, %r643, 2016;
	sub.s32 	%r45, %r264, %r6;
	shr.u32 	%r265, %r45, 7;
	add.s32 	%r46, %r265, 1;
	and.b32  	%r47, %r46, 7;
	setp.lt.u32 	%p32, %r45, 896;
	mov.u32 	%r637, %r643;
	@%p32 bra 	$L__BB0_35;
	add.s32 	%r636, %r643, %r6;
	and.b32  	%r266, %r46, 67108856;
	neg.s32 	%r635, %r266;
	mov.u32 	%r637, %r643;
$L__BB0_34:
	.pragma "nounroll";
	and.b32  	%r267, %r636, -32;
	or.b32  	%r268, %r267, %r25;
	add.s32 	%r270, %r204, %r268;
	mov.b16 	%rs35, 0;
	st.shared.u8 	[%r270], %rs35;
	st.shared.u8 	[%r270+128], %rs35;
	st.shared.u8 	[%r270+256], %rs35;
	st.shared.u8 	[%r270+384], %rs35;
	st.shared.u8 	[%r270+512], %rs35;
	st.shared.u8 	[%r270+640], %rs35;
	st.shared.u8 	[%r270+768], %rs35;
	st.shared.u8 	[%r270+896], %rs35;
	add.s32 	%r637, %r637, 1024;
	add.s32 	%r636, %r636, 1024;
	add.s32 	%r635, %r635, 8;
	setp.eq.s32 	%p33, %r635, 0;
	@%p33 bra 	$L__BB0_35;
	bra.uni 	$L__BB0_34;
$L__BB0_35:
	setp.eq.s32 	%p34, %r47, 0;
	@%p34 bra 	$L__BB0_43;
	setp.lt.u32 	%p35, %r47, 4;
	@%p35 bra 	$L__BB0_38;
	add.s32 	%r271, %r637, %r6;
	and.b32  	%r272, %r271, -32;
	or.b32  	%r273, %r272, %r25;
	add.s32 	%r275, %r204, %r273;
	mov.b16 	%rs36, 0;
	st.shared.u8 	[%r275], %rs36;
	st.shared.u8 	[%r275+128], %rs36;
	st.shared.u8 	[%r275+256], %rs36;
	st.shared.u8 	[%r275+384], %rs36;
	add.s32 	%r637, %r637, 512;
$L__BB0_38:
	and.b32  	%r276, %r46, 3;
	setp.eq.s32 	%p36, %r276, 0;
	@%p36 bra 	$L__BB0_43;
	setp.eq.s32 	%p37, %r276, 1;
	@%p37 bra 	$L__BB0_41;
	add.s32 	%r277, %r637, %r6;
	and.b32  	%r278, %r277, -32;
	or.b32  	%r279, %r278, %r25;
	add.s32 	%r281, %r204, %r279;
	mov.b16 	%rs37, 0;
	st.shared.u8 	[%r281], %rs37;
	st.shared.u8 	[%r281+128], %rs37;
	add.s32 	%r637, %r637, 256;
$L__BB0_41:
	and.b32  	%r282, %r45, 128;
	setp.ne.s32 	%p38, %r282, 0;
	@%p38 bra 	$L__BB0_43;
	add.s32 	%r283, %r637, %r6;
	and.b32  	%r284, %r283, -32;
	or.b32  	%r285, %r284, %r25;
	add.s32 	%r287, %r204, %r285;
	mov.b16 	%rs38, 0;
	st.shared.u8 	[%r287], %rs38;
$L__BB0_43:
	setp.lt.u32 	%p39, %r643, 64;
	mov.u32 	%r638, %r643;
	@%p39 bra 	$L__BB0_44;
	bra.uni 	$L__BB0_45;
$L__BB0_44:
	mov.b32 	%r288, -246811958;
	st.shared.u32 	[%r27+16], %r288;
	mov.b32 	%r289, 0;
	st.shared.u32 	[%r27+272], %r289;
$L__BB0_45:
	shl.b32 	%r290, %r638, 2;
	add.s32 	%r292, %r204, %r290;
	mov.b32 	%r293, 0;
	st.shared.u32 	[%r292+25104], %r293;
	add.s32 	%r62, %r638, 128;
	setp.lt.u32 	%p40, %r638, 1920;
	mov.u32 	%r638, %r62;
	@%p40 bra 	$L__BB0_45;
	cvta.to.global.u64 	%rd70, %rd23;
	shl.b64 	%rd71, %rd7, 1;
	add.s64 	%rd15, %rd70, %rd71;
	bar.sync 	0;
	mov.f32 	%f364, 0f42000000;
	rsqrt.approx.f32 	%f365, %f364;
	rcp.rn.f32 	%f366, %f21;
	mul.f32 	%f22, %f366, %f365;
	not.b32 	%r63, %r643;
	xor.b32  	%r64, %r643, 2016;
	shr.u32 	%r295, %r643, 7;
	sub.s32 	%r296, 32, %r295;
	neg.s32 	%r297, %r295;
	and.b32  	%r298, %r297, 15;
	add.s32 	%r65, %r298, -1;
	and.b32  	%r66, %r297, 7;
	add.s32 	%r67, %r66, -1;
	shl.b32 	%r68, %r25, 6;
	and.b32  	%r69, %r296, 15;
	and.b32  	%r70, %r296, 48;
	and.b32  	%r71, %r297, 3;
	shl.b32 	%r299, %r3, 4;
	and.b32  	%r72, %r299, 48;
	add.s32 	%r301, %r204, %r72;
	add.s32 	%r73, %r301, 2048;
	add.s32 	%r74, %r301, 3072;
	mul.lo.s64 	%rd72, %rd6, %rd4;
	shl.b64 	%rd73, %rd72, 6;
	add.s64 	%rd74, %rd73, %rd70;
	add.s64 	%rd16, %rd74, 2048;
	cvta.to.global.u64 	%rd17, %rd24;
	mov.b32 	%r644, 0;
	mov.u32 	%r645, %r180;
	mov.u32 	%r646, %r644;
$L__BB0_47:
	min.s32 	%r302, %r645, 64;
	max.s32 	%r92, %r302, 1;
	and.b32  	%r93, %r92, 7;
	shl.b32 	%r303, %r644, 6;
	sub.s32 	%r304, %r180, %r303;
	min.s32 	%r305, %r304, 64;
	shl.b32 	%r306, %r305, 5;
	sub.s32 	%r94, %r63, %r306;
	sub.s32 	%r95, %r64, %r306;
	shr.u32 	%r307, %r95, 7;
	add.s32 	%r96, %r307, 1;
	shl.b32 	%r308, %r302, 5;
	add.s32 	%r97, %r308, %r63;
	shr.u32 	%r309, %r97, 7;
	add.s32 	%r98, %r309, 1;
	and.b32  	%r99, %r98, 7;
	and.b32  	%r100, %r98, 15;
	sub.s32 	%r101, %r180, %r646;
	min.s32 	%r102, %r101, 64;
	shl.b32 	%r103, %r102, 5;
	setp.ge.s32 	%p41, %r643, %r103;
	mov.f32 	%f666, 0f00000000;
	@%p41 bra 	$L__BB0_69;
	shl.b32 	%r104, %r646, 5;
	setp.lt.u32 	%p42, %r97, 1920;
	mov.f32 	%f666, 0f00000000;
	mov.u32 	%r651, %r643;
	@%p42 bra 	$L__BB0_59;
	and.b32  	%r310, %r98, 67108848;
	neg.s32 	%r650, %r310;
	add.s32 	%r311, %r643, %r104;
	mul.wide.u32 	%rd75, %r311, 2;
	add.s64 	%rd124, %rd16, %rd75;
	mov.f32 	%f666, 0f00000000;
	mov.u32 	%r651, %r643;
	bra.uni 	$L__BB0_58;
$L__BB0_50:
	setp.ge.s32 	%p118, %r643, %r6;
	@%p118 bra 	$L__BB0_57;
	add.s32 	%r75, %r6, %r63;
	and.b32  	%r558, %r75, 384;
	setp.eq.s32 	%p119, %r558, 384;
	@%p119 bra 	$L__BB0_54;
	shl.b32 	%r559, %r1, 11;
	shl.b32 	%r560, %r3, 5;
	or.b32  	%r561, %r559, %r560;
	or.b32  	%r641, %r561, %r25;
	add.s32 	%r564, %r203, %r204;
	add.s32 	%r640, %r564, 24848;
	shr.u32 	%r565, %r75, 7;
	add.s32 	%r566, %r565, 1;
	and.b32  	%r567, %r566, 3;
	neg.s32 	%r639, %r567;
$L__BB0_53:
	.pragma "nounroll";
	and.b32  	%r568, %r643, 1073741792;
	or.b32  	%r569, %r568, %r25;
	shl.b32 	%r570, %r569, 2;
	add.s32 	%r572, %r204, %r570;
	ld.shared.f32 	%f628, [%r572+25104];
	ld.shared.f32 	%f629, [%r640];
	add.f32 	%f630, %f629, 0f358637BD;
	div.rn.f32 	%f627, %f628, %f630;
	// begin inline asm
	{  cvt.rn.f16.f32 %rs108, %f627;}

	// end inline asm
	cvt.u64.u32 	%rd102, %r641;
	add.s64 	%rd103, %rd5, %rd102;
	shl.b64 	%rd104, %rd103, 1;
	add.s64 	%rd105, %rd1, %rd104;
	st.global.u16 	[%rd105], %rs108;
	add.s32 	%r643, %r643, 128;
	add.s32 	%r641, %r641, 128;
	add.s32 	%r640, %r640, 16;
	add.s32 	%r639, %r639, 1;
	setp.ne.s32 	%p120, %r639, 0;
	@%p120 bra 	$L__BB0_53;
$L__BB0_54:
	setp.lt.u32 	%p121, %r75, 384;
	@%p121 bra 	$L__BB0_57;
	add.s32 	%r670, %r643, 256;
	add.s32 	%r579, %r204, 25104;
	add.s32 	%r581, %r204, 24848;
$L__BB0_56:
	add.s32 	%r573, %r670, -256;
	shr.u32 	%r574, %r573, 5;
	and.b32  	%r575, %r573, 1073741792;
	or.b32  	%r576, %r575, %r25;
	shl.b32 	%r577, %r576, 2;
	add.s32 	%r580, %r579, %r577;
	ld.shared.f32 	%f635, [%r580];
	shl.b32 	%r582, %r574, 2;
	add.s32 	%r583, %r581, %r582;
	ld.shared.f32 	%f636, [%r583];
	add.f32 	%f637, %f636, 0f358637BD;
	div.rn.f32 	%f631, %f635, %f637;
	// begin inline asm
	{  cvt.rn.f16.f32 %rs109, %f631;}

	// end inline asm
	add.s32 	%r584, %r4, %r574;
	shl.b32 	%r585, %r584, 5;
	or.b32  	%r586, %r585, %r25;
	cvt.u64.u32 	%rd106, %r586;
	add.s64 	%rd107, %rd5, %rd106;
	shl.b64 	%rd108, %rd107, 1;
	add.s64 	%rd109, %rd1, %rd108;
	st.global.u16 	[%rd109], %rs109;
	add.s32 	%r587, %r670, -128;
	shr.u32 	%r588, %r587, 5;
	and.b32  	%r589, %r587, 1073741792;
	or.b32  	%r590, %r589, %r25;
	shl.b32 	%r591, %r590, 2;
	add.s32 	%r592, %r579, %r591;
	ld.shared.f32 	%f638, [%r592];
	shl.b32 	%r593, %r588, 2;
	add.s32 	%r594, %r581, %r593;
	ld.shared.f32 	%f639, [%r594];
	add.f32 	%f640, %f639, 0f358637BD;
	div.rn.f32 	%f632, %f638, %f640;
	// begin inline asm
	{  cvt.rn.f16.f32 %rs110, %f632;}

	// end inline asm
	add.s32 	%r595, %r4, %r588;
	shl.b32 	%r596, %r595, 5;
	or.b32  	%r597, %r596, %r25;
	cvt.u64.u32 	%rd110, %r597;
	add.s64 	%rd111, %rd5, %rd110;
	shl.b64 	%rd112, %rd111, 1;
	add.s64 	%rd113, %rd1, %rd112;
	st.global.u16 	[%rd113], %rs110;
	add.s32 	%r598, %r670, 128;
	shr.u32 	%r599, %r670, 5;
	and.b32  	%r600, %r670, 1073741792;
	or.b32  	%r601, %r600, %r25;
	shl.b32 	%r602, %r601, 2;
	add.s32 	%r603, %r579, %r602;
	ld.shared.f32 	%f641, [%r603];
	shl.b32 	%r604, %r599, 2;
	add.s32 	%r605, %r581, %r604;
	ld.shared.f32 	%f642, [%r605];
	add.f32 	%f643, %f642, 0f358637BD;
	div.rn.f32 	%f633, %f641, %f643;
	// begin inline asm
	{  cvt.rn.f16.f32 %rs111, %f633;}

	// end inline asm
	add.s32 	%r606, %r4, %r599;
	shl.b32 	%r607, %r606, 5;
	or.b32  	%r608, %r607, %r25;
	cvt.u64.u32 	%rd114, %r608;
	add.s64 	%rd115, %rd5, %rd114;
	shl.b64 	%rd116, %rd115, 1;
	add.s64 	%rd117, %rd1, %rd116;
	st.global.u16 	[%rd117], %rs111;
	shr.u32 	%r609, %r598, 5;
	and.b32  	%r610, %r598, 1073741792;
	or.b32  	%r611, %r610, %r25;
	shl.b32 	%r612, %r611, 2;
	add.s32 	%r613, %r579, %r612;
	ld.shared.f32 	%f644, [%r613];
	shl.b32 	%r614, %r609, 2;
	add.s32 	%r615, %r581, %r614;
	ld.shared.f32 	%f645, [%r615];
	add.f32 	%f646, %f645, 0f358637BD;
	div.rn.f32 	%f634, %f644, %f646;
	// begin inline asm
	{  cvt.rn.f16.f32 %rs112, %f634;}

	// end inline asm
	add.s32 	%r616, %r4, %r609;
	shl.b32 	%r617, %r616, 5;
	or.b32  	%r618, %r617, %r25;
	cvt.u64.u32 	%rd118, %r618;
	add.s64 	%rd119, %rd5, %rd118;
	shl.b64 	%rd120, %rd119, 1;
	add.s64 	%rd121, %rd1, %rd120;
	st.global.u16 	[%rd121], %rs112;
	add.s32 	%r176, %r670, 512;
	add.s32 	%r619, %r670, 256;
	setp.lt.s32 	%p122, %r619, %r6;
	mov.u32 	%r670, %r176;
	@%p122 bra 	$L__BB0_56;
$L__BB0_57:
	ret;
$L__BB0_58:
	.pragma "nounroll";
	ld.global.nc.u16 	%rs39, [%rd124+-2048];
	// begin inline asm
	{  cvt.f32.f16 %f371, %rs39;}

	// end inline asm
	abs.f32 	%f387, %f371;
	max.f32 	%f388, %f666, %f387;
	ld.global.nc.u16 	%rs40, [%rd124+-1792];
	// begin inline asm
	{  cvt.f32.f16 %f372, %rs40;}

	// end inline asm
	abs.f32 	%f389, %f372;
	max.f32 	%f390, %f388, %f389;
	ld.global.nc.u16 	%rs41, [%rd124+-1536];
	// begin inline asm
	{  cvt.f32.f16 %f373, %rs41;}

	// end inline asm
	abs.f32 	%f391, %f373;
	max.f32 	%f392, %f390, %f391;
	ld.global.nc.u16 	%rs42, [%rd124+-1280];
	// begin inline asm
	{  cvt.f32.f16 %f374, %rs42;}

	// end inline asm
	abs.f32 	%f393, %f374;
	max.f32 	%f394, %f392, %f393;
	ld.global.nc.u16 	%rs43, [%rd124+-1024];
	// begin inline asm
	{  cvt.f32.f16 %f375, %rs43;}

	// end inline asm
	abs.f32 	%f395, %f375;
	max.f32 	%f396, %f394, %f395;
	ld.global.nc.u16 	%rs44, [%rd124+-768];
	// begin inline asm
	{  cvt.f32.f16 %f376, %rs44;}

	// end inline asm
	abs.f32 	%f397, %f376;
	max.f32 	%f398, %f396, %f397;
	ld.global.nc.u16 	%rs45, [%rd124+-512];
	// begin inline asm
	{  cvt.f32.f16 %f377, %rs45;}

	// end inline asm
	abs.f32 	%f399, %f377;
	max.f32 	%f400, %f398, %f399;
	ld.global.nc.u16 	%rs46, [%rd124+-256];
	// begin inline asm
	{  cvt.f32.f16 %f378, %rs46;}

	// end inline asm
	abs.f32 	%f401, %f378;
	max.f32 	%f402, %f400, %f401;
	ld.global.nc.u16 	%rs47, [%rd124];
	// begin inline asm
	{  cvt.f32.f16 %f379, %rs47;}

	// end inline asm
	abs.f32 	%f403, %f379;
	max.f32 	%f404, %f402, %f403;
	ld.global.nc.u16 	%rs48, [%rd124+256];
	// begin inline asm
	{  cvt.f32.f16 %f380, %rs48;}

	// end inline asm
	abs.f32 	%f405, %f380;
	max.f32 	%f406, %f404, %f405;
	ld.global.nc.u16 	%rs49, [%rd124+512];
	// begin inline asm
	{  cvt.f32.f16 %f381, %rs49;}

	// end inline asm
	abs.f32 	%f407, %f381;
	max.f32 	%f408, %f406, %f407;
	ld.global.nc.u16 	%rs50, [%rd124+768];
	// begin inline asm
	{  cvt.f32.f16 %f382, %rs50;}

	// end inline asm
	abs.f32 	%f409, %f382;
	max.f32 	%f410, %f408, %f409;
	ld.global.nc.u16 	%rs51, [%rd124+1024];
	// begin inline asm
	{  cvt.f32.f16 %f383, %rs51;}

	// end inline asm
	abs.f32 	%f411, %f383;
	max.f32 	%f412, %f410, %f411;
	ld.global.nc.u16 	%rs52, [%rd124+1280];
	// begin inline asm
	{  cvt.f32.f16 %f384, %rs52;}

	// end inline asm
	abs.f32 	%f413, %f384;
	max.f32 	%f414, %f412, %f413;
	ld.global.nc.u16 	%rs53, [%rd124+1536];
	// begin inline asm
	{  cvt.f32.f16 %f385, %rs53;}

	// end inline asm
	abs.f32 	%f415, %f385;
	max.f32 	%f416, %f414, %f415;
	ld.global.nc.u16 	%rs54, [%rd124+1792];
	// begin inline asm
	{  cvt.f32.f16 %f386, %rs54;}

	// end inline asm
	abs.f32 	%f417, %f386;
	max.f32 	%f666, %f416, %f417;
	add.s32 	%r651, %r651, 2048;
	add.s32 	%r650, %r650, 16;
	add.s64 	%rd124, %rd124, 4096;
	setp.eq.s32 	%p43, %r650, 0;
	@%p43 bra 	$L__BB0_59;
	bra.uni 	$L__BB0_58;
$L__BB0_59:
	setp.eq.s32 	%p44, %r100, 0;
	@%p44 bra 	$L__BB0_69;
	setp.lt.u32 	%p45, %r100, 8;
	@%p45 bra 	$L__BB0_62;
	add.s32 	%r312, %r104, %r651;
	mul.wide.u32 	%rd76, %r312, 2;
	add.s64 	%rd77, %rd15, %rd76;
	ld.global.nc.u16 	%rs55, [%rd77];
	// begin inline asm
	{  cvt.f32.f16 %f419, %rs55;}

	// end inline asm
	abs.f32 	%f427, %f419;
	max.f32 	%f428, %f666, %f427;
	cvt.u64.u32 	%rd78, %r104;
	cvt.u64.u32 	%rd79, %r651;
	add.s64 	%rd80, %rd78, %rd79;
	shl.b64 	%rd81, %rd80, 1;
	add.s64 	%rd82, %rd15, %rd81;
	ld.global.nc.u16 	%rs56, [%rd82+256];
	// begin inline asm
	{  cvt.f32.f16 %f420, %rs56;}

	// end inline asm
	abs.f32 	%f429, %f420;
	max.f32 	%f430, %f428, %f429;
	ld.global.nc.u16 	%rs57, [%rd82+512];
	// begin inline asm
	{  cvt.f32.f16 %f421, %rs57;}

	// end inline asm
	abs.f32 	%f431, %f421;
	max.f32 	%f432, %f430, %f431;
	ld.global.nc.u16 	%rs58, [%rd82+768];
	// begin inline asm
	{  cvt.f32.f16 %f422, %rs58;}

	// end inline asm
	abs.f32 	%f433, %f422;
	max.f32 	%f434, %f432, %f433;
	ld.global.nc.u16 	%rs59, [%rd82+1024];
	// begin inline asm
	{  cvt.f32.f16 %f423, %rs59;}

	// end inline asm
	abs.f32 	%f435, %f423;
	max.f32 	%f436, %f434, %f435;
	ld.global.nc.u16 	%rs60, [%rd82+1280];
	// begin inline asm
	{  cvt.f32.f16 %f424, %rs60;}

	// end inline asm
	abs.f32 	%f437, %f424;
	max.f32 	%f438, %f436, %f437;
	ld.global.nc.u16 	%rs61, [%rd82+1536];
	// begin inline asm
	{  cvt.f32.f16 %f425, %rs61;}

	// end inline asm
	abs.f32 	%f439, %f425;
	max.f32 	%f440, %f438, %f439;
	ld.global.nc.u16 	%rs62, [%rd82+1792];
	// begin inline asm
	{  cvt.f32.f16 %f426, %rs62;}

	// end inline asm
	abs.f32 	%f441, %f426;
	max.f32 	%f666, %f440, %f441;
	add.s32 	%r651, %r651, 1024;
$L__BB0_62:
	setp.eq.s32 	%p46, %r99, 0;
	@%p46 bra 	$L__BB0_69;
	and.b32  	%r109, %r98, 3;
	setp.lt.u32 	%p47, %r99, 4;
	@%p47 bra 	$L__BB0_65;
	add.s32 	%r313, %r104, %r651;
	mul.wide.u32 	%rd83, %r313, 2;
	add.s64 	%rd84, %rd15, %rd83;
	ld.global.nc.u16 	%rs63, [%rd84];
	// begin inline asm
	{  cvt.f32.f16 %f443, %rs63;}

	// end inline asm
	abs.f32 	%f447, %f443;
	max.f32 	%f448, %f666, %f447;
	cvt.u64.u32 	%rd85, %r104;
	cvt.u64.u32 	%rd86, %r651;
	add.s64 	%rd87, %rd85, %rd86;
	shl.b64 	%rd88, %rd87, 1;
	add.s64 	%rd89, %rd15, %rd88;
	ld.global.nc.u16 	%rs64, [%rd89+256];
	// begin inline asm
	{  cvt.f32.f16 %f444, %rs64;}

	// end inline asm
	abs.f32 	%f449, %f444;
	max.f32 	%f450, %f448, %f449;
	ld.global.nc.u16 	%rs65, [%rd89+512];
	// begin inline asm
	{  cvt.f32.f16 %f445, %rs65;}

	// end inline asm
	abs.f32 	%f451, %f445;
	max.f32 	%f452, %f450, %f451;
	ld.global.nc.u16 	%rs66, [%rd89+768];
	// begin inline asm
	{  cvt.f32.f16 %f446, %rs66;}

	// end inline asm
	abs.f32 	%f453, %f446;
	max.f32 	%f666, %f452, %f453;
	add.s32 	%r651, %r651, 512;
$L__BB0_65:
	setp.eq.s32 	%p48, %r109, 0;
	@%p48 bra 	$L__BB0_69;
	add.s32 	%r314, %r104, %r651;
	mul.wide.u32 	%rd90, %r314, 2;
	add.s64 	%rd91, %rd15, %rd90;
	ld.global.nc.u16 	%rs67, [%rd91];
	// begin inline asm
	{  cvt.f32.f16 %f454, %rs67;}

	// end inline asm
	abs.f32 	%f455, %f454;
	max.f32 	%f666, %f666, %f455;
	setp.eq.s32 	%p49, %r109, 1;
	@%p49 bra 	$L__BB0_69;
	cvt.u64.u32 	%rd92, %r104;
	cvt.u64.u32 	%rd93, %r651;
	add.s64 	%rd94, %rd92, %rd93;
	shl.b64 	%rd95, %rd94, 1;
	add.s64 	%rd19, %rd15, %rd95;
	ld.global.nc.u16 	%rs68, [%rd19+256];
	// begin inline asm
	{  cvt.f32.f16 %f456, %rs68;}

	// end inline asm
	abs.f32 	%f457, %f456;
	max.f32 	%f666, %f666, %f457;
	setp.eq.s32 	%p50, %r109, 2;
	@%p50 bra 	$L__BB0_69;
	ld.global.nc.u16 	%rs69, [%rd19+512];
	// begin inline asm
	{  cvt.f32.f16 %f458, %rs69;}

	// end inline asm
	abs.f32 	%f459, %f458;
	max.f32 	%f666, %f666, %f459;
$L__BB0_69:
	setp.ne.s32 	%p51, %r25, 0;
	mov.b32 	%r315, %f666;
	shfl.sync.bfly.b32	%r316|%p52, %r315, 16, 31, -1;
	mov.b32 	%f460, %r316;
	max.f32 	%f461, %f666, %f460;
	mov.b32 	%r317, %f461;
	shfl.sync.bfly.b32	%r318|%p53, %r317, 8, 31, -1;
	mov.b32 	%f462, %r318;
	max.f32 	%f463, %f461, %f462;
	mov.b32 	%r319, %f463;
	shfl.sync.bfly.b32	%r320|%p54, %r319, 4, 31, -1;
	mov.b32 	%f464, %r320;
	max.f32 	%f465, %f463, %f464;
	mov.b32 	%r321, %f465;
	shfl.sync.bfly.b32	%r322|%p55, %r321, 2, 31, -1;
	mov.b32 	%f466, %r322;
	max.f32 	%f467, %f465, %f466;
	mov.b32 	%r323, %f467;
	shfl.sync.bfly.b32	%r324|%p56, %r323, 1, 31, -1;
	mov.b32 	%f468, %r324;
	max.f32 	%f37, %f467, %f468;
	@%p51 bra 	$L__BB0_71;
	st.shared.f32 	[%r26], %f37;
$L__BB0_71:
	setp.gt.u32 	%p57, %r643, 3;
	bar.sync 	0;
	mov.f32 	%f668, 0fF149F2CA;
	@%p57 bra 	$L__BB0_73;
	ld.shared.f32 	%f668, [%r27];
$L__BB0_73:
	setp.gt.u32 	%p58, %r643, 31;
	@%p58 bra 	$L__BB0_75;
	mov.b32 	%r325, %f668;
	shfl.sync.bfly.b32	%r326|%p59, %r325, 16, 31, -1;
	mov.b32 	%f470, %r326;
	max.f32 	%f471, %f668, %f470;
	mov.b32 	%r327, %f471;
	shfl.sync.bfly.b32	%r328|%p60, %r327, 8, 31, -1;
	mov.b32 	%f472, %r328;
	max.f32 	%f473, %f471, %f472;
	mov.b32 	%r329, %f473;
	shfl.sync.bfly.b32	%r330|%p61, %r329, 4, 31, -1;
	mov.b32 	%f474, %r330;
	max.f32 	%f475, %f473, %f474;
	mov.b32 	%r331, %f475;
	shfl.sync.bfly.b32	%r332|%p62, %r331, 2, 31, -1;
	mov.b32 	%f476, %r332;
	max.f32 	%f477, %f475, %f476;
	mov.b32 	%r333, %f477;
	shfl.sync.bfly.b32	%r334|%p63, %r333, 1, 31, -1;
	mov.b32 	%f478, %r334;
	max.f32 	%f668, %f477, %f478;
$L__BB0_75:
	setp.ne.s32 	%p64, %r643, 0;
	bar.sync 	0;
	@%p64 bra 	$L__BB0_77;
	st.shared.f32 	[smem+24576], %f668;
$L__BB0_77:
	setp.ge.s32 	%p65, %r643, %r103;
	bar.sync 	0;
	ld.shared.f32 	%f479, [smem+24576];
	mul.f32 	%f480, %f647, %f479;
	max.f32 	%f481, %f480, 0f358637BD;
	mov.f32 	%f482, 0f42FE0000;
	div.rn.f32 	%f42, %f482, %f481;
	shl.b32 	%r116, %r646, 5;
	@%p65 bra 	$L__BB0_80;
	add.s32 	%r117, %r25, %r116;
	mov.u32 	%r652, %r643;
$L__BB0_79:
	shr.u32 	%r335, %r652, 5;
	and.b32  	%r336, %r652, 2147483616;
	add.s32 	%r337, %r336, %r117;
	mul.wide.u32 	%rd96, %r337, 2;
	add.s64 	%rd97, %rd15, %rd96;
	ld.global.nc.u16 	%rs70, [%rd97];
	// begin inline asm
	{  cvt.f32.f16 %f483, %rs70;}

	// end inline asm
	mul.f32 	%f484, %f42, %f483;
	mov.f32 	%f485, 0f3F000000;
	copysign.f32 	%f486, %f484, %f485;
	add.rz.f32 	%f487, %f484, %f486;
	cvt.rzi.f32.f32 	%f488, %f487;
	min.f32 	%f489, %f488, 0f42FE0000;
	max.f32 	%f490, %f489, 0fC3000000;
	cvt.rzi.s32.f32 	%r338, %f490;
	add.s32 	%r339, %r68, %r335;
	add.s32 	%r341, %r204, %r339;
	st.shared.u8 	[%r341+2048], %r338;
	add.s32 	%r652, %r652, 128;
	setp.lt.s32 	%p66, %r652, %r103;
	@%p66 bra 	$L__BB0_79;
$L__BB0_80:
	setp.gt.s32 	%p67, %r101, 63;
	sub.s32 	%r342, 2048, %r103;
	setp.ge.s32 	%p68, %r643, %r342;
	or.pred  	%p69, %p67, %p68;
	@%p69 bra 	$L__BB0_92;
	setp.lt.u32 	%p70, %r95, 896;
	mov.u32 	%r655, %r643;
	@%p70 bra 	$L__BB0_84;
	and.b32  	%r120, %r96, 67108856;
	add.s32 	%r121, %r102, %r68;
	mov.b32 	%r654, 0;
	mov.u32 	%r655, %r643;
$L__BB0_83:
	.pragma "nounroll";
	shr.u32 	%r344, %r655, 5;
	add.s32 	%r345, %r344, %r121;
	add.s32 	%r347, %r204, 2048;
	add.s32 	%r348, %r347, %r345;
	mov.b16 	%rs71, 0;
	st.shared.u8 	[%r348], %rs71;
	add.s32 	%r349, %r655, 128;
	shr.u32 	%r350, %r349, 5;
	add.s32 	%r351, %r350, %r121;
	add.s32 	%r352, %r347, %r351;
	st.shared.u8 	[%r352], %rs71;
	add.s32 	%r353, %r655, 256;
	shr.u32 	%r354, %r353, 5;
	add.s32 	%r355, %r354, %r121;
	add.s32 	%r356, %r347, %r355;
	st.shared.u8 	[%r356], %rs71;
	add.s32 	%r357, %r655, 384;
	shr.u32 	%r358, %r357, 5;
	add.s32 	%r359, %r358, %r121;
	add.s32 	%r360, %r347, %r359;
	st.shared.u8 	[%r360], %rs71;
	add.s32 	%r361, %r655, 512;
	shr.u32 	%r362, %r361, 5;
	add.s32 	%r363, %r362, %r121;
	add.s32 	%r364, %r347, %r363;
	st.shared.u8 	[%r364], %rs71;
	add.s32 	%r365, %r655, 640;
	shr.u32 	%r366, %r365, 5;
	add.s32 	%r367, %r366, %r121;
	add.s32 	%r368, %r347, %r367;
	st.shared.u8 	[%r368], %rs71;
	add.s32 	%r369, %r655, 768;
	shr.u32 	%r370, %r369, 5;
	add.s32 	%r371, %r370, %r121;
	add.s32 	%r372, %r347, %r371;
	st.shared.u8 	[%r372], %rs71;
	add.s32 	%r373, %r655, 896;
	shr.u32 	%r374, %r373, 5;
	add.s32 	%r375, %r374, %r121;
	add.s32 	%r376, %r347, %r375;
	st.shared.u8 	[%r376], %rs71;
	add.s32 	%r655, %r655, 1024;
	add.s32 	%r654, %r654, 8;
	setp.ne.s32 	%p71, %r654, %r120;
	@%p71 bra 	$L__BB0_83;
$L__BB0_84:
	and.b32  	%r377, %r96, 7;
	setp.eq.s32 	%p72, %r377, 0;
	@%p72 bra 	$L__BB0_92;
	shr.u32 	%r378, %r94, 7;
	add.s32 	%r127, %r378, 1;
	and.b32  	%r379, %r127, 7;
	add.s32 	%r380, %r379, -1;
	setp.lt.u32 	%p73, %r380, 3;
	@%p73 bra 	$L__BB0_87;
	shr.u32 	%r381, %r655, 5;
	add.s32 	%r382, %r102, %r381;
	add.s32 	%r383, %r68, %r382;
	add.s32 	%r385, %r204, 2048;
	add.s32 	%r386, %r385, %r383;
	mov.b16 	%rs72, 0;
	st.shared.u8 	[%r386], %rs72;
	add.s32 	%r387, %r655, 128;
	shr.u32 	%r388, %r387, 5;
	add.s32 	%r389, %r102, %r388;
	add.s32 	%r390, %r68, %r389;
	add.s32 	%r391, %r385, %r390;
	st.shared.u8 	[%r391], %rs72;
	add.s32 	%r392, %r655, 256;
	shr.u32 	%r393, %r392, 5;
	add.s32 	%r394, %r102, %r393;
	add.s32 	%r395, %r68, %r394;
	add.s32 	%r396, %r385, %r395;
	st.shared.u8 	[%r396], %rs72;
	add.s32 	%r397, %r655, 384;
	shr.u32 	%r398, %r397, 5;
	add.s32 	%r399, %r102, %r398;
	add.s32 	%r400, %r68, %r399;
	add.s32 	%r401, %r385, %r400;
	st.shared.u8 	[%r401], %rs72;
	add.s32 	%r655, %r655, 512;
$L__BB0_87:
	and.b32  	%r402, %r127, 3;
	setp.eq.s32 	%p74, %r402, 0;
	@%p74 bra 	$L__BB0_92;
	and.b32  	%r403, %r94, 384;
	setp.eq.s32 	%p75, %r403, 0;
	@%p75 bra 	$L__BB0_90;
	shr.u32 	%r404, %r655, 5;
	add.s32 	%r405, %r102, %r404;
	add.s32 	%r406, %r68, %r405;
	add.s32 	%r408, %r204, 2048;
	add.s32 	%r409, %r408, %r406;
	mov.b16 	%rs73, 0;
	st.shared.u8 	[%r409], %rs73;
	add.s32 	%r410, %r655, 128;
	shr.u32 	%r411, %r410, 5;
	add.s32 	%r412, %r102, %r411;
	add.s32 	%r413, %r68, %r412;
	add.s32 	%r414, %r408, %r413;
	st.shared.u8 	[%r414], %rs73;
	add.s32 	%r655, %r655, 256;
$L__BB0_90:
	and.b32  	%r415, %r94, 128;
	setp.ne.s32 	%p76, %r415, 0;
	@%p76 bra 	$L__BB0_92;
	shr.u32 	%r416, %r655, 5;
	add.s32 	%r417, %r102, %r416;
	add.s32 	%r418, %r68, %r417;
	add.s32 	%r420, %r204, %r418;
	mov.b16 	%rs74, 0;
	st.shared.u8 	[%r420+2048], %rs74;
$L__BB0_92:
	setp.ge.s32 	%p77, %r643, %r103;
	mov.u32 	%r658, %r643;
	@%p77 bra 	$L__BB0_93;
	bra.uni 	$L__BB0_158;
$L__BB0_93:
	mov.b32 	%r660, 0;
	mov.u32 	%r661, %r643;
$L__BB0_94:
	.pragma "nounroll";
	mov.u32 	%r134, %r661;
	shl.b32 	%r430, %r134, 2;
	add.s32 	%r432, %r204, %r430;
	add.s32 	%r136, %r432, 8192;
	mov.b32 	%r433, 0;
	st.shared.u32 	[%r432+8192], %r433;
	st.shared.u32 	[%r432+8704], %r433;
	st.shared.u32 	[%r432+9216], %r433;
	st.shared.u32 	[%r432+9728], %r433;
	st.shared.u32 	[%r432+10240], %r433;
	st.shared.u32 	[%r432+10752], %r433;
	st.shared.u32 	[%r432+11264], %r433;
	st.shared.u32 	[%r432+11776], %r433;
	st.shared.u32 	[%r432+12288], %r433;
	st.shared.u32 	[%r432+12800], %r433;
	st.shared.u32 	[%r432+13312], %r433;
	st.shared.u32 	[%r432+13824], %r433;
	st.shared.u32 	[%r432+14336], %r433;
	st.shared.u32 	[%r432+14848], %r433;
	st.shared.u32 	[%r432+15360], %r433;
	st.shared.u32 	[%r432+15872], %r433;
	add.s32 	%r661, %r134, 2048;
	add.s32 	%r660, %r660, 16;
	setp.ne.s32 	%p79, %r660, %r70;
	@%p79 bra 	$L__BB0_94;
	setp.eq.s32 	%p80, %r69, 0;
	@%p80 bra 	$L__BB0_105;
	setp.lt.u32 	%p81, %r65, 7;
	@%p81 bra 	$L__BB0_98;
	mov.b32 	%r434, 0;
	st.shared.u32 	[%r136+8192], %r434;
	st.shared.u32 	[%r136+8704], %r434;
	st.shared.u32 	[%r136+9216], %r434;
	st.shared.u32 	[%r136+9728], %r434;
	st.shared.u32 	[%r136+10240], %r434;
	st.shared.u32 	[%r136+10752], %r434;
	st.shared.u32 	[%r136+11264], %r434;
	st.shared.u32 	[%r136+11776], %r434;
	add.s32 	%r661, %r134, 3072;
$L__BB0_98:
	setp.eq.s32 	%p82, %r66, 0;
	@%p82 bra 	$L__BB0_105;
	setp.lt.u32 	%p83, %r67, 3;
	@%p83 bra 	$L__BB0_101;
	shl.b32 	%r435, %r661, 2;
	add.s32 	%r437, %r204, %r435;
	mov.b32 	%r438, 0;
	st.shared.u32 	[%r437+8192], %r438;
	st.shared.u32 	[%r437+8704], %r438;
	st.shared.u32 	[%r437+9216], %r438;
	st.shared.u32 	[%r437+9728], %r438;
	add.s32 	%r661, %r661, 512;
$L__BB0_101:
	setp.eq.s32 	%p84, %r71, 0;
	@%p84 bra 	$L__BB0_105;
	setp.eq.s32 	%p85, %r71, 1;
	shl.b32 	%r439, %r661, 2;
	add.s32 	%r441, %r204, %r439;
	add.s32 	%r143, %r441, 8192;
	mov.b32 	%r442, 0;
	st.shared.u32 	[%r441+8192], %r442;
	@%p85 bra 	$L__BB0_105;
	setp.eq.s32 	%p86, %r71, 2;
	mov.b32 	%r443, 0;
	st.shared.u32 	[%r143+512], %r443;
	@%p86 bra 	$L__BB0_105;
	mov.b32 	%r444, 0;
	st.shared.u32 	[%r143+1024], %r444;
$L__BB0_105:
	setp.gt.u32 	%p87, %r643, 511;
	bar.sync 	0;
	@%p87 bra 	$L__BB0_108;
	mov.u32 	%r663, %r3;
$L__BB0_107:
	shr.u32 	%r445, %r663, 2;
	shl.b32 	%r446, %r445, 9;
	add.s32 	%r448, %r204, %r446;
	mov.b32 	%r449, 32;
	wmma.load.a.sync.aligned.row.m16n16k16.shared.s8 	{%r450, %r451}, [%r448], %r449;
	mov.b32 	%r452, 64;
	wmma.load.b.sync.aligned.col.m16n16k16.shared.s8 	{%r453, %r454}, [%r73], %r452;
	mov.b32 	%r455, 0;
	wmma.mma.sync.aligned.row.col.m16n16k16.s32.s8.s8.s32 {%r456, %r457, %r458, %r459, %r460, %r461, %r462, %r463}, {%r450, %r451}, {%r453, %r454}, {%r455, %r455, %r455, %r455, %r455, %r455, %r455, %r455};
	add.s32 	%r464, %r448, 16;
	wmma.load.a.sync.aligned.row.m16n16k16.shared.s8 	{%r465, %r466}, [%r464], %r449;
	wmma.load.b.sync.aligned.col.m16n16k16.shared.s8 	{%r467, %r468}, [%r74], %r452;
	wmma.mma.sync.aligned.row.col.m16n16k16.s32.s8.s8.s32 {%r469, %r470, %r471, %r472, %r473, %r474, %r475, %r476}, {%r465, %r466}, {%r467, %r468}, {%r456, %r457, %r458, %r459, %r460, %r461, %r462, %r463};
	shl.b32 	%r477, %r72, 2;
	shl.b32 	%r478, %r445, 12;
	or.b32  	%r479, %r478, %r477;
	add.s32 	%r480, %r204, %r479;
	add.s32 	%r481, %r480, 8192;
	wmma.store.d.sync.aligned.row.m16n16k16.shared.s32 	[%r481], {%r469, %r470, %r471, %r472, %r473, %r474, %r475, %r476}, %r452;
	add.s32 	%r145, %r663, 4;
	setp.lt.u32 	%p88, %r663, 12;
	mov.u32 	%r663, %r145;
	@%p88 bra 	$L__BB0_107;
$L__BB0_108:
	setp.ge.s32 	%p89, %r3, %r5;
	bar.sync 	0;
	rcp.rn.f32 	%f491, %f42;
	mul.f32 	%f43, %f22, %f491;
	@%p89 bra 	$L__BB0_157;
	and.b32  	%r146, %r92, 120;
	and.b32  	%r147, %r92, 1;
	add.s32 	%r148, %r93, -1;
	and.b32  	%r149, %r92, 3;
	mov.u32 	%r664, %r3;
$L__BB0_110:
	setp.lt.s32 	%p90, %r101, 1;
	add.s32 	%r151, %r664, %r4;
	mov.f32 	%f670, 0fF149F2CA;
	@%p90 bra 	$L__BB0_151;
	setp.lt.s32 	%p91, %r645, 8;
	shl.b32 	%r152, %r664, 6;
	mov.f32 	%f670, 0fF149F2CA;
	mov.b32 	%r667, 0;
	@%p91 bra 	$L__BB0_130;
	mov.f32 	%f670, 0fF149F2CA;
	mov.b32 	%r665, 0;
$L__BB0_113:
	.pragma "nounroll";
	add.s32 	%r154, %r665, %r646;
	setp.gt.u32 	%p92, %r154, %r151;
	add.s32 	%r484, %r152, %r665;
	shl.b32 	%r485, %r484, 2;
	add.s32 	%r487, %r204, %r485;
	add.s32 	%r155, %r487, 8192;
	@%p92 bra 	$L__BB0_115;
	ld.shared.u32 	%r488, [%r155];
	cvt.rn.f32.s32 	%f496, %r488;
	mul.f32 	%f497, %f43, %f496;
	max.f32 	%f670, %f670, %f497;
$L__BB0_115:
	add.s32 	%r489, %r154, 1;
	setp.gt.u32 	%p93, %r489, %r151;
	@%p93 bra 	$L__BB0_117;
	ld.shared.u32 	%r490, [%r155+4];
	cvt.rn.f32.s32 	%f498, %r490;
	mul.f32 	%f499, %f43, %f498;
	max.f32 	%f670, %f670, %f499;
$L__BB0_117:
	add.s32 	%r491, %r154, 2;
	setp.gt.u32 	%p94, %r491, %r151;
	@%p94 bra 	$L__BB0_119;
	ld.shared.u32 	%r492, [%r155+8];
	cvt.rn.f32.s32 	%f500, %r492;
	mul.f32 	%f501, %f43, %f500;
	max.f32 	%f670, %f670, %f501;
$L__BB0_119:
	add.s32 	%r493, %r154, 3;
	setp.gt.u32 	%p95, %r493, %r151;
	@%p95 bra 	$L__BB0_121;
	ld.shared.u32 	%r494, [%r155+12];
	cvt.rn.f32.s32 	%f502, %r494;
	mul.f32 	%f503, %f43, %f502;
	max.f32 	%f670, %f670, %f503;
$L__BB0_121:
	add.s32 	%r495, %r154, 4;
	setp.gt.u32 	%p96, %r495, %r151;
	@%p96 bra 	$L__BB0_123;
	ld.shared.u32 	%r496, [%r155+16];
	cvt.rn.f32.s32 	%f504, %r496;
	mul.f32 	%f505, %f43, %f504;
	max.f32 	%f670, %f670, %f505;
$L__BB0_123:
	add.s32 	%r497, %r154, 5;
	setp.gt.u32 	%p97, %r497, %r151;
	@%p97 bra 	$L__BB0_125;
	ld.shared.u32 	%r498, [%r155+20];
	cvt.rn.f32.s32 	%f506, %r498;
	mul.f32 	%f507, %f43, %f506;
	max.f32 	%f670, %f670, %f507;
$L__BB0_125:
	add.s32 	%r499, %r154, 6;
	setp.gt.u32 	%p98, %r499, %r151;
	@%p98 bra 	$L__BB0_127;
	ld.shared.u32 	%r500, [%r155+24];
	cvt.rn.f32.s32 	%f508, %r500;
	mul.f32 	%f509, %f43, %f508;
	max.f32 	%f670, %f670, %f509;
$L__BB0_127:
	add.s32 	%r501, %r154, 7;
	setp.gt.u32 	%p99, %r501, %r151;
	@%p99 bra 	$L__BB0_129;
	ld.shared.u32 	%r502, [%r155+28];
	cvt.rn.f32.s32 	%f510, %r502;
	mul.f32 	%f511, %f43, %f510;
	max.f32 	%f670, %f670, %f511;
$L__BB0_129:
	add.s32 	%r665, %r665, 8;
	setp.ne.s32 	%p100, %r665, %r146;
	mov.u32 	%r667, %r146;
	@%p100 bra 	$L__BB0_113;
$L__BB0_130:
	setp.eq.s32 	%p101, %r93, 0;
	@%p101 bra 	$L__BB0_151;
	setp.lt.u32 	%p102, %r148, 3;
	@%p102 bra 	$L__BB0_141;
	add.s32 	%r158, %r667, %r646;
	setp.gt.u32 	%p103, %r158, %r151;
	add.s32 	%r503, %r152, %r667;
	shl.b32 	%r504, %r503, 2;
	add.s32 	%r506, %r204, %r504;
	add.s32 	%r159, %r506, 8192;
	@%p103 bra 	$L__BB0_134;
	ld.shared.u32 	%r507, [%r159];
	cvt.rn.f32.s32 	%f513, %r507;
	mul.f32 	%f514, %f43, %f513;
	max.f32 	%f670, %f670, %f514;
$L__BB0_134:
	add.s32 	%r508, %r158, 1;
	setp.gt.u32 	%p104, %r508, %r151;
	@%p104 bra 	$L__BB0_136;
	ld.shared.u32 	%r509, [%r159+4];
	cvt.rn.f32.s32 	%f515, %r509;
	mul.f32 	%f516, %f43, %f515;
	max.f32 	%f670, %f670, %f516;
$L__BB0_136:
	add.s32 	%r510, %r158, 2;
	setp.gt.u32 	%p105, %r510, %r151;
	@%p105 bra 	$L__BB0_138;
	ld.shared.u32 	%r511, [%r159+8];
	cvt.rn.f32.s32 	%f517, %r511;
	mul.f32 	%f518, %f43, %f517;
	max.f32 	%f670, %f670, %f518;
$L__BB0_138:
	add.s32 	%r512, %r158, 3;
	setp.gt.u32 	%p106, %r512, %r151;
	@%p106 bra 	$L__BB0_140;
	ld.shared.u32 	%r513, [%r159+12];
	cvt.rn.f32.s32 	%f519, %r513;
	mul.f32 	%f520, %f43, %f519;
	max.f32 	%f670, %f670, %f520;
$L__BB0_140:
	add.s32 	%r667, %r667, 4;
$L__BB0_141:
	setp.eq.s32 	%p107, %r149, 0;
	@%p107 bra 	$L__BB0_151;
	setp.eq.s32 	%p108, %r149, 1;
	@%p108 bra 	$L__BB0_148;
	add.s32 	%r162, %r667, %r646;
	setp.gt.u32 	%p109, %r162, %r151;
	add.s32 	%r514, %r152, %r667;
	shl.b32 	%r515, %r514, 2;
	add.s32 	%r517, %r204, %r515;
	add.s32 	%r163, %r517, 8192;
	@%p109 bra 	$L__BB0_145;
	ld.shared.u32 	%r518, [%r163];
	cvt.rn.f32.s32 	%f522, %r518;
	mul.f32 	%f523, %f43, %f522;
	max.f32 	%f670, %f670, %f523;
$L__BB0_145:
	add.s32 	%r519, %r162, 1;
	setp.gt.u32 	%p110, %r519, %r151;
	@%p110 bra 	$L__BB0_147;
	ld.shared.u32 	%r520, [%r163+4];
	cvt.rn.f32.s32 	%f524, %r520;
	mul.f32 	%f525, %f43, %f524;
	max.f32 	%f670, %f670, %f525;
$L__BB0_147:
	add.s32 	%r667, %r667, 2;
$L__BB0_148:
	setp.eq.s32 	%p111, %r147, 0;
	@%p111 bra 	$L__BB0_151;
	add.s32 	%r521, %r667, %r646;
	setp.gt.u32 	%p112, %r521, %r151;
	@%p112 bra 	$L__BB0_151;
	add.s32 	%r522, %r152, %r667;
	shl.b32 	%r523, %r522, 2;
	add.s32 	%r525, %r204, %r523;
	ld.shared.u32 	%r526, [%r525+8192];
	cvt.rn.f32.s32 	%f526, %r526;
	mul.f32 	%f527, %f43, %f526;
	max.f32 	%f670, %f670, %f527;
$L__BB0_151:
	setp.lt.s32 	%p113, %r101, 1;
	shl.b32 	%r527, %r664, 2;
	add.s32 	%r529, %r204, %r527;
	add.s32 	%r166, %r529, 24592;
	ld.shared.f32 	%f529, [%r529+24592];
	max.f32 	%f81, %f529, %f670;
	sub.f32 	%f530, %f529, %f81;
	fma.rn.f32 	%f531, %f530, 0f3BBB989D, 0f3F000000;
	cvt.sat.f32.f32 	%f532, %f531;
	mov.f32 	%f533, 0f4B400001;
	mov.f32 	%f534, 0f437C0000;
	fma.rm.f32 	%f535, %f532, %f534, %f533;
	add.f32 	%f536, %f535, 0fCB40007F;
	neg.f32 	%f537, %f536;
	fma.rn.f32 	%f538, %f530, 0f3FB8AA3B, %f537;
	fma.rn.f32 	%f539, %f530, 0f32A57060, %f538;
	mov.b32 	%r530, %f535;
	shl.b32 	%r531, %r530, 23;
	mov.b32 	%f540, %r531;
	ex2.approx.ftz.f32 	%f541, %f539;
	mul.f32 	%f542, %f541, %f540;
	ld.shared.f32 	%f543, [%r529+24848];
	mul.f32 	%f544, %f543, %f542;
	st.shared.f32 	[%r529+24848], %f544;
	shl.b32 	%r532, %r664, 7;
	add.s32 	%r533, %r204, %r532;
	add.s32 	%r167, %r533, 25104;
	ld.shared.v4.f32 	{%f545, %f546, %f547, %f548}, [%r533+25104];
	mul.f32 	%f755, %f542, %f545;
	mul.f32 	%f754, %f542, %f546;
	mul.f32 	%f753, %f542, %f547;
	mul.f32 	%f752, %f542, %f548;
	st.shared.v4.f32 	[%r533+25104], {%f755, %f754, %f753, %f752};
	ld.shared.v4.f32 	{%f549, %f550, %f551, %f552}, [%r533+25120];
	mul.f32 	%f751, %f542, %f549;
	mul.f32 	%f750, %f542, %f550;
	mul.f32 	%f749, %f542, %f551;
	mul.f32 	%f748, %f542, %f552;
	st.shared.v4.f32 	[%r533+25120], {%f751, %f750, %f749, %f748};
	ld.shared.v4.f32 	{%f553, %f554, %f555, %f556}, [%r533+25136];
	mul.f32 	%f747, %f542, %f553;
	mul.f32 	%f746, %f542, %f554;
	mul.f32 	%f745, %f542, %f555;
	mul.f32 	%f744, %f542, %f556;
	st.shared.v4.f32 	[%r533+25136], {%f747, %f746, %f745, %f744};
	ld.shared.v4.f32 	{%f557, %f558, %f559, %f560}, [%r533+25152];
	mul.f32 	%f743, %f542, %f557;
	mul.f32 	%f742, %f542, %f558;
	mul.f32 	%f741, %f542, %f559;
	mul.f32 	%f740, %f542, %f560;
	st.shared.v4.f32 	[%r533+25152], {%f743, %f742, %f741, %f740};
	ld.shared.v4.f32 	{%f561, %f562, %f563, %f564}, [%r533+25168];
	mul.f32 	%f739, %f542, %f561;
	mul.f32 	%f738, %f542, %f562;
	mul.f32 	%f737, %f542, %f563;
	mul.f32 	%f736, %f542, %f564;
	st.shared.v4.f32 	[%r533+25168], {%f739, %f738, %f737, %f736};
	ld.shared.v4.f32 	{%f565, %f566, %f567, %f568}, [%r533+25184];
	mul.f32 	%f735, %f542, %f565;
	mul.f32 	%f734, %f542, %f566;
	mul.f32 	%f733, %f542, %f567;
	mul.f32 	%f732, %f542, %f568;
	st.shared.v4.f32 	[%r533+25184], {%f735, %f734, %f733, %f732};
	ld.shared.v4.f32 	{%f569, %f570, %f571, %f572}, [%r533+25200];
	mul.f32 	%f731, %f542, %f569;
	mul.f32 	%f730, %f542, %f570;
	mul.f32 	%f729, %f542, %f571;
	mul.f32 	%f728, %f542, %f572;
	st.shared.v4.f32 	[%r533+25200], {%f731, %f730, %f729, %f728};
	ld.shared.v4.f32 	{%f573, %f574, %f575, %f576}, [%r533+25216];
	mul.f32 	%f727, %f542, %f573;
	mul.f32 	%f726, %f542, %f574;
	mul.f32 	%f725, %f542, %f575;
	mul.f32 	%f724, %f542, %f576;
	st.shared.v4.f32 	[%r533+25216], {%f727, %f726, %f725, %f724};
	mov.f32 	%f756, 0f00000000;
	@%p113 bra 	$L__BB0_156;
	shl.b32 	%r168, %r664, 6;
	mov.f32 	%f756, 0f00000000;
	mov.b32 	%r669, 0;
$L__BB0_153:
	add.s32 	%r535, %r669, %r646;
	setp.gt.u32 	%p114, %r535, %r151;
	@%p114 bra 	$L__BB0_155;
	add.s32 	%r536, %r168, %r669;
	shl.b32 	%r537, %r536, 2;
	add.s32 	%r539, %r204, %r537;
	ld.shared.u32 	%r540, [%r539+8192];
	cvt.rn.f32.s32 	%f610, %r540;
	mul.f32 	%f611, %f43, %f610;
	sub.f32 	%f612, %f611, %f81;
	fma.rn.f32 	%f613, %f612, 0f3BBB989D, 0f3F000000;
	cvt.sat.f32.f32 	%f614, %f613;
	mov.f32 	%f615, 0f4B400001;
	mov.f32 	%f616, 0f437C0000;
	fma.rm.f32 	%f617, %f614, %f616, %f615;
	add.f32 	%f618, %f617, 0fCB40007F;
	neg.f32 	%f619, %f618;
	fma.rn.f32 	%f620, %f612, 0f3FB8AA3B, %f619;
	fma.rn.f32 	%f621, %f612, 0f32A57060, %f620;
	mov.b32 	%r541, %f617;
	shl.b32 	%r542, %r541, 23;
	mov.b32 	%f622, %r542;
	ex2.approx.ftz.f32 	%f623, %f621;
	mul.f32 	%f624, %f623, %f622;
	add.f32 	%f756, %f756, %f624;
	shl.b32 	%r543, %r669, 6;
	add.s32 	%r544, %r204, %r543;
	ld.shared.v4.b32 	{%r545, %r546, %r547, %r548}, [%r544+4096];
	mov.b32 	{%rs82, %rs83}, %r548;
	mov.b32 	{%rs80, %rs81}, %r547;
	mov.b32 	{%rs78, %rs79}, %r546;
	mov.b32 	{%rs76, %rs77}, %r545;
	// begin inline asm
	{  cvt.f32.f16 %f578, %rs76;}

	// end inline asm
	fma.rn.f32 	%f755, %f624, %f578, %f755;
	// begin inline asm
	{  cvt.f32.f16 %f579, %rs77;}

	// end inline asm
	fma.rn.f32 	%f754, %f624, %f579, %f754;
	// begin inline asm
	{  cvt.f32.f16 %f580, %rs78;}

	// end inline asm
	fma.rn.f32 	%f753, %f624, %f580, %f753;
	// begin inline asm
	{  cvt.f32.f16 %f581, %rs79;}

	// end inline asm
	fma.rn.f32 	%f752, %f624, %f581, %f752;
	st.shared.v4.f32 	[%r167], {%f755, %f754, %f753, %f752};
	// begin inline asm
	{  cvt.f32.f16 %f582, %rs80;}

	// end inline asm
	fma.rn.f32 	%f751, %f624, %f582, %f751;
	// begin inline asm
	{  cvt.f32.f16 %f583, %rs81;}

	// end inline asm
	fma.rn.f32 	%f750, %f624, %f583, %f750;
	// begin inline asm
	{  cvt.f32.f16 %f584, %rs82;}

	// end inline asm
	fma.rn.f32 	%f749, %f624, %f584, %f749;
	// begin inline asm
	{  cvt.f32.f16 %f585, %rs83;}

	// end inline asm
	fma.rn.f32 	%f748, %f624, %f585, %f748;
	st.shared.v4.f32 	[%r167+16], {%f751, %f750, %f749, %f748};
	ld.shared.v4.b32 	{%r549, %r550, %r551, %r552}, [%r544+4112];
	mov.b32 	{%rs90, %rs91}, %r552;
	mov.b32 	{%rs88, %rs89}, %r551;
	mov.b32 	{%rs86, %rs87}, %r550;
	mov.b32 	{%rs84, %rs85}, %r549;
	// begin inline asm
	{  cvt.f32.f16 %f586, %rs84;}

	// end inline asm
	fma.rn.f32 	%f747, %f624, %f586, %f747;
	st.shared.f32 	[%r167+32], %f747;
	// begin inline asm
	{  cvt.f32.f16 %f587, %rs85;}

	// end inline asm
	fma.rn.f32 	%f746, %f624, %f587, %f746;
	st.shared.f32 	[%r167+36], %f746;
	// begin inline asm
	{  cvt.f32.f16 %f588, %rs86;}

	// end inline asm
	fma.rn.f32 	%f745, %f624, %f588, %f745;
	// begin inline asm
	{  cvt.f32.f16 %f589, %rs87;}

	// end inline asm
	fma.rn.f32 	%f744, %f624, %f589, %f744;
	st.shared.v2.f32 	[%r167+40], {%f745, %f744};
	// begin inline asm
	{  cvt.f32.f16 %f590, %rs88;}

	// end inline asm
	fma.rn.f32 	%f743, %f624, %f590, %f743;
	// begin inline asm
	{  cvt.f32.f16 %f591, %rs89;}

	// end inline asm
	fma.rn.f32 	%f742, %f624, %f591, %f742;
	// begin inline asm
	{  cvt.f32.f16 %f592, %rs90;}

	// end inline asm
	fma.rn.f32 	%f741, %f624, %f592, %f741;
	// begin inline asm
	{  cvt.f32.f16 %f593, %rs91;}

	// end inline asm
	fma.rn.f32 	%f740, %f624, %f593, %f740;
	st.shared.v4.f32 	[%r167+48], {%f743, %f742, %f741, %f740};
	ld.shared.v4.b32 	{%r553, %r554, %r555, %r556}, [%r544+4128];
	mov.b32 	{%rs98, %rs99}, %r556;
	mov.b32 	{%rs96, %rs97}, %r555;
	mov.b32 	{%rs94, %rs95}, %r554;
	mov.b32 	{%rs92, %rs93}, %r553;
	// begin inline asm
	{  cvt.f32.f16 %f594, %rs92;}

	// end inline asm
	fma.rn.f32 	%f739, %f624, %f594, %f739;
	// begin inline asm
	{  cvt.f32.f16 %f595, %rs93;}

	// end inline asm
	fma.rn.f32 	%f738, %f624, %f595, %f738;
	// begin inline asm
	{  cvt.f32.f16 %f596, %rs94;}

	// end inline asm
	fma.rn.f32 	%f737, %f624, %f596, %f737;
	// begin inline asm
	{  cvt.f32.f16 %f597, %rs95;}

	// end inline asm
	fma.rn.f32 	%f736, %f624, %f597, %f736;
	st.shared.v4.f32 	[%r167+64], {%f739, %f738, %f737, %f736};
	// begin inline asm
	{  cvt.f32.f16 %f598, %rs96;}

	// end inline asm
	fma.rn.f32 	%f735, %f624, %f598, %f735;
	// begin inline asm
	{  cvt.f32.f16 %f599, %rs97;}

	// end inline asm
	fma.rn.f32 	%f734, %f624, %f599, %f734;
	// begin inline asm
	{  cvt.f32.f16 %f600, %rs98;}

	// end inline asm
	fma.rn.f32 	%f733, %f624, %f600, %f733;
	// begin inline asm
	{  cvt.f32.f16 %f601, %rs99;}

	// end inline asm
	fma.rn.f32 	%f732, %f624, %f601, %f732;
	st.shared.v4.f32 	[%r167+80], {%f735, %f734, %f733, %f732};
	ld.shared.u16 	%rs100, [%r544+4144];
	// begin inline asm
	{  cvt.f32.f16 %f602, %rs100;}

	// end inline asm
	fma.rn.f32 	%f731, %f624, %f602, %f731;
	st.shared.f32 	[%r167+96], %f731;
	ld.shared.u16 	%rs101, [%r544+4146];
	// begin inline asm
	{  cvt.f32.f16 %f603, %rs101;}

	// end inline asm
	fma.rn.f32 	%f730, %f624, %f603, %f730;
	st.shared.f32 	[%r167+100], %f730;
	ld.shared.u32 	%r557, [%r544+4148];
	mov.b32 	{%rs102, %rs103}, %r557;
	// begin inline asm
	{  cvt.f32.f16 %f604, %rs102;}

	// end inline asm
	fma.rn.f32 	%f729, %f624, %f604, %f729;
	// begin inline asm
	{  cvt.f32.f16 %f605, %rs103;}

	// end inline asm
	fma.rn.f32 	%f728, %f624, %f605, %f728;
	st.shared.v2.f32 	[%r167+104], {%f729, %f728};
	ld.shared.v4.u16 	{%rs104, %rs105, %rs106, %rs107}, [%r544+4152];
	// begin inline asm
	{  cvt.f32.f16 %f606, %rs104;}

	// end inline asm
	fma.rn.f32 	%f727, %f624, %f606, %f727;
	// begin inline asm
	{  cvt.f32.f16 %f607, %rs105;}

	// end inline asm
	fma.rn.f32 	%f726, %f624, %f607, %f726;
	// begin inline asm
	{  cvt.f32.f16 %f608, %rs106;}

	// end inline asm
	fma.rn.f32 	%f725, %f624, %f608, %f725;
	// begin inline asm
	{  cvt.f32.f16 %f609, %rs107;}

	// end inline asm
	fma.rn.f32 	%f724, %f624, %f609, %f724;
	st.shared.v4.f32 	[%r167+112], {%f727, %f726, %f725, %f724};
$L__BB0_155:
	add.s32 	%r669, %r669, 1;
	setp.ne.s32 	%p115, %r669, %r92;
	@%p115 bra 	$L__BB0_153;
$L__BB0_156:
	ld.shared.f32 	%f625, [%r166+256];
	add.f32 	%f626, %f756, %f625;
	st.shared.f32 	[%r166+256], %f626;
	st.shared.f32 	[%r166], %f81;
	add.s32 	%r664, %r664, 4;
	setp.lt.s32 	%p116, %r664, %r5;
	@%p116 bra 	$L__BB0_110;
$L__BB0_157:
	bar.sync 	0;
	add.s32 	%r646, %r646, 64;
	setp.lt.s32 	%p117, %r646, %r180;
	add.s32 	%r645, %r645, -64;
	add.s32 	%r644, %r644, 1;
	@%p117 bra 	$L__BB0_47;
	bra.uni 	$L__BB0_50;
$L__BB0_158:
	and.b32  	%r421, %r658, 2147483616;
	or.b32  	%r422, %r421, %r25;
	shl.b32 	%r423, %r422, 1;
	add.s32 	%r425, %r204, %r423;
	add.s32 	%r426, %r658, %r116;
	and.b32  	%r427, %r426, -32;
	or.b32  	%r428, %r427, %r25;
	cvt.s64.s32 	%rd98, %r428;
	add.s64 	%rd99, %rd7, %rd98;
	shl.b64 	%rd100, %rd99, 1;
	add.s64 	%rd101, %rd17, %rd100;
	ld.global.nc.u16 	%rs75, [%rd101];
	st.shared.u16 	[%r425+4096], %rs75;
	add.s32 	%r658, %r658, 128;
	setp.lt.s32 	%p78, %r658, %r103;
	@%p78 bra 	$L__BB0_158;
	bra.uni 	$L__BB0_93;

}
	// .globl	_Z21int8_attention_kernelILi64ELb1EEvPK6__halfS2_S2_PS0_PKfiiiii
.visible .entry _Z21int8_attention_kernelILi64ELb1EEvPK6__halfS2_S2_PS0_PKfiiiii(
	.param .u64 .ptr .align 1 _Z21int8_attention_kernelILi64ELb1EEvPK6__halfS2_S2_PS0_PKfiiiii_param_0,
	.param .u64 .ptr .align 1 _Z21int8_attention_kernelILi64ELb1EEvPK6__halfS2_S2_PS0_PKfiiiii_param_1,
	.param .u64 .ptr .align 1 _Z21int8_attention_kernelILi64ELb1EEvPK6__halfS2_S2_PS0_PKfiiiii_param_2,
	.param .u64 .ptr .align 1 _Z21int8_attention_kernelILi64ELb1EEvPK6__halfS2_S2_PS0_PKfiiiii_param_3,
	.param .u64 .ptr .align 1 _Z21int8_attention_kernelILi64ELb1EEvPK6__halfS2_S2_PS0_PKfiiiii_param_4,
	.param .u32 _Z21int8_attention_kernelILi64ELb1EEvPK6__halfS2_S2_PS0_PKfiiiii_param_5,
	.param .u32 _Z21int8_attention_kernelILi64ELb1EEvPK6__halfS2_S2_PS0_PKfiiiii_param_6,
	.param .u32 _Z21int8_attention_kernelILi64ELb1EEvPK6__halfS2_S2_PS0_PKfiiiii_param_7,
	.param .u32 _Z21int8_attention_kernelILi64ELb1EEvPK6__halfS2_S2_PS0_PKfiiiii_param_8,
	.param .u32 _Z21int8_attention_kernelILi64ELb1EEvPK6__halfS2_S2_PS0_PKfiiiii_param_9
)
.maxntid 128
.minnctapersm 2
{
	.reg .pred 	%p<130>;
	.reg .b16 	%rs<97>;
	.reg .b32 	%r<719>;
	.reg .b32 	%f<678>;
	.reg .b64 	%rd<112>;

	ld.param.u64 	%rd15, [_Z21int8_attention_kernelILi64ELb1EEvPK6__halfS2_S2_PS0_PKfiiiii_param_0];
	ld.param.u64 	%rd16, [_Z21int8_attention_kernelILi64ELb1EEvPK6__halfS2_S2_PS0_PKfiiiii_param_1];
	ld.param.u64 	%rd17, [_Z21int8_attention_kernelILi64ELb1EEvPK6__halfS2_S2_PS0_PKfiiiii_param_2];
	ld.param.u64 	%rd19, [_Z21int8_attention_kernelILi64ELb1EEvPK6__halfS2_S2_PS0_PKfiiiii_param_3];
	ld.param.u64 	%rd18, [_Z21int8_attention_kernelILi64ELb1EEvPK6__halfS2_S2_PS0_PKfiiiii_param_4];
	ld.param.u32 	%r191, [_Z21int8_attention_kernelILi64ELb1EEvPK6__halfS2_S2_PS0_PKfiiiii_param_5];
	ld.param.u32 	%r192, [_Z21int8_attention_kernelILi64ELb1EEvPK6__halfS2_S2_PS0_PKfiiiii_param_7];
	ld.param.u32 	%r193, [_Z21int8_attention_kernelILi64ELb1EEvPK6__halfS2_S2_PS0_PKfiiiii_param_8];
	ld.param.u32 	%r194, [_Z21int8_attention_kernelILi64ELb1EEvPK6__halfS2_S2_PS0_PKfiiiii_param_9];
	cvta.to.global.u64 	%rd1, %rd19;
	mov.u32 	%r1, %ctaid.z;
	mov.u32 	%r690, %tid.x;
	shr.u32 	%r3, %r690, 5;
	shl.b32 	%r4, %r1, 6;
	setp.le.s32 	%p1, %r194, %r4;
	@%p1 bra 	$L__BB1_65;
	cvta.to.global.u64 	%rd2, %rd15;
	mov.u32 	%r195, %ctaid.y;
	mov.u32 	%r196, %ctaid.x;
	sub.s32 	%r197, %r194, %r4;
	min.s32 	%r5, %r197, 64;
	rem.s32 	%r198, %r195, %r193;
	cvt.u64.u32 	%rd20, %r196;
	cvt.s64.s32 	%rd21, %r192;
	cvt.u64.u32 	%rd22, %r195;
	mad.lo.s64 	%rd23, %rd21, %rd20, %rd22;
	cvt.u64.u32 	%rd3, %r194;
	mul.wide.u32 	%rd24, %r194, 64;
	mul.lo.s64 	%rd4, %rd24, %rd23;
	cvt.s64.s32 	%rd25, %r193;
	cvt.u64.u32 	%rd26, %r198;
	mad.lo.s64 	%rd5, %rd25, %rd20, %rd26;
	mul.lo.s64 	%rd6, %rd24, %rd5;
	setp.eq.s64 	%p2, %rd18, 0;
	mov.f32 	%f631, 0f3F800000;
	@%p2 bra 	$L__BB1_3;
	cvta.to.global.u64 	%rd27, %rd18;
	mul.wide.s32 	%rd28, %r191, 4;
	add.s64 	%rd29, %rd27, %rd28;
	ld.global.nc.f32 	%f631, [%rd29];
$L__BB1_3:
	shl.b64 	%rd30, %rd4, 1;
	add.s64 	%rd7, %rd2, %rd30;
	shl.b32 	%r6, %r5, 6;
	setp.ge.s32 	%p3, %r690, %r6;
	mov.f32 	%f640, 0f00000000;
	@%p3 bra 	$L__BB1_16;
	shl.b32 	%r7, %r1, 12;
	not.b32 	%r199, %r690;
	add.s32 	%r200, %r6, %r199;
	shr.u32 	%r201, %r200, 7;
	add.s32 	%r8, %r201, 1;
	and.b32  	%r9, %r8, 15;
	setp.lt.u32 	%p4, %r200, 1920;
	mov.f32 	%f640, 0f00000000;
	mov.u32 	%r666, %r690;
	@%p4 bra 	$L__BB1_7;
	and.b32  	%r10, %r8, 67108848;
	mov.b32 	%r665, 0;
	mov.f32 	%f640, 0f00000000;
	mov.u32 	%r666, %r690;
$L__BB1_6:
	.pragma "nounroll";
	add.s32 	%r203, %r7, %r666;
	mul.wide.u32 	%rd31, %r203, 2;
	add.s64 	%rd32, %rd7, %rd31;
	ld.global.nc.u16 	%rs1, [%rd32];
	// begin inline asm
	{  cvt.f32.f16 %f92, %rs1;}

	// end inline asm
	abs.f32 	%f108, %f92;
	max.f32 	%f109, %f640, %f108;
	ld.global.nc.u16 	%rs2, [%rd32+256];
	// begin inline asm
	{  cvt.f32.f16 %f93, %rs2;}

	// end inline asm
	abs.f32 	%f110, %f93;
	max.f32 	%f111, %f109, %f110;
	ld.global.nc.u16 	%rs3, [%rd32+512];
	// begin inline asm
	{  cvt.f32.f16 %f94, %rs3;}

	// end inline asm
	abs.f32 	%f112, %f94;
	max.f32 	%f113, %f111, %f112;
	ld.global.nc.u16 	%rs4, [%rd32+768];
	// begin inline asm
	{  cvt.f32.f16 %f95, %rs4;}

	// end inline asm
	abs.f32 	%f114, %f95;
	max.f32 	%f115, %f113, %f114;
	ld.global.nc.u16 	%rs5, [%rd32+1024];
	// begin inline asm
	{  cvt.f32.f16 %f96, %rs5;}

	// end inline asm
	abs.f32 	%f116, %f96;
	max.f32 	%f117, %f115, %f116;
	ld.global.nc.u16 	%rs6, [%rd32+1280];
	// begin inline asm
	{  cvt.f32.f16 %f97, %rs6;}

	// end inline asm
	abs.f32 	%f118, %f97;
	max.f32 	%f119, %f117, %f118;
	ld.global.nc.u16 	%rs7, [%rd32+1536];
	// begin inline asm
	{  cvt.f32.f16 %f98, %rs7;}

	// end inline asm
	abs.f32 	%f120, %f98;
	max.f32 	%f121, %f119, %f120;
	ld.global.nc.u16 	%rs8, [%rd32+1792];
	// begin inline asm
	{  cvt.f32.f16 %f99, %rs8;}

	// end inline asm
	abs.f32 	%f122, %f99;
	max.f32 	%f123, %f121, %f122;
	ld.global.nc.u16 	%rs9, [%rd32+2048];
	// begin inline asm
	{  cvt.f32.f16 %f100, %rs9;}

	// end inline asm
	abs.f32 	%f124, %f100;
	max.f32 	%f125, %f123, %f124;
	ld.global.nc.u16 	%rs10, [%rd32+2304];
	// begin inline asm
	{  cvt.f32.f16 %f101, %rs10;}

	// end inline asm
	abs.f32 	%f126, %f101;
	max.f32 	%f127, %f125, %f126;
	ld.global.nc.u16 	%rs11, [%rd32+2560];
	// begin inline asm
	{  cvt.f32.f16 %f102, %rs11;}

	// end inline asm
	abs.f32 	%f128, %f102;
	max.f32 	%f129, %f127, %f128;
	ld.global.nc.u16 	%rs12, [%rd32+2816];
	// begin inline asm
	{  cvt.f32.f16 %f103, %rs12;}

	// end inline asm
	abs.f32 	%f130, %f103;
	max.f32 	%f131, %f129, %f130;
	ld.global.nc.u16 	%rs13, [%rd32+3072];
	// begin inline asm
	{  cvt.f32.f16 %f104, %rs13;}

	// end inline asm
	abs.f32 	%f132, %f104;
	max.f32 	%f133, %f131, %f132;
	ld.global.nc.u16 	%rs14, [%rd32+3328];
	// begin inline asm
	{  cvt.f32.f16 %f105, %rs14;}

	// end inline asm
	abs.f32 	%f134, %f105;
	max.f32 	%f135, %f133, %f134;
	ld.global.nc.u16 	%rs15, [%rd32+3584];
	// begin inline asm
	{  cvt.f32.f16 %f106, %rs15;}

	// end inline asm
	abs.f32 	%f136, %f106;
	max.f32 	%f137, %f135, %f136;
	ld.global.nc.u16 	%rs16, [%rd32+3840];
	// begin inline asm
	{  cvt.f32.f16 %f107, %rs16;}

	// end inline asm
	abs.f32 	%f138, %f107;
	max.f32 	%f640, %f137, %f138;
	add.s32 	%r666, %r666, 2048;
	add.s32 	%r665, %r665, 16;
	setp.ne.s32 	%p5, %r665, %r10;
	@%p5 bra 	$L__BB1_6;
$L__BB1_7:
	setp.eq.s32 	%p6, %r9, 0;
	@%p6 bra 	$L__BB1_16;
	and.b32  	%r16, %r8, 7;
	setp.lt.u32 	%p7, %r9, 8;
	@%p7 bra 	$L__BB1_10;
	add.s32 	%r204, %r7, %r666;
	mul.wide.u32 	%rd33, %r204, 2;
	add.s64 	%rd34, %rd7, %rd33;
	ld.global.nc.u16 	%rs17, [%rd34];
	// begin inline asm
	{  cvt.f32.f16 %f140, %rs17;}

	// end inline asm
	abs.f32 	%f148, %f140;
	max.f32 	%f149, %f640, %f148;
	cvt.u64.u32 	%rd35, %r7;
	cvt.u64.u32 	%rd36, %r666;
	add.s64 	%rd37, %rd35, %rd36;
	shl.b64 	%rd38, %rd37, 1;
	add.s64 	%rd39, %rd7, %rd38;
	ld.global.nc.u16 	%rs18, [%rd39+256];
	// begin inline asm
	{  cvt.f32.f16 %f141, %rs18;}

	// end inline asm
	abs.f32 	%f150, %f141;
	max.f32 	%f151, %f149, %f150;
	ld.global.nc.u16 	%rs19, [%rd39+512];
	// begin inline asm
	{  cvt.f32.f16 %f142, %rs19;}

	// end inline asm
	abs.f32 	%f152, %f142;
	max.f32 	%f153, %f151, %f152;
	ld.global.nc.u16 	%rs20, [%rd39+768];
	// begin inline asm
	{  cvt.f32.f16 %f143, %rs20;}

	// end inline asm
	abs.f32 	%f154, %f143;
	max.f32 	%f155, %f153, %f154;
	ld.global.nc.u16 	%rs21, [%rd39+1024];
	// begin inline asm
	{  cvt.f32.f16 %f144, %rs21;}

	// end inline asm
	abs.f32 	%f156, %f144;
	max.f32 	%f157, %f155, %f156;
	ld.global.nc.u16 	%rs22, [%rd39+1280];
	// begin inline asm
	{  cvt.f32.f16 %f145, %rs22;}

	// end inline asm
	abs.f32 	%f158, %f145;
	max.f32 	%f159, %f157, %f158;
	ld.global.nc.u16 	%rs23, [%rd39+1536];
	// begin inline asm
	{  cvt.f32.f16 %f146, %rs23;}

	// end inline asm
	abs.f32 	%f160, %f146;
	max.f32 	%f161, %f159, %f160;
	ld.global.nc.u16 	%rs24, [%rd39+1792];
	// begin inline asm
	{  cvt.f32.f16 %f147, %rs24;}

	// end inline asm
	abs.f32 	%f162, %f147;
	max.f32 	%f640, %f161, %f162;
	add.s32 	%r666, %r666, 1024;
$L__BB1_10:
	setp.eq.s32 	%p8, %r16, 0;
	@%p8 bra 	$L__BB1_16;
	and.b32  	%r19, %r8, 3;
	setp.lt.u32 	%p9, %r16, 4;
	@%p9 bra 	$L__BB1_13;
	add.s32 	%r205, %r7, %r666;
	mul.wide.u32 	%rd40, %r205, 2;
	add.s64 	%rd41, %rd7, %rd40;
	ld.global.nc.u16 	%rs25, [%rd41];
	// begin inline asm
	{  cvt.f32.f16 %f164, %rs25;}

	// end inline asm
	abs.f32 	%f168, %f164;
	max.f32 	%f169, %f640, %f168;
	cvt.u64.u32 	%rd42, %r7;
	cvt.u64.u32 	%rd43, %r666;
	add.s64 	%rd44, %rd42, %rd43;
	shl.b64 	%rd45, %rd44, 1;
	add.s64 	%rd46, %rd7, %rd45;
	ld.global.nc.u16 	%rs26, [%rd46+256];
	// begin inline asm
	{  cvt.f32.f16 %f165, %rs26;}

	// end inline asm
	abs.f32 	%f170, %f165;
	max.f32 	%f171, %f169, %f170;
	ld.global.nc.u16 	%rs27, [%rd46+512];
	// begin inline asm
	{  cvt.f32.f16 %f166, %rs27;}

	// end inline asm
	abs.f32 	%f172, %f166;
	max.f32 	%f173, %f171, %f172;
	ld.global.nc.u16 	%rs28, [%rd46+768];
	// begin inline asm
	{  cvt.f32.f16 %f167, %rs28;}

	// end inline asm
	abs.f32 	%f174, %f167;
	max.f32 	%f640, %f173, %f174;
	add.s32 	%r666, %r666, 512;
$L__BB1_13:
	setp.eq.s32 	%p10, %r19, 0;
	@%p10 bra 	$L__BB1_16;
	mov.b32 	%r670, 0;
$L__BB1_15:
	.pragma "nounroll";
	add.s32 	%r207, %r7, %r666;
	mul.wide.u32 	%rd47, %r207, 2;
	add.s64 	%rd48, %rd7, %rd47;
	ld.global.nc.u16 	%rs29, [%rd48];
	// begin inline asm
	{  cvt.f32.f16 %f175, %rs29;}

	// end inline asm
	abs.f32 	%f176, %f175;
	max.f32 	%f640, %f640, %f176;
	add.s32 	%r666, %r666, 128;
	add.s32 	%r670, %r670, 1;
	setp.ne.s32 	%p11, %r670, %r19;
	@%p11 bra 	$L__BB1_15;
$L__BB1_16:
	and.b32  	%r26, %r690, 31;
	mov.b32 	%r208, %f640;
	shfl.sync.bfly.b32	%r209|%p12, %r208, 16, 31, -1;
	mov.b32 	%f177, %r209;
	max.f32 	%f178, %f640, %f177;
	mov.b32 	%r210, %f178;
	shfl.sync.bfly.b32	%r211|%p13, %r210, 8, 31, -1;
	mov.b32 	%f179, %r211;
	max.f32 	%f180, %f178, %f179;
	mov.b32 	%r212, %f180;
	shfl.sync.bfly.b32	%r213|%p14, %r212, 4, 31, -1;
	mov.b32 	%f181, %r213;
	max.f32 	%f182, %f180, %f181;
	mov.b32 	%r214, %f182;
	shfl.sync.bfly.b32	%r215|%p15, %r214, 2, 31, -1;
	mov.b32 	%f183, %r215;
	max.f32 	%f184, %f182, %f183;
	mov.b32 	%r216, %f184;
	shfl.sync.bfly.b32	%r217|%p16, %r216, 1, 31, -1;
	mov.b32 	%f185, %r217;
	max.f32 	%f16, %f184, %f185;
	setp.ne.s32 	%p17, %r26, 0;
	shl.b32 	%r218, %r3, 2;
	mov.u32 	%r219, smem;
	add.s32 	%r220, %r219, %r218;
	add.s32 	%r27, %r220, 32768;
	@%p17 bra 	$L__BB1_18;
	st.shared.f32 	[%r27], %f16;
$L__BB1_18:
	bar.sync 	0;
	setp.gt.u32 	%p18, %r690, 3;
	shl.b32 	%r221, %r690, 2;
	add.s32 	%r223, %r219, %r221;
	add.s32 	%r28, %r223, 32768;
	mov.f32 	%f642, 0fF149F2CA;
	@%p18 bra 	$L__BB1_20;
	ld.shared.f32 	%f642, [%r28];
$L__BB1_20:
	setp.gt.u32 	%p19, %r690, 31;
	@%p19 bra 	$L__BB1_22;
	mov.b32 	%r224, %f642;
	shfl.sync.bfly.b32	%r225|%p20, %r224, 16, 31, -1;
	mov.b32 	%f187, %r225;
	max.f32 	%f188, %f642, %f187;
	mov.b32 	%r226, %f188;
	shfl.sync.bfly.b32	%r227|%p21, %r226, 8, 31, -1;
	mov.b32 	%f189, %r227;
	max.f32 	%f190, %f188, %f189;
	mov.b32 	%r228, %f190;
	shfl.sync.bfly.b32	%r229|%p22, %r228, 4, 31, -1;
	mov.b32 	%f191, %r229;
	max.f32 	%f192, %f190, %f191;
	mov.b32 	%r230, %f192;
	shfl.sync.bfly.b32	%r231|%p23, %r230, 2, 31, -1;
	mov.b32 	%f193, %r231;
	max.f32 	%f194, %f192, %f193;
	mov.b32 	%r232, %f194;
	shfl.sync.bfly.b32	%r233|%p24, %r232, 1, 31, -1;
	mov.b32 	%f195, %r233;
	max.f32 	%f642, %f194, %f195;
$L__BB1_22:
	bar.sync 	0;
	setp.ne.s32 	%p25, %r690, 0;
	@%p25 bra 	$L__BB1_24;
	st.shared.f32 	[smem+32768], %f642;
$L__BB1_24:
	setp.ge.s32 	%p26, %r690, %r6;
	bar.sync 	0;
	ld.shared.f32 	%f196, [smem+32768];
	mul.f32 	%f197, %f631, %f196;
	max.f32 	%f198, %f197, 0f358637BD;
	mov.f32 	%f199, 0f42FE0000;
	div.rn.f32 	%f21, %f199, %f198;
	@%p26 bra 	$L__BB1_30;
	shl.b32 	%r29, %r1, 12;
	and.b32  	%r30, %r690, 63;
	not.b32 	%r234, %r690;
	add.s32 	%r31, %r6, %r234;
	and.b32  	%r235, %r31, 384;
	setp.eq.s32 	%p27, %r235, 384;
	mov.u32 	%r673, %r690;
	@%p27 bra 	$L__BB1_28;
	shr.u32 	%r237, %r31, 7;
	add.s32 	%r238, %r237, 1;
	and.b32  	%r32, %r238, 3;
	mov.b32 	%r672, 0;
	mov.u32 	%r673, %r690;
$L__BB1_27:
	.pragma "nounroll";
	add.s32 	%r239, %r673, %r29;
	and.b32  	%r240, %r239, 2147483584;
	or.b32  	%r241, %r240, %r30;
	mul.wide.u32 	%rd49, %r241, 2;
	add.s64 	%rd50, %rd7, %rd49;
	ld.global.nc.u16 	%rs30, [%rd50];
	// begin inline asm
	{  cvt.f32.f16 %f200, %rs30;}

	// end inline asm
	mul.f32 	%f201, %f21, %f200;
	mov.f32 	%f202, 0f3F000000;
	copysign.f32 	%f203, %f201, %f202;
	add.rz.f32 	%f204, %f201, %f203;
	cvt.rzi.f32.f32 	%f205, %f204;
	min.f32 	%f206, %f205, 0f42FE0000;
	max.f32 	%f207, %f206, 0fC3000000;
	cvt.rzi.s32.f32 	%r242, %f207;
	and.b32  	%r243, %r673, 2147483584;
	or.b32  	%r244, %r243, %r30;
	add.s32 	%r246, %r219, %r244;
	st.shared.u8 	[%r246], %r242;
	add.s32 	%r673, %r673, 128;
	add.s32 	%r672, %r672, 1;
	setp.ne.s32 	%p28, %r672, %r32;
	@%p28 bra 	$L__BB1_27;
$L__BB1_28:
	setp.lt.u32 	%p29, %r31, 384;
	@%p29 bra 	$L__BB1_30;
$L__BB1_29:
	add.s32 	%r247, %r673, %r29;
	and.b32  	%r248, %r247, 2147483584;
	or.b32  	%r249, %r248, %r30;
	mul.wide.u32 	%rd51, %r249, 2;
	add.s64 	%rd52, %rd7, %rd51;
	ld.global.nc.u16 	%rs31, [%rd52];
	// begin inline asm
	{  cvt.f32.f16 %f208, %rs31;}

	// end inline asm
	mul.f32 	%f212, %f21, %f208;
	mov.f32 	%f213, 0f3F000000;
	copysign.f32 	%f214, %f212, %f213;
	add.rz.f32 	%f215, %f212, %f214;
	cvt.rzi.f32.f32 	%f216, %f215;
	min.f32 	%f217, %f216, 0f42FE0000;
	max.f32 	%f218, %f217, 0fC3000000;
	cvt.rzi.s32.f32 	%r250, %f218;
	and.b32  	%r251, %r673, 2147483584;
	or.b32  	%r252, %r251, %r30;
	add.s32 	%r254, %r219, %r252;
	st.shared.u8 	[%r254], %r250;
	add.s32 	%r255, %r673, 128;
	add.s32 	%r256, %r247, 128;
	and.b32  	%r257, %r256, 2147483584;
	or.b32  	%r258, %r257, %r30;
	mul.wide.u32 	%rd53, %r258, 2;
	add.s64 	%rd54, %rd7, %rd53;
	ld.global.nc.u16 	%rs32, [%rd54];
	// begin inline asm
	{  cvt.f32.f16 %f209, %rs32;}

	// end inline asm
	mul.f32 	%f219, %f21, %f209;
	copysign.f32 	%f220, %f219, %f213;
	add.rz.f32 	%f221, %f219, %f220;
	cvt.rzi.f32.f32 	%f222, %f221;
	min.f32 	%f223, %f222, 0f42FE0000;
	max.f32 	%f224, %f223, 0fC3000000;
	cvt.rzi.s32.f32 	%r259, %f224;
	and.b32  	%r260, %r255, 2147483584;
	or.b32  	%r261, %r260, %r30;
	add.s32 	%r262, %r219, %r261;
	st.shared.u8 	[%r262], %r259;
	add.s32 	%r263, %r673, 256;
	add.s32 	%r264, %r247, 256;
	and.b32  	%r265, %r264, 2147483584;
	or.b32  	%r266, %r265, %r30;
	mul.wide.u32 	%rd55, %r266, 2;
	add.s64 	%rd56, %rd7, %rd55;
	ld.global.nc.u16 	%rs33, [%rd56];
	// begin inline asm
	{  cvt.f32.f16 %f210, %rs33;}

	// end inline asm
	mul.f32 	%f225, %f21, %f210;
	copysign.f32 	%f226, %f225, %f213;
	add.rz.f32 	%f227, %f225, %f226;
	cvt.rzi.f32.f32 	%f228, %f227;
	min.f32 	%f229, %f228, 0f42FE0000;
	max.f32 	%f230, %f229, 0fC3000000;
	cvt.rzi.s32.f32 	%r267, %f230;
	and.b32  	%r268, %r263, 2147483584;
	or.b32  	%r269, %r268, %r30;
	add.s32 	%r270, %r219, %r269;
	st.shared.u8 	[%r270], %r267;
	add.s32 	%r271, %r673, 384;
	add.s32 	%r272, %r247, 384;
	and.b32  	%r273, %r272, 2147483584;
	or.b32  	%r274, %r273, %r30;
	mul.wide.u32 	%rd57, %r274, 2;
	add.s64 	%rd58, %rd7, %rd57;
	ld.global.nc.u16 	%rs34, [%rd58];
	// begin inline asm
	{  cvt.f32.f16 %f211, %rs34;}

	// end inline asm
	mul.f32 	%f231, %f21, %f211;
	copysign.f32 	%f232, %f231, %f213;
	add.rz.f32 	%f233, %f231, %f232;
	cvt.rzi.f32.f32 	%f234, %f233;
	min.f32 	%f235, %f234, 0f42FE0000;
	max.f32 	%f236, %f235, 0fC3000000;
	cvt.rzi.s32.f32 	%r275, %f236;
	and.b32  	%r276, %r271, 2147483584;
	or.b32  	%r277, %r276, %r30;
	add.s32 	%r278, %r219, %r277;
	st.shared.u8 	[%r278], %r275;
	add.s32 	%r673, %r673, 512;
	setp.lt.s32 	%p30, %r673, %r6;
	@%p30 bra 	$L__BB1_29;
$L__BB1_30:
	sub.s32 	%r279, 4096, %r6;
	setp.ge.u32 	%p31, %r690, %r279;
	@%p31 bra 	$L__BB1_42;
	and.b32  	%r40, %r690, 63;
	xor.b32  	%r280, %r690, 4032;
	sub.s32 	%r41, %r280, %r6;
	shr.u32 	%r281, %r41, 7;
	add.s32 	%r42, %r281, 1;
	and.b32  	%r43, %r42, 7;
	setp.lt.u32 	%p32, %r41, 896;
	mov.u32 	%r678, %r690;
	@%p32 bra 	$L__BB1_34;
	and.b32  	%r44, %r42, 67108856;
	mov.b32 	%r679, 0;
	mov.u32 	%r678, %r690;
$L__BB1_33:
	.pragma "nounroll";
	add.s32 	%r283, %r678, %r6;
	and.b32  	%r284, %r283, -64;
	or.b32  	%r285, %r284, %r40;
	add.s32 	%r287, %r219, %r285;
	mov.b16 	%rs35, 0;
	st.shared.u8 	[%r287], %rs35;
	st.shared.u8 	[%r287+128], %rs35;
	st.shared.u8 	[%r287+256], %rs35;
	st.shared.u8 	[%r287+384], %rs35;
	st.shared.u8 	[%r287+512], %rs35;
	st.shared.u8 	[%r287+640], %rs35;
	st.shared.u8 	[%r287+768], %rs35;
	st.shared.u8 	[%r287+896], %rs35;
	add.s32 	%r678, %r678, 1024;
	add.s32 	%r679, %r679, 8;
	setp.eq.s32 	%p33, %r679, %r44;
	@%p33 bra 	$L__BB1_34;
	bra.uni 	$L__BB1_33;
$L__BB1_34:
	setp.eq.s32 	%p34, %r43, 0;
	@%p34 bra 	$L__BB1_42;
	setp.lt.u32 	%p35, %r43, 4;
	@%p35 bra 	$L__BB1_37;
	add.s32 	%r288, %r678, %r6;
	and.b32  	%r289, %r288, -64;
	or.b32  	%r290, %r289, %r40;
	add.s32 	%r292, %r219, %r290;
	mov.b16 	%rs36, 0;
	st.shared.u8 	[%r292], %rs36;
	st.shared.u8 	[%r292+128], %rs36;
	st.shared.u8 	[%r292+256], %rs36;
	st.shared.u8 	[%r292+384], %rs36;
	add.s32 	%r678, %r678, 512;
$L__BB1_37:
	and.b32  	%r293, %r42, 3;
	setp.eq.s32 	%p36, %r293, 0;
	@%p36 bra 	$L__BB1_42;
	setp.eq.s32 	%p37, %r293, 1;
	@%p37 bra 	$L__BB1_40;
	add.s32 	%r294, %r678, %r6;
	and.b32  	%r295, %r294, -64;
	or.b32  	%r296, %r295, %r40;
	add.s32 	%r298, %r219, %r296;
	mov.b16 	%rs37, 0;
	st.shared.u8 	[%r298], %rs37;
	st.shared.u8 	[%r298+128], %rs37;
	add.s32 	%r678, %r678, 256;
$L__BB1_40:
	and.b32  	%r299, %r41, 128;
	setp.ne.s32 	%p38, %r299, 0;
	@%p38 bra 	$L__BB1_42;
	add.s32 	%r300, %r678, %r6;
	and.b32  	%r301, %r300, -64;
	or.b32  	%r302, %r301, %r40;
	add.s32 	%r304, %r219, %r302;
	mov.b16 	%rs38, 0;
	st.shared.u8 	[%r304], %rs38;
$L__BB1_42:
	setp.lt.u32 	%p39, %r690, 64;
	@%p39 bra 	$L__BB1_167;
$L__BB1_43:
	shr.u32 	%r54, %r690, 7;
	sub.s32 	%r55, 32, %r54;
	and.b32  	%r56, %r55, 15;
	and.b32  	%r57, %r55, 48;
	mov.b32 	%r681, 0;
	mov.u32 	%r682, %r690;
$L__BB1_44:
	.pragma "nounroll";
	mov.u32 	%r58, %r682;
	shl.b32 	%r308, %r58, 2;
	add.s32 	%r310, %r219, %r308;
	add.s32 	%r60, %r310, 33296;
	mov.b32 	%r311, 0;
	st.shared.u32 	[%r310+33296], %r311;
	st.shared.u32 	[%r310+33808], %r311;
	st.shared.u32 	[%r310+34320], %r311;
	st.shared.u32 	[%r310+34832], %r311;
	st.shared.u32 	[%r310+35344], %r311;
	st.shared.u32 	[%r310+35856], %r311;
	st.shared.u32 	[%r310+36368], %r311;
	st.shared.u32 	[%r310+36880], %r311;
	st.shared.u32 	[%r310+37392], %r311;
	st.shared.u32 	[%r310+37904], %r311;
	st.shared.u32 	[%r310+38416], %r311;
	st.shared.u32 	[%r310+38928], %r311;
	st.shared.u32 	[%r310+39440], %r311;
	st.shared.u32 	[%r310+39952], %r311;
	st.shared.u32 	[%r310+40464], %r311;
	st.shared.u32 	[%r310+40976], %r311;
	add.s32 	%r682, %r58, 2048;
	add.s32 	%r681, %r681, 16;
	setp.ne.s32 	%p40, %r681, %r57;
	@%p40 bra 	$L__BB1_44;
	setp.eq.s32 	%p41, %r56, 0;
	@%p41 bra 	$L__BB1_54;
	and.b32  	%r63, %r55, 7;
	setp.lt.u32 	%p42, %r56, 8;
	@%p42 bra 	$L__BB1_48;
	mov.b32 	%r312, 0;
	st.shared.u32 	[%r60+8192], %r312;
	st.shared.u32 	[%r60+8704], %r312;
	st.shared.u32 	[%r60+9216], %r312;
	st.shared.u32 	[%r60+9728], %r312;
	st.shared.u32 	[%r60+10240], %r312;
	st.shared.u32 	[%r60+10752], %r312;
	st.shared.u32 	[%r60+11264], %r312;
	st.shared.u32 	[%r60+11776], %r312;
	add.s32 	%r682, %r58, 3072;
$L__BB1_48:
	setp.eq.s32 	%p43, %r63, 0;
	@%p43 bra 	$L__BB1_54;
	and.b32  	%r66, %r55, 3;
	setp.lt.u32 	%p44, %r63, 4;
	@%p44 bra 	$L__BB1_51;
	shl.b32 	%r313, %r682, 2;
	add.s32 	%r315, %r219, %r313;
	mov.b32 	%r316, 0;
	st.shared.u32 	[%r315+33296], %r316;
	st.shared.u32 	[%r315+33808], %r316;
	st.shared.u32 	[%r315+34320], %r316;
	st.shared.u32 	[%r315+34832], %r316;
	add.s32 	%r682, %r682, 512;
$L__BB1_51:
	setp.eq.s32 	%p45, %r66, 0;
	@%p45 bra 	$L__BB1_54;
	mov.b32 	%r685, 0;
$L__BB1_53:
	.pragma "nounroll";
	shl.b32 	%r318, %r682, 2;
	add.s32 	%r320, %r219, %r318;
	mov.b32 	%r321, 0;
	st.shared.u32 	[%r320+33296], %r321;
	add.s32 	%r682, %r682, 128;
	add.s32 	%r685, %r685, 1;
	setp.ne.s32 	%p46, %r685, %r66;
	@%p46 bra 	$L__BB1_53;
$L__BB1_54:
	cvta.to.global.u64 	%rd59, %rd16;
	shl.b64 	%rd60, %rd6, 1;
	add.s64 	%rd8, %rd59, %rd60;
	bar.sync 	0;
	mov.f32 	%f237, 0f42800000;
	rsqrt.approx.f32 	%f238, %f237;
	rcp.rn.f32 	%f239, %f21;
	mul.f32 	%f22, %f239, %f238;
	and.b32  	%r73, %r690, 63;
	not.b32 	%r74, %r690;
	xor.b32  	%r75, %r690, 4032;
	add.s32 	%r76, %r56, -1;
	neg.s32 	%r323, %r54;
	and.b32  	%r324, %r323, 7;
	add.s32 	%r77, %r324, -1;
	shl.b32 	%r325, %r690, 6;
	and.b32  	%r78, %r325, 4032;
	and.b32  	%r79, %r55, 7;
	and.b32  	%r80, %r323, 3;
	shl.b32 	%r326, %r3, 4;
	and.b32  	%r81, %r326, 48;
	add.s32 	%r328, %r219, %r81;
	add.s32 	%r82, %r328, 4096;
	add.s32 	%r83, %r328, 5120;
	add.s32 	%r84, %r328, 6144;
	add.s32 	%r85, %r328, 7168;
	mul.lo.s64 	%rd61, %rd5, %rd3;
	shl.b64 	%rd62, %rd61, 7;
	add.s64 	%rd63, %rd62, %rd59;
	add.s64 	%rd9, %rd63, 2048;
	cvta.to.global.u64 	%rd10, %rd17;
	mov.b32 	%r691, 0;
	mov.u32 	%r692, %r194;
	mov.u32 	%r693, %r691;
$L__BB1_55:
	min.s32 	%r329, %r692, 64;
	max.s32 	%r103, %r329, 1;
	and.b32  	%r104, %r103, 7;
	shl.b32 	%r330, %r691, 6;
	sub.s32 	%r331, %r194, %r330;
	min.s32 	%r332, %r331, 64;
	shl.b32 	%r333, %r332, 6;
	sub.s32 	%r105, %r74, %r333;
	sub.s32 	%r106, %r75, %r333;
	shr.u32 	%r334, %r106, 7;
	add.s32 	%r107, %r334, 1;
	shl.b32 	%r335, %r329, 6;
	add.s32 	%r108, %r335, %r74;
	shr.u32 	%r336, %r108, 7;
	add.s32 	%r109, %r336, 1;
	and.b32  	%r110, %r109, 7;
	and.b32  	%r111, %r109, 15;
	sub.s32 	%r112, %r194, %r693;
	min.s32 	%r113, %r112, 64;
	shl.b32 	%r114, %r113, 6;
	setp.ge.s32 	%p47, %r690, %r114;
	mov.f32 	%f650, 0f00000000;
	@%p47 bra 	$L__BB1_77;
	shl.b32 	%r115, %r693, 6;
	setp.lt.u32 	%p48, %r108, 1920;
	mov.f32 	%f650, 0f00000000;
	mov.u32 	%r698, %r690;
	@%p48 bra 	$L__BB1_67;
	and.b32  	%r337, %r109, 67108848;
	neg.s32 	%r697, %r337;
	add.s32 	%r338, %r690, %r115;
	mul.wide.u32 	%rd64, %r338, 2;
	add.s64 	%rd111, %rd9, %rd64;
	mov.f32 	%f650, 0f00000000;
	mov.u32 	%r698, %r690;
	bra.uni 	$L__BB1_66;
$L__BB1_58:
	setp.ge.s32 	%p125, %r690, %r6;
	@%p125 bra 	$L__BB1_65;
	add.s32 	%r86, %r6, %r74;
	and.b32  	%r601, %r86, 384;
	setp.eq.s32 	%p126, %r601, 384;
	@%p126 bra 	$L__BB1_62;
	shl.b32 	%r602, %r1, 12;
	and.b32  	%r603, %r690, 960;
	or.b32  	%r604, %r602, %r603;
	or.b32  	%r688, %r604, %r73;
	shr.u32 	%r605, %r690, 4;
	and.b32  	%r606, %r605, 60;
	add.s32 	%r608, %r606, %r219;
	add.s32 	%r687, %r608, 33040;
	shr.u32 	%r609, %r86, 7;
	add.s32 	%r610, %r609, 1;
	and.b32  	%r611, %r610, 3;
	neg.s32 	%r686, %r611;
$L__BB1_61:
	.pragma "nounroll";
	and.b32  	%r612, %r690, 1073741760;
	or.b32  	%r613, %r612, %r73;
	shl.b32 	%r614, %r613, 2;
	add.s32 	%r616, %r219, %r614;
	ld.shared.f32 	%f612, [%r616+33296];
	ld.shared.f32 	%f613, [%r687];
	add.f32 	%f614, %f613, 0f358637BD;
	div.rn.f32 	%f611, %f612, %f614;
	// begin inline asm
	{  cvt.rn.f16.f32 %rs92, %f611;}

	// end inline asm
	cvt.u64.u32 	%rd91, %r688;
	add.s64 	%rd92, %rd4, %rd91;
	shl.b64 	%rd93, %rd92, 1;
	add.s64 	%rd94, %rd1, %rd93;
	st.global.u16 	[%rd94], %rs92;
	add.s32 	%r690, %r690, 128;
	add.s32 	%r688, %r688, 128;
	add.s32 	%r687, %r687, 8;
	add.s32 	%r686, %r686, 1;
	setp.ne.s32 	%p127, %r686, 0;
	@%p127 bra 	$L__BB1_61;
$L__BB1_62:
	setp.lt.u32 	%p128, %r86, 384;
	@%p128 bra 	$L__BB1_65;
	add.s32 	%r718, %r690, 256;
	add.s32 	%r623, %r219, 33296;
	add.s32 	%r625, %r219, 33040;
$L__BB1_64:
	add.s32 	%r617, %r718, -256;
	shr.u32 	%r618, %r617, 6;
	and.b32  	%r619, %r617, 1073741760;
	or.b32  	%r620, %r619, %r73;
	shl.b32 	%r621, %r620, 2;
	add.s32 	%r624, %r623, %r621;
	ld.shared.f32 	%f619, [%r624];
	shl.b32 	%r626, %r618, 2;
	add.s32 	%r627, %r625, %r626;
	ld.shared.f32 	%f620, [%r627];
	add.f32 	%f621, %f620, 0f358637BD;
	div.rn.f32 	%f615, %f619, %f621;
	// begin inline asm
	{  cvt.rn.f16.f32 %rs93, %f615;}

	// end inline asm
	add.s32 	%r628, %r4, %r618;
	shl.b32 	%r629, %r628, 6;
	or.b32  	%r630, %r629, %r73;
	cvt.u64.u32 	%rd95, %r630;
	add.s64 	%rd96, %rd4, %rd95;
	shl.b64 	%rd97, %rd96, 1;
	add.s64 	%rd98, %rd1, %rd97;
	st.global.u16 	[%rd98], %rs93;
	add.s32 	%r631, %r718, -128;
	shr.u32 	%r632, %r631, 6;
	and.b32  	%r633, %r631, 1073741760;
	or.b32  	%r634, %r633, %r73;
	shl.b32 	%r635, %r634, 2;
	add.s32 	%r636, %r623, %r635;
	ld.shared.f32 	%f622, [%r636];
	shl.b32 	%r637, %r632, 2;
	add.s32 	%r638, %r625, %r637;
	ld.shared.f32 	%f623, [%r638];
	add.f32 	%f624, %f623, 0f358637BD;
	div.rn.f32 	%f616, %f622, %f624;
	// begin inline asm
	{  cvt.rn.f16.f32 %rs94, %f616;}

	// end inline asm
	add.s32 	%r639, %r4, %r632;
	shl.b32 	%r640, %r639, 6;
	or.b32  	%r641, %r640, %r73;
	cvt.u64.u32 	%rd99, %r641;
	add.s64 	%rd100, %rd4, %rd99;
	shl.b64 	%rd101, %rd100, 1;
	add.s64 	%rd102, %rd1, %rd101;
	st.global.u16 	[%rd102], %rs94;
	add.s32 	%r642, %r718, 128;
	shr.u32 	%r643, %r718, 6;
	and.b32  	%r644, %r718, 1073741760;
	or.b32  	%r645, %r644, %r73;
	shl.b32 	%r646, %r645, 2;
	add.s32 	%r647, %r623, %r646;
	ld.shared.f32 	%f625, [%r647];
	shl.b32 	%r648, %r643, 2;
	add.s32 	%r649, %r625, %r648;
	ld.shared.f32 	%f626, [%r649];
	add.f32 	%f627, %f626, 0f358637BD;
	div.rn.f32 	%f617, %f625, %f627;
	// begin inline asm
	{  cvt.rn.f16.f32 %rs95, %f617;}

	// end inline asm
	add.s32 	%r650, %r4, %r643;
	shl.b32 	%r651, %r650, 6;
	or.b32  	%r652, %r651, %r73;
	cvt.u64.u32 	%rd103, %r652;
	add.s64 	%rd104, %rd4, %rd103;
	shl.b64 	%rd105, %rd104, 1;
	add.s64 	%rd106, %rd1, %rd105;
	st.global.u16 	[%rd106], %rs95;
	shr.u32 	%r653, %r642, 6;
	and.b32  	%r654, %r642, 1073741760;
	or.b32  	%r655, %r654, %r73;
	shl.b32 	%r656, %r655, 2;
	add.s32 	%r657, %r623, %r656;
	ld.shared.f32 	%f628, [%r657];
	shl.b32 	%r658, %r653, 2;
	add.s32 	%r659, %r625, %r658;
	ld.shared.f32 	%f629, [%r659];
	add.f32 	%f630, %f629, 0f358637BD;
	div.rn.f32 	%f618, %f628, %f630;
	// begin inline asm
	{  cvt.rn.f16.f32 %rs96, %f618;}

	// end inline asm
	add.s32 	%r660, %r4, %r653;
	shl.b32 	%r661, %r660, 6;
	or.b32  	%r662, %r661, %r73;
	cvt.u64.u32 	%rd107, %r662;
	add.s64 	%rd108, %rd4, %rd107;
	shl.b64 	%rd109, %rd108, 1;
	add.s64 	%rd110, %rd1, %rd109;
	st.global.u16 	[%rd110], %rs96;
	add.s32 	%r190, %r718, 512;
	add.s32 	%r663, %r718, 256;
	setp.lt.s32 	%p129, %r663, %r6;
	mov.u32 	%r718, %r190;
	@%p129 bra 	$L__BB1_64;
$L__BB1_65:
	ret;
$L__BB1_66:
	.pragma "nounroll";
	ld.global.nc.u16 	%rs39, [%rd111+-2048];
	// begin inline asm
	{  cvt.f32.f16 %f244, %rs39;}

	// end inline asm
	abs.f32 	%f260, %f244;
	max.f32 	%f261, %f650, %f260;
	ld.global.nc.u16 	%rs40, [%rd111+-1792];
	// begin inline asm
	{  cvt.f32.f16 %f245, %rs40;}

	// end inline asm
	abs.f32 	%f262, %f245;
	max.f32 	%f263, %f261, %f262;
	ld.global.nc.u16 	%rs41, [%rd111+-1536];
	// begin inline asm
	{  cvt.f32.f16 %f246, %rs41;}

	// end inline asm
	abs.f32 	%f264, %f246;
	max.f32 	%f265, %f263, %f264;
	ld.global.nc.u16 	%rs42, [%rd111+-1280];
	// begin inline asm
	{  cvt.f32.f16 %f247, %rs42;}

	// end inline asm
	abs.f32 	%f266, %f247;
	max.f32 	%f267, %f265, %f266;
	ld.global.nc.u16 	%rs43, [%rd111+-1024];
	// begin inline asm
	{  cvt.f32.f16 %f248, %rs43;}

	// end inline asm
	abs.f32 	%f268, %f248;
	max.f32 	%f269, %f267, %f268;
	ld.global.nc.u16 	%rs44, [%rd111+-768];
	// begin inline asm
	{  cvt.f32.f16 %f249, %rs44;}

	// end inline asm
	abs.f32 	%f270, %f249;
	max.f32 	%f271, %f269, %f270;
	ld.global.nc.u16 	%rs45, [%rd111+-512];
	// begin inline asm
	{  cvt.f32.f16 %f250, %rs45;}

	// end inline asm
	abs.f32 	%f272, %f250;
	max.f32 	%f273, %f271, %f272;
	ld.global.nc.u16 	%rs46, [%rd111+-256];
	// begin inline asm
	{  cvt.f32.f16 %f251, %rs46;}

	// end inline asm
	abs.f32 	%f274, %f251;
	max.f32 	%f275, %f273, %f274;
	ld.global.nc.u16 	%rs47, [%rd111];
	// begin inline asm
	{  cvt.f32.f16 %f252, %rs47;}

	// end inline asm
	abs.f32 	%f276, %f252;
	max.f32 	%f277, %f275, %f276;
	ld.global.nc.u16 	%rs48, [%rd111+256];
	// begin inline asm
	{  cvt.f32.f16 %f253, %rs48;}

	// end inline asm
	abs.f32 	%f278, %f253;
	max.f32 	%f279, %f277, %f278;
	ld.global.nc.u16 	%rs49, [%rd111+512];
	// begin inline asm
	{  cvt.f32.f16 %f254, %rs49;}

	// end inline asm
	abs.f32 	%f280, %f254;
	max.f32 	%f281, %f279, %f280;
	ld.global.nc.u16 	%rs50, [%rd111+768];
	// begin inline asm
	{  cvt.f32.f16 %f255, %rs50;}

	// end inline asm
	abs.f32 	%f282, %f255;
	max.f32 	%f283, %f281, %f282;
	ld.global.nc.u16 	%rs51, [%rd111+1024];
	// begin inline asm
	{  cvt.f32.f16 %f256, %rs51;}

	// end inline asm
	abs.f32 	%f284, %f256;
	max.f32 	%f285, %f283, %f284;
	ld.global.nc.u16 	%rs52, [%rd111+1280];
	// begin inline asm
	{  cvt.f32.f16 %f257, %rs52;}

	// end inline asm
	abs.f32 	%f286, %f257;
	max.f32 	%f287, %f285, %f286;
	ld.global.nc.u16 	%rs53, [%rd111+1536];
	// begin inline asm
	{  cvt.f32.f16 %f258, %rs53;}

	// end inline asm
	abs.f32 	%f288, %f258;
	max.f32 	%f289, %f287, %f288;
	ld.global.nc.u16 	%rs54, [%rd111+1792];
	// begin inline asm
	{  cvt.f32.f16 %f259, %rs54;}

	// end inline asm
	abs.f32 	%f290, %f259;
	max.f32 	%f650, %f289, %f290;
	add.s32 	%r698, %r698, 2048;
	add.s32 	%r697, %r697, 16;
	add.s64 	%rd111, %rd111, 4096;
	setp.eq.s32 	%p49, %r697, 0;
	@%p49 bra 	$L__BB1_67;
	bra.uni 	$L__BB1_66;
$L__BB1_67:
	setp.eq.s32 	%p50, %r111, 0;
	@%p50 bra 	$L__BB1_77;
	setp.lt.u32 	%p51, %r111, 8;
	@%p51 bra 	$L__BB1_70;
	add.s32 	%r339, %r115, %r698;
	mul.wide.u32 	%rd65, %r339, 2;
	add.s64 	%rd66, %rd8, %rd65;
	ld.global.nc.u16 	%rs55, [%rd66];
	// begin inline asm
	{  cvt.f32.f16 %f292, %rs55;}

	// end inline asm
	abs.f32 	%f300, %f292;
	max.f32 	%f301, %f650, %f300;
	cvt.u64.u32 	%rd67, %r115;
	cvt.u64.u32 	%rd68, %r698;
	add.s64 	%rd69, %rd67, %rd68;
	shl.b64 	%rd70, %rd69, 1;
	add.s64 	%rd71, %rd8, %rd70;
	ld.global.nc.u16 	%rs56, [%rd71+256];
	// begin inline asm
	{  cvt.f32.f16 %f293, %rs56;}

	// end inline asm
	abs.f32 	%f302, %f293;
	max.f32 	%f303, %f301, %f302;
	ld.global.nc.u16 	%rs57, [%rd71+512];
	// begin inline asm
	{  cvt.f32.f16 %f294, %rs57;}

	// end inline asm
	abs.f32 	%f304, %f294;
	max.f32 	%f305, %f303, %f304;
	ld.global.nc.u16 	%rs58, [%rd71+768];
	// begin inline asm
	{  cvt.f32.f16 %f295, %rs58;}

	// end inline asm
	abs.f32 	%f306, %f295;
	max.f32 	%f307, %f305, %f306;
	ld.global.nc.u16 	%rs59, [%rd71+1024];
	// begin inline asm
	{  cvt.f32.f16 %f296, %rs59;}

	// end inline asm
	abs.f32 	%f308, %f296;
	max.f32 	%f309, %f307, %f308;
	ld.global.nc.u16 	%rs60, [%rd71+1280];
	// begin inline asm
	{  cvt.f32.f16 %f297, %rs60;}

	// end inline asm
	abs.f32 	%f310, %f297;
	max.f32 	%f311, %f309, %f310;
	ld.global.nc.u16 	%rs61, [%rd71+1536];
	// begin inline asm
	{  cvt.f32.f16 %f298, %rs61;}

	// end inline asm
	abs.f32 	%f312, %f298;
	max.f32 	%f313, %f311, %f312;
	ld.global.nc.u16 	%rs62, [%rd71+1792];
	// begin inline asm
	{  cvt.f32.f16 %f299, %rs62;}

	// end inline asm
	abs.f32 	%f314, %f299;
	max.f32 	%f650, %f313, %f314;
	add.s32 	%r698, %r698, 1024;
$L__BB1_70:
	setp.eq.s32 	%p52, %r110, 0;
	@%p52 bra 	$L__BB1_77;
	and.b32  	%r120, %r109, 3;
	setp.lt.u32 	%p53, %r110, 4;
	@%p53 bra 	$L__BB1_73;
	add.s32 	%r340, %r115, %r698;
	mul.wide.u32 	%rd72, %r340, 2;
	add.s64 	%rd73, %rd8, %rd72;
	ld.global.nc.u16 	%rs63, [%rd73];
	// begin inline asm
	{  cvt.f32.f16 %f316, %rs63;}

	// end inline asm
	abs.f32 	%f320, %f316;
	max.f32 	%f321, %f650, %f320;
	cvt.u64.u32 	%rd74, %r115;
	cvt.u64.u32 	%rd75, %r698;
	add.s64 	%rd76, %rd74, %rd75;
	shl.b64 	%rd77, %rd76, 1;
	add.s64 	%rd78, %rd8, %rd77;
	ld.global.nc.u16 	%rs64, [%rd78+256];
	// begin inline asm
	{  cvt.f32.f16 %f317, %rs64;}

	// end inline asm
	abs.f32 	%f322, %f317;
	max.f32 	%f323, %f321, %f322;
	ld.global.nc.u16 	%rs65, [%rd78+512];
	// begin inline asm
	{  cvt.f32.f16 %f318, %rs65;}

	// end inline asm
	abs.f32 	%f324, %f318;
	max.f32 	%f325, %f323, %f324;
	ld.global.nc.u16 	%rs66, [%rd78+768];
	// begin inline asm
	{  cvt.f32.f16 %f319, %rs66;}

	// end inline asm
	abs.f32 	%f326, %f319;
	max.f32 	%f650, %f325, %f326;
	add.s32 	%r698, %r698, 512;
$L__BB1_73:
	setp.eq.s32 	%p54, %r120, 0;
	@%p54 bra 	$L__BB1_77;
	add.s32 	%r341, %r115, %r698;
	mul.wide.u32 	%rd79, %r341, 2;
	add.s64 	%rd80, %rd8, %rd79;
	ld.global.nc.u16 	%rs67, [%rd80];
	// begin inline asm
	{  cvt.f32.f16 %f327, %rs67;}

	// end inline asm
	abs.f32 	%f328, %f327;
	max.f32 	%f650, %f650, %f328;
	setp.eq.s32 	%p55, %r120, 1;
	@%p55 bra 	$L__BB1_77;
	cvt.u64.u32 	%rd81, %r115;
	cvt.u64.u32 	%rd82, %r698;
	add.s64 	%rd83, %rd81, %rd82;
	shl.b64 	%rd84, %rd83, 1;
	add.s64 	%rd12, %rd8, %rd84;
	ld.global.nc.u16 	%rs68, [%rd12+256];
	// begin inline asm
	{  cvt.f32.f16 %f329, %rs68;}

	// end inline asm
	abs.f32 	%f330, %f329;
	max.f32 	%f650, %f650, %f330;
	setp.eq.s32 	%p56, %r120, 2;
	@%p56 bra 	$L__BB1_77;
	ld.global.nc.u16 	%rs69, [%rd12+512];
	// begin inline asm
	{  cvt.f32.f16 %f331, %rs69;}

	// end inline asm
	abs.f32 	%f332, %f331;
	max.f32 	%f650, %f650, %f332;
$L__BB1_77:
	setp.ne.s32 	%p57, %r26, 0;
	mov.b32 	%r342, %f650;
	shfl.sync.bfly.b32	%r343|%p58, %r342, 16, 31, -1;
	mov.b32 	%f333, %r343;
	max.f32 	%f334, %f650, %f333;
	mov.b32 	%r344, %f334;
	shfl.sync.bfly.b32	%r345|%p59, %r344, 8, 31, -1;
	mov.b32 	%f335, %r345;
	max.f32 	%f336, %f334, %f335;
	mov.b32 	%r346, %f336;
	shfl.sync.bfly.b32	%r347|%p60, %r346, 4, 31, -1;
	mov.b32 	%f337, %r347;
	max.f32 	%f338, %f336, %f337;
	mov.b32 	%r348, %f338;
	shfl.sync.bfly.b32	%r349|%p61, %r348, 2, 31, -1;
	mov.b32 	%f339, %r349;
	max.f32 	%f340, %f338, %f339;
	mov.b32 	%r350, %f340;
	shfl.sync.bfly.b32	%r351|%p62, %r350, 1, 31, -1;
	mov.b32 	%f341, %r351;
	max.f32 	%f37, %f340, %f341;
	@%p57 bra 	$L__BB1_79;
	st.shared.f32 	[%r27], %f37;
$L__BB1_79:
	setp.gt.u32 	%p63, %r690, 3;
	bar.sync 	0;
	mov.f32 	%f652, 0fF149F2CA;
	@%p63 bra 	$L__BB1_81;
	ld.shared.f32 	%f652, [%r28];
$L__BB1_81:
	setp.gt.u32 	%p64, %r690, 31;
	@%p64 bra 	$L__BB1_83;
	mov.b32 	%r352, %f652;
	shfl.sync.bfly.b32	%r353|%p65, %r352, 16, 31, -1;
	mov.b32 	%f343, %r353;
	max.f32 	%f344, %f652, %f343;
	mov.b32 	%r354, %f344;
	shfl.sync.bfly.b32	%r355|%p66, %r354, 8, 31, -1;
	mov.b32 	%f345, %r355;
	max.f32 	%f346, %f344, %f345;
	mov.b32 	%r356, %f346;
	shfl.sync.bfly.b32	%r357|%p67, %r356, 4, 31, -1;
	mov.b32 	%f347, %r357;
	max.f32 	%f348, %f346, %f347;
	mov.b32 	%r358, %f348;
	shfl.sync.bfly.b32	%r359|%p68, %r358, 2, 31, -1;
	mov.b32 	%f349, %r359;
	max.f32 	%f350, %f348, %f349;
	mov.b32 	%r360, %f350;
	shfl.sync.bfly.b32	%r361|%p69, %r360, 1, 31, -1;
	mov.b32 	%f351, %r361;
	max.f32 	%f652, %f350, %f351;
$L__BB1_83:
	setp.ne.s32 	%p70, %r690, 0;
	bar.sync 	0;
	@%p70 bra 	$L__BB1_85;
	st.shared.f32 	[smem+32768], %f652;
$L__BB1_85:
	setp.ge.s32 	%p71, %r690, %r114;
	bar.sync 	0;
	ld.shared.f32 	%f352, [smem+32768];
	mul.f32 	%f353, %f631, %f352;
	max.f32 	%f354, %f353, 0f358637BD;
	mov.f32 	%f355, 0f42FE0000;
	div.rn.f32 	%f42, %f355, %f354;
	shl.b32 	%r127, %r693, 6;
	@%p71 bra 	$L__BB1_88;
	add.s32 	%r128, %r73, %r127;
	mov.u32 	%r699, %r690;
$L__BB1_87:
	shr.u32 	%r362, %r699, 6;
	and.b32  	%r363, %r699, 2147483584;
	add.s32 	%r364, %r363, %r128;
	mul.wide.u32 	%rd85, %r364, 2;
	add.s64 	%rd86, %rd8, %rd85;
	ld.global.nc.u16 	%rs70, [%rd86];
	// begin inline asm
	{  cvt.f32.f16 %f356, %rs70;}

	// end inline asm
	mul.f32 	%f357, %f42, %f356;
	mov.f32 	%f358, 0f3F000000;
	copysign.f32 	%f359, %f357, %f358;
	add.rz.f32 	%f360, %f357, %f359;
	cvt.rzi.f32.f32 	%f361, %f360;
	min.f32 	%f362, %f361, 0f42FE0000;
	max.f32 	%f363, %f362, 0fC3000000;
	cvt.rzi.s32.f32 	%r365, %f363;
	add.s32 	%r366, %r78, %r362;
	add.s32 	%r368, %r219, %r366;
	st.shared.u8 	[%r368+4096], %r365;
	add.s32 	%r699, %r699, 128;
	setp.lt.s32 	%p72, %r699, %r114;
	@%p72 bra 	$L__BB1_87;
$L__BB1_88:
	setp.gt.s32 	%p73, %r112, 63;
	sub.s32 	%r369, 4096, %r114;
	setp.ge.s32 	%p74, %r690, %r369;
	or.pred  	%p75, %p73, %p74;
	@%p75 bra 	$L__BB1_100;
	setp.lt.u32 	%p76, %r106, 896;
	mov.u32 	%r702, %r690;
	@%p76 bra 	$L__BB1_92;
	and.b32  	%r131, %r107, 67108856;
	add.s32 	%r132, %r113, %r78;
	mov.b32 	%r701, 0;
	mov.u32 	%r702, %r690;
$L__BB1_91:
	.pragma "nounroll";
	shr.u32 	%r371, %r702, 6;
	add.s32 	%r372, %r371, %r132;
	add.s32 	%r374, %r219, 4096;
	add.s32 	%r375, %r374, %r372;
	mov.b16 	%rs71, 0;
	st.shared.u8 	[%r375], %rs71;
	add.s32 	%r376, %r702, 128;
	shr.u32 	%r377, %r376, 6;
	add.s32 	%r378, %r377, %r132;
	add.s32 	%r379, %r374, %r378;
	st.shared.u8 	[%r379], %rs71;
	add.s32 	%r380, %r702, 256;
	shr.u32 	%r381, %r380, 6;
	add.s32 	%r382, %r381, %r132;
	add.s32 	%r383, %r374, %r382;
	st.shared.u8 	[%r383], %rs71;
	add.s32 	%r384, %r702, 384;
	shr.u32 	%r385, %r384, 6;
	add.s32 	%r386, %r385, %r132;
	add.s32 	%r387, %r374, %r386;
	st.shared.u8 	[%r387], %rs71;
	add.s32 	%r388, %r702, 512;
	shr.u32 	%r389, %r388, 6;
	add.s32 	%r390, %r389, %r132;
	add.s32 	%r391, %r374, %r390;
	st.shared.u8 	[%r391], %rs71;
	add.s32 	%r392, %r702, 640;
	shr.u32 	%r393, %r392, 6;
	add.s32 	%r394, %r393, %r132;
	add.s32 	%r395, %r374, %r394;
	st.shared.u8 	[%r395], %rs71;
	add.s32 	%r396, %r702, 768;
	shr.u32 	%r397, %r396, 6;
	add.s32 	%r398, %r397, %r132;
	add.s32 	%r399, %r374, %r398;
	st.shared.u8 	[%r399], %rs71;
	add.s32 	%r400, %r702, 896;
	shr.u32 	%r401, %r400, 6;
	add.s32 	%r402, %r401, %r132;
	add.s32 	%r403, %r374, %r402;
	st.shared.u8 	[%r403], %rs71;
	add.s32 	%r702, %r702, 1024;
	add.s32 	%r701, %r701, 8;
	setp.ne.s32 	%p77, %r701, %r131;
	@%p77 bra 	$L__BB1_91;
$L__BB1_92:
	and.b32  	%r404, %r107, 7;
	setp.eq.s32 	%p78, %r404, 0;
	@%p78 bra 	$L__BB1_100;
	shr.u32 	%r405, %r105, 7;
	add.s32 	%r138, %r405, 1;
	and.b32  	%r406, %r138, 7;
	add.s32 	%r407, %r406, -1;
	setp.lt.u32 	%p79, %r407, 3;
	@%p79 bra 	$L__BB1_95;
	shr.u32 	%r408, %r702, 6;
	add.s32 	%r409, %r113, %r408;
	add.s32 	%r410, %r78, %r409;
	add.s32 	%r412, %r219, 4096;
	add.s32 	%r413, %r412, %r410;
	mov.b16 	%rs72, 0;
	st.shared.u8 	[%r413], %rs72;
	add.s32 	%r414, %r702, 128;
	shr.u32 	%r415, %r414, 6;
	add.s32 	%r416, %r113, %r415;
	add.s32 	%r417, %r78, %r416;
	add.s32 	%r418, %r412, %r417;
	st.shared.u8 	[%r418], %rs72;
	add.s32 	%r419, %r702, 256;
	shr.u32 	%r420, %r419, 6;
	add.s32 	%r421, %r113, %r420;
	add.s32 	%r422, %r78, %r421;
	add.s32 	%r423, %r412, %r422;
	st.shared.u8 	[%r423], %rs72;
	add.s32 	%r424, %r702, 384;
	shr.u32 	%r425, %r424, 6;
	add.s32 	%r426, %r113, %r425;
	add.s32 	%r427, %r78, %r426;
	add.s32 	%r428, %r412, %r427;
	st.shared.u8 	[%r428], %rs72;
	add.s32 	%r702, %r702, 512;
$L__BB1_95:
	and.b32  	%r429, %r138, 3;
	setp.eq.s32 	%p80, %r429, 0;
	@%p80 bra 	$L__BB1_100;
	and.b32  	%r430, %r105, 384;
	setp.eq.s32 	%p81, %r430, 0;
	@%p81 bra 	$L__BB1_98;
	shr.u32 	%r431, %r702, 6;
	add.s32 	%r432, %r113, %r431;
	add.s32 	%r433, %r78, %r432;
	add.s32 	%r435, %r219, 4096;
	add.s32 	%r436, %r435, %r433;
	mov.b16 	%rs73, 0;
	st.shared.u8 	[%r436], %rs73;
	add.s32 	%r437, %r702, 128;
	shr.u32 	%r438, %r437, 6;
	add.s32 	%r439, %r113, %r438;
	add.s32 	%r440, %r78, %r439;
	add.s32 	%r441, %r435, %r440;
	st.shared.u8 	[%r441], %rs73;
	add.s32 	%r702, %r702, 256;
$L__BB1_98:
	and.b32  	%r442, %r105, 128;
	setp.ne.s32 	%p82, %r442, 0;
	@%p82 bra 	$L__BB1_100;
	shr.u32 	%r443, %r702, 6;
	add.s32 	%r444, %r113, %r443;
	add.s32 	%r445, %r78, %r444;
	add.s32 	%r447, %r219, %r445;
	mov.b16 	%rs74, 0;
	st.shared.u8 	[%r447+4096], %rs74;
$L__BB1_100:
	setp.ge.s32 	%p83, %r690, %r114;
	mov.u32 	%r705, %r690;
	@%p83 bra 	$L__BB1_101;
	bra.uni 	$L__BB1_168;
$L__BB1_101:
	mov.b32 	%r707, 0;
	mov.u32 	%r708, %r690;
$L__BB1_102:
	.pragma "nounroll";
	mov.u32 	%r145, %r708;
	shl.b32 	%r457, %r145, 2;
	add.s32 	%r459, %r219, %r457;
	add.s32 	%r147, %r459, 16384;
	mov.b32 	%r460, 0;
	st.shared.u32 	[%r459+16384], %r460;
	st.shared.u32 	[%r459+16896], %r460;
	st.shared.u32 	[%r459+17408], %r460;
	st.shared.u32 	[%r459+17920], %r460;
	st.shared.u32 	[%r459+18432], %r460;
	st.shared.u32 	[%r459+18944], %r460;
	st.shared.u32 	[%r459+19456], %r460;
	st.shared.u32 	[%r459+19968], %r460;
	st.shared.u32 	[%r459+20480], %r460;
	st.shared.u32 	[%r459+20992], %r460;
	st.shared.u32 	[%r459+21504], %r460;
	st.shared.u32 	[%r459+22016], %r460;
	st.shared.u32 	[%r459+22528], %r460;
	st.shared.u32 	[%r459+23040], %r460;
	st.shared.u32 	[%r459+23552], %r460;
	st.shared.u32 	[%r459+24064], %r460;
	add.s32 	%r708, %r145, 2048;
	add.s32 	%r707, %r707, 16;
	setp.ne.s32 	%p85, %r707, %r57;
	@%p85 bra 	$L__BB1_102;
	setp.eq.s32 	%p86, %r56, 0;
	@%p86 bra 	$L__BB1_113;
	setp.lt.u32 	%p87, %r76, 7;
	@%p87 bra 	$L__BB1_106;
	mov.b32 	%r461, 0;
	st.shared.u32 	[%r147+8192], %r461;
	st.shared.u32 	[%r147+8704], %r461;
	st.shared.u32 	[%r147+9216], %r461;
	st.shared.u32 	[%r147+9728], %r461;
	st.shared.u32 	[%r147+10240], %r461;
	st.shared.u32 	[%r147+10752], %r461;
	st.shared.u32 	[%r147+11264], %r461;
	st.shared.u32 	[%r147+11776], %r461;
	add.s32 	%r708, %r145, 3072;
$L__BB1_106:
	setp.eq.s32 	%p88, %r79, 0;
	@%p88 bra 	$L__BB1_113;
	setp.lt.u32 	%p89, %r77, 3;
	@%p89 bra 	$L__BB1_109;
	shl.b32 	%r462, %r708, 2;
	add.s32 	%r464, %r219, %r462;
	mov.b32 	%r465, 0;
	st.shared.u32 	[%r464+16384], %r465;
	st.shared.u32 	[%r464+16896], %r465;
	st.shared.u32 	[%r464+17408], %r465;
	st.shared.u32 	[%r464+17920], %r465;
	add.s32 	%r708, %r708, 512;
$L__BB1_109:
	setp.eq.s32 	%p90, %r80, 0;
	@%p90 bra 	$L__BB1_113;
	setp.eq.s32 	%p91, %r80, 1;
	shl.b32 	%r466, %r708, 2;
	add.s32 	%r468, %r219, %r466;
	add.s32 	%r154, %r468, 16384;
	mov.b32 	%r469, 0;
	st.shared.u32 	[%r468+16384], %r469;
	@%p91 bra 	$L__BB1_113;
	setp.eq.s32 	%p92, %r80, 2;
	mov.b32 	%r470, 0;
	st.shared.u32 	[%r154+512], %r470;
	@%p92 bra 	$L__BB1_113;
	mov.b32 	%r471, 0;
	st.shared.u32 	[%r154+1024], %r471;
$L__BB1_113:
	setp.gt.u32 	%p93, %r690, 511;
	bar.sync 	0;
	@%p93 bra 	$L__BB1_116;
	mov.u32 	%r710, %r3;
$L__BB1_115:
	shl.b32 	%r472, %r710, 8;
	and.b32  	%r473, %r472, 2147482624;
	add.s32 	%r475, %r219, %r473;
	mov.b32 	%r476, 64;
	wmma.load.a.sync.aligned.row.m16n16k16.shared.s8 	{%r477, %r478}, [%r475], %r476;
	wmma.load.b.sync.aligned.col.m16n16k16.shared.s8 	{%r479, %r480}, [%r82], %r476;
	mov.b32 	%r481, 0;
	wmma.mma.sync.aligned.row.col.m16n16k16.s32.s8.s8.s32 {%r482, %r483, %r484, %r485, %r486, %r487, %r488, %r489}, {%r477, %r478}, {%r479, %r480}, {%r481, %r481, %r481, %r481, %r481, %r481, %r481, %r481};
	add.s32 	%r490, %r475, 16;
	wmma.load.a.sync.aligned.row.m16n16k16.shared.s8 	{%r491, %r492}, [%r490], %r476;
	wmma.load.b.sync.aligned.col.m16n16k16.shared.s8 	{%r493, %r494}, [%r83], %r476;
	wmma.mma.sync.aligned.row.col.m16n16k16.s32.s8.s8.s32 {%r495, %r496, %r497, %r498, %r499, %r500, %r501, %r502}, {%r491, %r492}, {%r493, %r494}, {%r482, %r483, %r484, %r485, %r486, %r487, %r488, %r489};
	add.s32 	%r503, %r475, 32;
	wmma.load.a.sync.aligned.row.m16n16k16.shared.s8 	{%r504, %r505}, [%r503], %r476;
	wmma.load.b.sync.aligned.col.m16n16k16.shared.s8 	{%r506, %r507}, [%r84], %r476;
	wmma.mma.sync.aligned.row.col.m16n16k16.s32.s8.s8.s32 {%r508, %r509, %r510, %r511, %r512, %r513, %r514, %r515}, {%r504, %r505}, {%r506, %r507}, {%r495, %r496, %r497, %r498, %r499, %r500, %r501, %r502};
	add.s32 	%r516, %r475, 48;
	wmma.load.a.sync.aligned.row.m16n16k16.shared.s8 	{%r517, %r518}, [%r516], %r476;
	wmma.load.b.sync.aligned.col.m16n16k16.shared.s8 	{%r519, %r520}, [%r85], %r476;
	wmma.mma.sync.aligned.row.col.m16n16k16.s32.s8.s8.s32 {%r521, %r522, %r523, %r524, %r525, %r526, %r527, %r528}, {%r517, %r518}, {%r519, %r520}, {%r508, %r509, %r510, %r511, %r512, %r513, %r514, %r515};
	or.b32  	%r529, %r473, %r81;
	shl.b32 	%r530, %r529, 2;
	add.s32 	%r531, %r219, %r530;
	add.s32 	%r532, %r531, 16384;
	wmma.store.d.sync.aligned.row.m16n16k16.shared.s32 	[%r532], {%r521, %r522, %r523, %r524, %r525, %r526, %r527, %r528}, %r476;
	add.s32 	%r156, %r710, 4;
	setp.lt.u32 	%p94, %r710, 12;
	mov.u32 	%r710, %r156;
	@%p94 bra 	$L__BB1_115;
$L__BB1_116:
	setp.ge.s32 	%p95, %r3, %r5;
	bar.sync 	0;
	rcp.rn.f32 	%f364, %f42;
	mul.f32 	%f43, %f22, %f364;
	@%p95 bra 	$L__BB1_166;
	and.b32  	%r157, %r103, 120;
	and.b32  	%r158, %r103, 1;
	add.s32 	%r159, %r104, -1;
	and.b32  	%r160, %r103, 3;
	mov.u32 	%r711, %r3;
$L__BB1_118:
	setp.lt.s32 	%p96, %r112, 1;
	add.s32 	%r162, %r711, %r4;
	mov.f32 	%f654, 0fF149F2CA;
	@%p96 bra 	$L__BB1_159;
	setp.lt.s32 	%p97, %r692, 8;
	shl.b32 	%r163, %r711, 6;
	mov.f32 	%f654, 0fF149F2CA;
	mov.b32 	%r714, 0;
	@%p97 bra 	$L__BB1_138;
	mov.f32 	%f654, 0fF149F2CA;
	mov.b32 	%r712, 0;
$L__BB1_121:
	.pragma "nounroll";
	add.s32 	%r165, %r712, %r693;
	setp.gt.u32 	%p98, %r165, %r162;
	add.s32 	%r535, %r163, %r712;
	shl.b32 	%r536, %r535, 2;
	add.s32 	%r538, %r219, %r536;
	add.s32 	%r166, %r538, 16384;
	@%p98 bra 	$L__BB1_123;
	ld.shared.u32 	%r539, [%r166];
	cvt.rn.f32.s32 	%f369, %r539;
	mul.f32 	%f370, %f43, %f369;
	max.f32 	%f654, %f654, %f370;
$L__BB1_123:
	add.s32 	%r540, %r165, 1;
	setp.gt.u32 	%p99, %r540, %r162;
	@%p99 bra 	$L__BB1_125;
	ld.shared.u32 	%r541, [%r166+4];
	cvt.rn.f32.s32 	%f371, %r541;
	mul.f32 	%f372, %f43, %f371;
	max.f32 	%f654, %f654, %f372;
$L__BB1_125:
	add.s32 	%r542, %r165, 2;
	setp.gt.u32 	%p100, %r542, %r162;
	@%p100 bra 	$L__BB1_127;
	ld.shared.u32 	%r543, [%r166+8];
	cvt.rn.f32.s32 	%f373, %r543;
	mul.f32 	%f374, %f43, %f373;
	max.f32 	%f654, %f654, %f374;
$L__BB1_127:
	add.s32 	%r544, %r165, 3;
	setp.gt.u32 	%p101, %r544, %r162;
	@%p101 bra 	$L__BB1_129;
	ld.shared.u32 	%r545, [%r166+12];
	cvt.rn.f32.s32 	%f375, %r545;
	mul.f32 	%f376, %f43, %f375;
	max.f32 	%f654, %f654, %f376;
$L__BB1_129:
	add.s32 	%r546, %r165, 4;
	setp.gt.u32 	%p102, %r546, %r162;
	@%p102 bra 	$L__BB1_131;
	ld.shared.u32 	%r547, [%r166+16];
	cvt.rn.f32.s32 	%f377, %r547;
	mul.f32 	%f378, %f43, %f377;
	max.f32 	%f654, %f654, %f378;
$L__BB1_131:
	add.s32 	%r548, %r165, 5;
	setp.gt.u32 	%p103, %r548, %r162;
	@%p103 bra 	$L__BB1_133;
	ld.shared.u32 	%r549, [%r166+20];
	cvt.rn.f32.s32 	%f379, %r549;
	mul.f32 	%f380, %f43, %f379;
	max.f32 	%f654, %f654, %f380;
$L__BB1_133:
	add.s32 	%r550, %r165, 6;
	setp.gt.u32 	%p104, %r550, %r162;
	@%p104 bra 	$L__BB1_135;
	ld.shared.u32 	%r551, [%r166+24];
	cvt.rn.f32.s32 	%f381, %r551;
	mul.f32 	%f382, %f43, %f381;
	max.f32 	%f654, %f654, %f382;
$L__BB1_135:
	add.s32 	%r552, %r165, 7;
	setp.gt.u32 	%p105, %r552, %r162;
	@%p105 bra 	$L__BB1_137;
	ld.shared.u32 	%r553, [%r166+28];
	cvt.rn.f32.s32 	%f383, %r553;
	mul.f32 	%f384, %f43, %f383;
	max.f32 	%f654, %f654, %f384;
$L__BB1_137:
	add.s32 	%r712, %r712, 8;
	setp.ne.s32 	%p106, %r712, %r157;
	mov.u32 	%r714, %r157;
	@%p106 bra 	$L__BB1_121;
$L__BB1_138:
	setp.eq.s32 	%p107, %r104, 0;
	@%p107 bra 	$L__BB1_159;
	setp.lt.u32 	%p108, %r159, 3;
	@%p108 bra 	$L__BB1_149;
	add.s32 	%r169, %r714, %r693;
	setp.gt.u32 	%p109, %r169, %r162;
	add.s32 	%r554, %r163, %r714;
	shl.b32 	%r555, %r554, 2;
	add.s32 	%r557, %r219, %r555;
	add.s32 	%r170, %r557, 16384;
	@%p109 bra 	$L__BB1_142;
	ld.shared.u32 	%r558, [%r170];
	cvt.rn.f32.s32 	%f386, %r558;
	mul.f32 	%f387, %f43, %f386;
	max.f32 	%f654, %f654, %f387;
$L__BB1_142:
	add.s32 	%r559, %r169, 1;
	setp.gt.u32 	%p110, %r559, %r162;
	@%p110 bra 	$L__BB1_144;
	ld.shared.u32 	%r560, [%r170+4];
	cvt.rn.f32.s32 	%f388, %r560;
	mul.f32 	%f389, %f43, %f388;
	max.f32 	%f654, %f654, %f389;
$L__BB1_144:
	add.s32 	%r561, %r169, 2;
	setp.gt.u32 	%p111, %r561, %r162;
	@%p111 bra 	$L__BB1_146;
	ld.shared.u32 	%r562, [%r170+8];
	cvt.rn.f32.s32 	%f390, %r562;
	mul.f32 	%f391, %f43, %f390;
	max.f32 	%f654, %f654, %f391;
$L__BB1_146:
	add.s32 	%r563, %r169, 3;
	setp.gt.u32 	%p112, %r563, %r162;
	@%p112 bra 	$L__BB1_148;
	ld.shared.u32 	%r564, [%r170+12];
	cvt.rn.f32.s32 	%f392, %r564;
	mul.f32 	%f393, %f43, %f392;
	max.f32 	%f654, %f654, %f393;
$L__BB1_148:
	add.s32 	%r714, %r714, 4;
$L__BB1_149:
	setp.eq.s32 	%p113, %r160, 0;
	@%p113 bra 	$L__BB1_159;
	setp.eq.s32 	%p114, %r160, 1;
	@%p114 bra 	$L__BB1_156;
	add.s32 	%r173, %r714, %r693;
	setp.gt.u32 	%p115, %r173, %r162;
	add.s32 	%r565, %r163, %r714;
	shl.b32 	%r566, %r565, 2;
	add.s32 	%r568, %r219, %r566;
	add.s32 	%r174, %r568, 16384;
	@%p115 bra 	$L__BB1_153;
	ld.shared.u32 	%r569, [%r174];
	cvt.rn.f32.s32 	%f395, %r569;
	mul.f32 	%f396, %f43, %f395;
	max.f32 	%f654, %f654, %f396;
$L__BB1_153:
	add.s32 	%r570, %r173, 1;
	setp.gt.u32 	%p116, %r570, %r162;
	@%p116 bra 	$L__BB1_155;
	ld.shared.u32 	%r571, [%r174+4];
	cvt.rn.f32.s32 	%f397, %r571;
	mul.f32 	%f398, %f43, %f397;
	max.f32 	%f654, %f654, %f398;
$L__BB1_155:
	add.s32 	%r714, %r714, 2;
$L__BB1_156:
	setp.eq.s32 	%p117, %r158, 0;
	@%p117 bra 	$L__BB1_159;
	add.s32 	%r572, %r714, %r693;
	setp.gt.u32 	%p118, %r572, %r162;
	@%p118 bra 	$L__BB1_159;
	add.s32 	%r573, %r163, %r714;
	shl.b32 	%r574, %r573, 2;
	add.s32 	%r576, %r219, %r574;
	ld.shared.u32 	%r577, [%r576+16384];
	cvt.rn.f32.s32 	%f399, %r577;
	mul.f32 	%f400, %f43, %f399;
	max.f32 	%f654, %f654, %f400;
$L__BB1_159:
	setp.lt.s32 	%p119, %r112, 1;
	shl.b32 	%r578, %r711, 2;
	add.s32 	%r580, %r219, %r578;
	add.s32 	%r177, %r580, 32784;
	ld.shared.f32 	%f402, [%r580+32784];
	max.f32 	%f81, %f402, %f654;
	sub.f32 	%f403, %f402, %f81;
	fma.rn.f32 	%f404, %f403, 0f3BBB989D, 0f3F000000;
	cvt.sat.f32.f32 	%f405, %f404;
	mov.f32 	%f406, 0f4B400001;
	mov.f32 	%f407, 0f437C0000;
	fma.rm.f32 	%f408, %f405, %f407, %f406;
	add.f32 	%f409, %f408, 0fCB40007F;
	neg.f32 	%f410, %f409;
	fma.rn.f32 	%f411, %f403, 0f3FB8AA3B, %f410;
	fma.rn.f32 	%f412, %f403, 0f32A57060, %f411;
	mov.b32 	%r581, %f408;
	shl.b32 	%r582, %r581, 23;
	mov.b32 	%f413, %r582;
	ex2.approx.ftz.f32 	%f414, %f412;
	mul.f32 	%f415, %f414, %f413;
	ld.shared.f32 	%f416, [%r580+33040];
	mul.f32 	%f417, %f416, %f415;
	st.shared.f32 	[%r580+33040], %f417;
	shl.b32 	%r178, %r711, 6;
	shl.b32 	%r583, %r711, 8;
	add.s32 	%r584, %r219, %r583;
	add.s32 	%r179, %r584, 33296;
	ld.shared.v4.f32 	{%f418, %f419, %f420, %f421}, [%r584+33296];
	mul.f32 	%f422, %f415, %f418;
	mul.f32 	%f423, %f415, %f419;
	mul.f32 	%f424, %f415, %f420;
	mul.f32 	%f425, %f415, %f421;
	st.shared.v4.f32 	[%r584+33296], {%f422, %f423, %f424, %f425};
	ld.shared.v4.f32 	{%f426, %f427, %f428, %f429}, [%r584+33312];
	mul.f32 	%f430, %f415, %f426;
	mul.f32 	%f431, %f415, %f427;
	mul.f32 	%f432, %f415, %f428;
	mul.f32 	%f433, %f415, %f429;
	st.shared.v4.f32 	[%r584+33312], {%f430, %f431, %f432, %f433};
	ld.shared.v4.f32 	{%f434, %f435, %f436, %f437}, [%r584+33328];
	mul.f32 	%f438, %f415, %f434;
	mul.f32 	%f439, %f415, %f435;
	mul.f32 	%f440, %f415, %f436;
	mul.f32 	%f441, %f415, %f437;
	st.shared.v4.f32 	[%r584+33328], {%f438, %f439, %f440, %f441};
	ld.shared.v4.f32 	{%f442, %f443, %f444, %f445}, [%r584+33344];
	mul.f32 	%f446, %f415, %f442;
	mul.f32 	%f447, %f415, %f443;
	mul.f32 	%f448, %f415, %f444;
	mul.f32 	%f449, %f415, %f445;
	st.shared.v4.f32 	[%r584+33344], {%f446, %f447, %f448, %f449};
	ld.shared.v4.f32 	{%f450, %f451, %f452, %f453}, [%r584+33360];
	mul.f32 	%f454, %f415, %f450;
	mul.f32 	%f455, %f415, %f451;
	mul.f32 	%f456, %f415, %f452;
	mul.f32 	%f457, %f415, %f453;
	st.shared.v4.f32 	[%r584+33360], {%f454, %f455, %f456, %f457};
	ld.shared.v4.f32 	{%f458, %f459, %f460, %f461}, [%r584+33376];
	mul.f32 	%f462, %f415, %f458;
	mul.f32 	%f463, %f415, %f459;
	mul.f32 	%f464, %f415, %f460;
	mul.f32 	%f465, %f415, %f461;
	st.shared.v4.f32 	[%r584+33376], {%f462, %f463, %f464, %f465};
	ld.shared.v4.f32 	{%f466, %f467, %f468, %f469}, [%r584+33392];
	mul.f32 	%f470, %f415, %f466;
	mul.f32 	%f471, %f415, %f467;
	mul.f32 	%f472, %f415, %f468;
	mul.f32 	%f473, %f415, %f469;
	st.shared.v4.f32 	[%r584+33392], {%f470, %f471, %f472, %f473};
	ld.shared.v4.f32 	{%f474, %f475, %f476, %f477}, [%r584+33408];
	mul.f32 	%f478, %f415, %f474;
	mul.f32 	%f479, %f415, %f475;
	mul.f32 	%f480, %f415, %f476;
	mul.f32 	%f481, %f415, %f477;
	st.shared.v4.f32 	[%r584+33408], {%f478, %f479, %f480, %f481};
	ld.shared.v4.f32 	{%f482, %f483, %f484, %f485}, [%r584+33424];
	mul.f32 	%f486, %f415, %f482;
	mul.f32 	%f487, %f415, %f483;
	mul.f32 	%f488, %f415, %f484;
	mul.f32 	%f489, %f415, %f485;
	st.shared.v4.f32 	[%r584+33424], {%f486, %f487, %f488, %f489};
	ld.shared.v4.f32 	{%f490, %f491, %f492, %f493}, [%r584+33440];
	mul.f32 	%f494, %f415, %f490;
	mul.f32 	%f495, %f415, %f491;
	mul.f32 	%f496, %f415, %f492;
	mul.f32 	%f497, %f415, %f493;
	st.shared.v4.f32 	[%r584+33440], {%f494, %f495, %f496, %f497};
	ld.shared.v4.f32 	{%f498, %f499, %f500, %f501}, [%r584+33456];
	mul.f32 	%f502, %f415, %f498;
	mul.f32 	%f503, %f415, %f499;
	mul.f32 	%f504, %f415, %f500;
	mul.f32 	%f505, %f415, %f501;
	st.shared.v4.f32 	[%r584+33456], {%f502, %f503, %f504, %f505};
	ld.shared.v4.f32 	{%f506, %f507, %f508, %f509}, [%r584+33472];
	mul.f32 	%f510, %f415, %f506;
	mul.f32 	%f511, %f415, %f507;
	mul.f32 	%f512, %f415, %f508;
	mul.f32 	%f513, %f415, %f509;
	st.shared.v4.f32 	[%r584+33472], {%f510, %f511, %f512, %f513};
	ld.shared.v4.f32 	{%f514, %f515, %f516, %f517}, [%r584+33488];
	mul.f32 	%f518, %f415, %f514;
	mul.f32 	%f519, %f415, %f515;
	mul.f32 	%f520, %f415, %f516;
	mul.f32 	%f521, %f415, %f517;
	st.shared.v4.f32 	[%r584+33488], {%f518, %f519, %f520, %f521};
	ld.shared.v4.f32 	{%f522, %f523, %f524, %f525}, [%r584+33504];
	mul.f32 	%f526, %f415, %f522;
	mul.f32 	%f527, %f415, %f523;
	mul.f32 	%f528, %f415, %f524;
	mul.f32 	%f529, %f415, %f525;
	st.shared.v4.f32 	[%r584+33504], {%f526, %f527, %f528, %f529};
	ld.shared.v4.f32 	{%f530, %f531, %f532, %f533}, [%r584+33520];
	mul.f32 	%f534, %f415, %f530;
	mul.f32 	%f535, %f415, %f531;
	mul.f32 	%f536, %f415, %f532;
	mul.f32 	%f537, %f415, %f533;
	st.shared.v4.f32 	[%r584+33520], {%f534, %f535, %f536, %f537};
	ld.shared.v4.f32 	{%f538, %f539, %f540, %f541}, [%r584+33536];
	mul.f32 	%f542, %f415, %f538;
	mul.f32 	%f543, %f415, %f539;
	mul.f32 	%f544, %f415, %f540;
	mul.f32 	%f545, %f415, %f541;
	st.shared.v4.f32 	[%r584+33536], {%f542, %f543, %f544, %f545};
	mov.f32 	%f676, 0f00000000;
	@%p119 bra 	$L__BB1_165;
	mov.f32 	%f676, 0f00000000;
	mov.b32 	%r716, 0;
$L__BB1_161:
	add.s32 	%r586, %r716, %r693;
	setp.gt.u32 	%p120, %r586, %r162;
	@%p120 bra 	$L__BB1_164;
	add.s32 	%r588, %r178, %r716;
	shl.b32 	%r589, %r588, 2;
	add.s32 	%r591, %r219, %r589;
	ld.shared.u32 	%r592, [%r591+16384];
	cvt.rn.f32.s32 	%f547, %r592;
	mul.f32 	%f548, %f43, %f547;
	sub.f32 	%f549, %f548, %f81;
	fma.rn.f32 	%f550, %f549, 0f3BBB989D, 0f3F000000;
	cvt.sat.f32.f32 	%f551, %f550;
	mov.f32 	%f552, 0f4B400001;
	mov.f32 	%f553, 0f437C0000;
	fma.rm.f32 	%f554, %f551, %f553, %f552;
	add.f32 	%f555, %f554, 0fCB40007F;
	neg.f32 	%f556, %f555;
	fma.rn.f32 	%f557, %f549, 0f3FB8AA3B, %f556;
	fma.rn.f32 	%f558, %f549, 0f32A57060, %f557;
	mov.b32 	%r593, %f554;
	shl.b32 	%r594, %r593, 23;
	mov.b32 	%f559, %r594;
	ex2.approx.ftz.f32 	%f560, %f558;
	mul.f32 	%f83, %f560, %f559;
	add.f32 	%f676, %f676, %f83;
	shl.b32 	%r181, %r716, 6;
	mov.b32 	%r717, 0;
$L__BB1_163:
	add.s32 	%r595, %r181, %r717;
	shl.b32 	%r596, %r595, 1;
	add.s32 	%r598, %r219, %r596;
	ld.shared.u16 	%rs76, [%r598+8192];
	// begin inline asm
	{  cvt.f32.f16 %f561, %rs76;}

	// end inline asm
	shl.b32 	%r599, %r717, 2;
	add.s32 	%r600, %r179, %r599;
	ld.shared.v4.f32 	{%f577, %f578, %f579, %f580}, [%r600];
	fma.rn.f32 	%f581, %f83, %f561, %f577;
	st.shared.f32 	[%r600], %f581;
	ld.shared.u16 	%rs77, [%r598+8194];
	// begin inline asm
	{  cvt.f32.f16 %f562, %rs77;}

	// end inline asm
	fma.rn.f32 	%f582, %f83, %f562, %f578;
	st.shared.f32 	[%r600+4], %f582;
	ld.shared.u16 	%rs78, [%r598+8196];
	// begin inline asm
	{  cvt.f32.f16 %f563, %rs78;}

	// end inline asm
	fma.rn.f32 	%f583, %f83, %f563, %f579;
	st.shared.f32 	[%r600+8], %f583;
	ld.shared.u16 	%rs79, [%r598+8198];
	// begin inline asm
	{  cvt.f32.f16 %f564, %rs79;}

	// end inline asm
	fma.rn.f32 	%f584, %f83, %f564, %f580;
	st.shared.f32 	[%r600+12], %f584;
	ld.shared.u16 	%rs80, [%r598+8200];
	// begin inline asm
	{  cvt.f32.f16 %f565, %rs80;}

	// end inline asm
	ld.shared.v4.f32 	{%f585, %f586, %f587, %f588}, [%r600+16];
	fma.rn.f32 	%f589, %f83, %f565, %f585;
	st.shared.f32 	[%r600+16], %f589;
	ld.shared.u16 	%rs81, [%r598+8202];
	// begin inline asm
	{  cvt.f32.f16 %f566, %rs81;}

	// end inline asm
	fma.rn.f32 	%f590, %f83, %f566, %f586;
	st.shared.f32 	[%r600+20], %f590;
	ld.shared.u16 	%rs82, [%r598+8204];
	// begin inline asm
	{  cvt.f32.f16 %f567, %rs82;}

	// end inline asm
	fma.rn.f32 	%f591, %f83, %f567, %f587;
	st.shared.f32 	[%r600+24], %f591;
	ld.shared.u16 	%rs83, [%r598+8206];
	// begin inline asm
	{  cvt.f32.f16 %f568, %rs83;}

	// end inline asm
	fma.rn.f32 	%f592, %f83, %f568, %f588;
	st.shared.f32 	[%r600+28], %f592;
	ld.shared.u16 	%rs84, [%r598+8208];
	// begin inline asm
	{  cvt.f32.f16 %f569, %rs84;}

	// end inline asm
	ld.shared.v4.f32 	{%f593, %f594, %f595, %f596}, [%r600+32];
	fma.rn.f32 	%f597, %f83, %f569, %f593;
	st.shared.f32 	[%r600+32], %f597;
	ld.shared.u16 	%rs85, [%r598+8210];
	// begin inline asm
	{  cvt.f32.f16 %f570, %rs85;}

	// end inline asm
	fma.rn.f32 	%f598, %f83, %f570, %f594;
	st.shared.f32 	[%r600+36], %f598;
	ld.shared.u16 	%rs86, [%r598+8212];
	// begin inline asm
	{  cvt.f32.f16 %f571, %rs86;}

	// end inline asm
	fma.rn.f32 	%f599, %f83, %f571, %f595;
	st.shared.f32 	[%r600+40], %f599;
	ld.shared.u16 	%rs87, [%r598+8214];
	// begin inline asm
	{  cvt.f32.f16 %f572, %rs87;}

	// end inline asm
	fma.rn.f32 	%f600, %f83, %f572, %f596;
	st.shared.f32 	[%r600+44], %f600;
	ld.shared.u16 	%rs88, [%r598+8216];
	// begin inline asm
	{  cvt.f32.f16 %f573, %rs88;}

	// end inline asm
	ld.shared.v4.f32 	{%f601, %f602, %f603, %f604}, [%r600+48];
	fma.rn.f32 	%f605, %f83, %f573, %f601;
	st.shared.f32 	[%r600+48], %f605;
	ld.shared.u16 	%rs89, [%r598+8218];
	// begin inline asm
	{  cvt.f32.f16 %f574, %rs89;}

	// end inline asm
	fma.rn.f32 	%f606, %f83, %f574, %f602;
	st.shared.f32 	[%r600+52], %f606;
	ld.shared.u16 	%rs90, [%r598+8220];
	// begin inline asm
	{  cvt.f32.f16 %f575, %rs90;}

	// end inline asm
	fma.rn.f32 	%f607, %f83, %f575, %f603;
	st.shared.f32 	[%r600+56], %f607;
	ld.shared.u16 	%rs91, [%r598+8222];
	// begin inline asm
	{  cvt.f32.f16 %f576, %rs91;}

	// end inline asm
	fma.rn.f32 	%f608, %f83, %f576, %f604;
	st.shared.f32 	[%r600+60], %f608;
	add.s32 	%r717, %r717, 16;
	setp.ne.s32 	%p121, %r717, 64;
	@%p121 bra 	$L__BB1_163;
$L__BB1_164:
	add.s32 	%r716, %r716, 1;
	setp.ne.s32 	%p122, %r716, %r103;
	@%p122 bra 	$L__BB1_161;
$L__BB1_165:
	ld.shared.f32 	%f609, [%r177+256];
	add.f32 	%f610, %f676, %f609;
	st.shared.f32 	[%r177+256], %f610;
	st.shared.f32 	[%r177], %f81;
	add.s32 	%r711, %r711, 4;
	setp.lt.s32 	%p123, %r711, %r5;
	@%p123 bra 	$L__BB1_118;
$L__BB1_166:
	bar.sync 	0;
	add.s32 	%r693, %r693, 64;
	setp.lt.s32 	%p124, %r693, %r194;
	add.s32 	%r692, %r692, -64;
	add.s32 	%r691, %r691, 1;
	@%p124 bra 	$L__BB1_55;
	bra.uni 	$L__BB1_58;
$L__BB1_167:
	mov.b32 	%r305, -246811958;
	st.shared.u32 	[%r28+16], %r305;
	mov.b32 	%r306, 0;
	st.shared.u32 	[%r28+272], %r306;
	bra.uni 	$L__BB1_43;
$L__BB1_168:
	and.b32  	%r448, %r705, 2147483584;
	or.b32  	%r449, %r448, %r73;
	shl.b32 	%r450, %r449, 1;
	add.s32 	%r452, %r219, %r450;
	add.s32 	%r453, %r705, %r127;
	and.b32  	%r454, %r453, -64;
	or.b32  	%r455, %r454, %r73;
	cvt.s64.s32 	%rd87, %r455;
	add.s64 	%rd88, %rd6, %rd87;
	shl.b64 	%rd89, %rd88, 1;
	add.s64 	%rd90, %rd10, %rd89;
	ld.global.nc.u16 	%rs75, [%rd90];
	st.shared.u16 	[%r452+8192], %rs75;
	add.s32 	%r705, %r705, 128;
	setp.lt.s32 	%p84, %r705, %r114;
	@%p84 bra 	$L__BB1_168;
	bra.uni 	$L__BB1_101;

}
	// .globl	_Z21int8_attention_kernelILi80ELb1EEvPK6__halfS2_S2_PS0_PKfiiiii
.visible .entry _Z21int8_attention_kernelILi80ELb1EEvPK6__halfS2_S2_PS0_PKfiiiii(
	.param .u64 .ptr .align 1 _Z21int8_attention_kernelILi80ELb1EEvPK6__halfS2_S2_PS0_PKfiiiii_param_0,
	.param .u64 .ptr .align 1 _Z21int8_attention_kernelILi80ELb1EEvPK6__halfS2_S2_PS0_PKfiiiii_param_1,
	.param .u64 .ptr .align 1 _Z21int8_attention_kernelILi80ELb1EEvPK6__halfS2_S2_PS0_PKfiiiii_param_2,
	.param .u64 .ptr .align 1 _Z21int8_attention_kernelILi80ELb1EEvPK6__halfS2_S2_PS0_PKfiiiii_param_3,
	.param .u64 .ptr .align 1 _Z21int8_attention_kernelILi80ELb1EEvPK6__halfS2_S2_PS0_PKfiiiii_param_4,
	.param .u32 _Z21int8_attention_kernelILi80ELb1EEvPK6__halfS2_S2_PS0_PKfiiiii_param_5,
	.param .u32 _Z21int8_attention_kernelILi80ELb1EEvPK6__halfS2_S2_PS0_PKfiiiii_param_6,
	.param .u32 _Z21int8_attention_kernelILi80ELb1EEvPK6__halfS2_S2_PS0_PKfiiiii_param_7,
	.param .u32 _Z21int8_attention_kernelILi80ELb1EEvPK6__halfS2_S2_PS0_PKfiiiii_param_8,
	.param .u32 _Z21int8_attention_kernelILi80ELb1EEvPK6__halfS2_S2_PS0_PKfiiiii_param_9
)
.maxntid 128
.minnctapersm 1
{
	.reg .pred 	%p<120>;
	.reg .b16 	%rs<95>;
	.reg .b32 	%r<668>;
	.reg .b32 	%f<712>;
	.reg .b64 	%rd<122>;

	ld.param.u64 	%rd22, [_Z21int8_attention_kernelILi80ELb1EEvPK6__halfS2_S2_PS0_PKfiiiii_param_0];
	ld.param.u64 	%rd23, [_Z21int8_attention_kernelILi80ELb1EEvPK6__halfS2_S2_PS0_PKfiiiii_param_1];
	ld.param.u64 	%rd24, [_Z21int8_attention_kernelILi80ELb1EEvPK6__halfS2_S2_PS0_PKfiiiii_param_2];
	ld.param.u64 	%rd26, [_Z21int8_attention_kernelILi80ELb1EEvPK6__halfS2_S2_PS0_PKfiiiii_param_3];
	ld.param.u64 	%rd25, [_Z21int8_attention_kernelILi80ELb1EEvPK6__halfS2_S2_PS0_PKfiiiii_param_4];
	ld.param.u32 	%r181, [_Z21int8_attention_kernelILi80ELb1EEvPK6__halfS2_S2_PS0_PKfiiiii_param_5];
	ld.param.u32 	%r182, [_Z21int8_attention_kernelILi80ELb1EEvPK6__halfS2_S2_PS0_PKfiiiii_param_7];
	ld.param.u32 	%r183, [_Z21int8_attention_kernelILi80ELb1EEvPK6__halfS2_S2_PS0_PKfiiiii_param_8];
	ld.param.u32 	%r184, [_Z21int8_attention_kernelILi80ELb1EEvPK6__halfS2_S2_PS0_PKfiiiii_param_9];
	cvta.to.global.u64 	%rd1, %rd26;
	mov.u32 	%r1, %ctaid.z;
	mov.u32 	%r640, %tid.x;
	shr.u32 	%r3, %r640, 5;
	shl.b32 	%r4, %r1, 6;
	setp.le.s32 	%p1, %r184, %r4;
	@%p1 bra 	$L__BB2_56;
	cvta.to.global.u64 	%rd2, %rd22;
	mov.u32 	%r185, %ctaid.y;
	mov.u32 	%r186, %ctaid.x;
	sub.s32 	%r187, %r184, %r4;
	min.s32 	%r5, %r187, 64;
	rem.s32 	%r188, %r185, %r183;
	cvt.u64.u32 	%rd27, %r186;
	cvt.s64.s32 	%rd28, %r182;
	cvt.u64.u32 	%rd29, %r185;
	mad.lo.s64 	%rd3, %rd28, %rd27, %rd29;
	cvt.u64.u32 	%rd4, %r184;
	mul.wide.u32 	%rd30, %r184, 80;
	mul.lo.s64 	%rd5, %rd30, %rd3;
	cvt.s64.s32 	%rd31, %r183;
	cvt.u64.u32 	%rd32, %r188;
	mad.lo.s64 	%rd6, %rd31, %rd27, %rd32;
	mul.lo.s64 	%rd7, %rd30, %rd6;
	setp.eq.s64 	%p2, %rd25, 0;
	mov.f32 	%f664, 0f3F800000;
	@%p2 bra 	$L__BB2_3;
	cvta.to.global.u64 	%rd33, %rd25;
	mul.wide.s32 	%rd34, %r181, 4;
	add.s64 	%rd35, %rd33, %rd34;
	ld.global.nc.f32 	%f664, [%rd35];
$L__BB2_3:
	shl.b64 	%rd36, %rd5, 1;
	add.s64 	%rd8, %rd2, %rd36;
	mul.lo.s32 	%r6, %r5, 80;
	setp.ge.s32 	%p3, %r640, %r6;
	mov.f32 	%f673, 0f00000000;
	@%p3 bra 	$L__BB2_16;
	mul.lo.s32 	%r7, %r1, 5120;
	not.b32 	%r189, %r640;
	add.s32 	%r190, %r6, %r189;
	shr.u32 	%r191, %r190, 7;
	add.s32 	%r8, %r191, 1;
	and.b32  	%r9, %r8, 15;
	setp.lt.u32 	%p4, %r190, 1920;
	mov.f32 	%f673, 0f00000000;
	mov.u32 	%r618, %r640;
	@%p4 bra 	$L__BB2_7;
	and.b32  	%r192, %r8, 67108848;
	neg.s32 	%r616, %r192;
	mul.lo.s64 	%rd37, %rd3, %rd4;
	add.s32 	%r193, %r640, %r7;
	mul.wide.u32 	%rd38, %r193, 2;
	mad.lo.s64 	%rd39, %rd37, 160, %rd38;
	add.s64 	%rd40, %rd39, %rd2;
	add.s64 	%rd119, %rd40, 2048;
	mov.f32 	%f673, 0f00000000;
	mov.u32 	%r618, %r640;
$L__BB2_6:
	.pragma "nounroll";
	ld.global.nc.u16 	%rs1, [%rd119+-2048];
	// begin inline asm
	{  cvt.f32.f16 %f95, %rs1;}

	// end inline asm
	abs.f32 	%f111, %f95;
	max.f32 	%f112, %f673, %f111;
	ld.global.nc.u16 	%rs2, [%rd119+-1792];
	// begin inline asm
	{  cvt.f32.f16 %f96, %rs2;}

	// end inline asm
	abs.f32 	%f113, %f96;
	max.f32 	%f114, %f112, %f113;
	ld.global.nc.u16 	%rs3, [%rd119+-1536];
	// begin inline asm
	{  cvt.f32.f16 %f97, %rs3;}

	// end inline asm
	abs.f32 	%f115, %f97;
	max.f32 	%f116, %f114, %f115;
	ld.global.nc.u16 	%rs4, [%rd119+-1280];
	// begin inline asm
	{  cvt.f32.f16 %f98, %rs4;}

	// end inline asm
	abs.f32 	%f117, %f98;
	max.f32 	%f118, %f116, %f117;
	ld.global.nc.u16 	%rs5, [%rd119+-1024];
	// begin inline asm
	{  cvt.f32.f16 %f99, %rs5;}

	// end inline asm
	abs.f32 	%f119, %f99;
	max.f32 	%f120, %f118, %f119;
	ld.global.nc.u16 	%rs6, [%rd119+-768];
	// begin inline asm
	{  cvt.f32.f16 %f100, %rs6;}

	// end inline asm
	abs.f32 	%f121, %f100;
	max.f32 	%f122, %f120, %f121;
	ld.global.nc.u16 	%rs7, [%rd119+-512];
	// begin inline asm
	{  cvt.f32.f16 %f101, %rs7;}

	// end inline asm
	abs.f32 	%f123, %f101;
	max.f32 	%f124, %f122, %f123;
	ld.global.nc.u16 	%rs8, [%rd119+-256];
	// begin inline asm
	{  cvt.f32.f16 %f102, %rs8;}

	// end inline asm
	abs.f32 	%f125, %f102;
	max.f32 	%f126, %f124, %f125;
	ld.global.nc.u16 	%rs9, [%rd119];
	// begin inline asm
	{  cvt.f32.f16 %f103, %rs9;}

	// end inline asm
	abs.f32 	%f127, %f103;
	max.f32 	%f128, %f126, %f127;
	ld.global.nc.u16 	%rs10, [%rd119+256];
	// begin inline asm
	{  cvt.f32.f16 %f104, %rs10;}

	// end inline asm
	abs.f32 	%f129, %f104;
	max.f32 	%f130, %f128, %f129;
	ld.global.nc.u16 	%rs11, [%rd119+512];
	// begin inline asm
	{  cvt.f32.f16 %f105, %rs11;}

	// end inline asm
	abs.f32 	%f131, %f105;
	max.f32 	%f132, %f130, %f131;
	ld.global.nc.u16 	%rs12, [%rd119+768];
	// begin inline asm
	{  cvt.f32.f16 %f106, %rs12;}

	// end inline asm
	abs.f32 	%f133, %f106;
	max.f32 	%f134, %f132, %f133;
	ld.global.nc.u16 	%rs13, [%rd119+1024];
	// begin inline asm
	{  cvt.f32.f16 %f107, %rs13;}

	// end inline asm
	abs.f32 	%f135, %f107;
	max.f32 	%f136, %f134, %f135;
	ld.global.nc.u16 	%rs14, [%rd119+1280];
	// begin inline asm
	{  cvt.f32.f16 %f108, %rs14;}

	// end inline asm
	abs.f32 	%f137, %f108;
	max.f32 	%f138, %f136, %f137;
	ld.global.nc.u16 	%rs15, [%rd119+1536];
	// begin inline asm
	{  cvt.f32.f16 %f109, %rs15;}

	// end inline asm
	abs.f32 	%f139, %f109;
	max.f32 	%f140, %f138, %f139;
	ld.global.nc.u16 	%rs16, [%rd119+1792];
	// begin inline asm
	{  cvt.f32.f16 %f110, %rs16;}

	// end inline asm
	abs.f32 	%f141, %f110;
	max.f32 	%f673, %f140, %f141;
	add.s32 	%r618, %r618, 2048;
	add.s32 	%r616, %r616, 16;
	add.s64 	%rd119, %rd119, 4096;
	setp.ne.s32 	%p5, %r616, 0;
	@%p5 bra 	$L__BB2_6;
$L__BB2_7:
	setp.eq.s32 	%p6, %r9, 0;
	@%p6 bra 	$L__BB2_16;
	and.b32  	%r16, %r8, 7;
	setp.lt.u32 	%p7, %r9, 8;
	@%p7 bra 	$L__BB2_10;
	add.s32 	%r194, %r618, %r7;
	mul.wide.u32 	%rd41, %r194, 2;
	add.s64 	%rd42, %rd8, %rd41;
	ld.global.nc.u16 	%rs17, [%rd42];
	// begin inline asm
	{  cvt.f32.f16 %f143, %rs17;}

	// end inline asm
	abs.f32 	%f151, %f143;
	max.f32 	%f152, %f673, %f151;
	cvt.u64.u32 	%rd43, %r7;
	cvt.u64.u32 	%rd44, %r618;
	add.s64 	%rd45, %rd44, %rd43;
	shl.b64 	%rd46, %rd45, 1;
	add.s64 	%rd47, %rd8, %rd46;
	ld.global.nc.u16 	%rs18, [%rd47+256];
	// begin inline asm
	{  cvt.f32.f16 %f144, %rs18;}

	// end inline asm
	abs.f32 	%f153, %f144;
	max.f32 	%f154, %f152, %f153;
	ld.global.nc.u16 	%rs19, [%rd47+512];
	// begin inline asm
	{  cvt.f32.f16 %f145, %rs19;}

	// end inline asm
	abs.f32 	%f155, %f145;
	max.f32 	%f156, %f154, %f155;
	ld.global.nc.u16 	%rs20, [%rd47+768];
	// begin inline asm
	{  cvt.f32.f16 %f146, %rs20;}

	// end inline asm
	abs.f32 	%f157, %f146;
	max.f32 	%f158, %f156, %f157;
	ld.global.nc.u16 	%rs21, [%rd47+1024];
	// begin inline asm
	{  cvt.f32.f16 %f147, %rs21;}

	// end inline asm
	abs.f32 	%f159, %f147;
	max.f32 	%f160, %f158, %f159;
	ld.global.nc.u16 	%rs22, [%rd47+1280];
	// begin inline asm
	{  cvt.f32.f16 %f148, %rs22;}

	// end inline asm
	abs.f32 	%f161, %f148;
	max.f32 	%f162, %f160, %f161;
	ld.global.nc.u16 	%rs23, [%rd47+1536];
	// begin inline asm
	{  cvt.f32.f16 %f149, %rs23;}

	// end inline asm
	abs.f32 	%f163, %f149;
	max.f32 	%f164, %f162, %f163;
	ld.global.nc.u16 	%rs24, [%rd47+1792];
	// begin inline asm
	{  cvt.f32.f16 %f150, %rs24;}

	// end inline asm
	abs.f32 	%f165, %f150;
	max.f32 	%f673, %f164, %f165;
	add.s32 	%r618, %r618, 1024;
$L__BB2_10:
	setp.eq.s32 	%p8, %r16, 0;
	@%p8 bra 	$L__BB2_16;
	and.b32  	%r19, %r8, 3;
	setp.lt.u32 	%p9, %r16, 4;
	@%p9 bra 	$L__BB2_13;
	add.s32 	%r195, %r618, %r7;
	mul.wide.u32 	%rd48, %r195, 2;
	add.s64 	%rd49, %rd8, %rd48;
	ld.global.nc.u16 	%rs25, [%rd49];
	// begin inline asm
	{  cvt.f32.f16 %f167, %rs25;}

	// end inline asm
	abs.f32 	%f171, %f167;
	max.f32 	%f172, %f673, %f171;
	cvt.u64.u32 	%rd50, %r7;
	cvt.u64.u32 	%rd51, %r618;
	add.s64 	%rd52, %rd51, %rd50;
	shl.b64 	%rd53, %rd52, 1;
	add.s64 	%rd54, %rd8, %rd53;
	ld.global.nc.u16 	%rs26, [%rd54+256];
	// begin inline asm
	{  cvt.f32.f16 %f168, %rs26;}

	// end inline asm
	abs.f32 	%f173, %f168;
	max.f32 	%f174, %f172, %f173;
	ld.global.nc.u16 	%rs27, [%rd54+512];
	// begin inline asm
	{  cvt.f32.f16 %f169, %rs27;}

	// end inline asm
	abs.f32 	%f175, %f169;
	max.f32 	%f176, %f174, %f175;
	ld.global.nc.u16 	%rs28, [%rd54+768];
	// begin inline asm
	{  cvt.f32.f16 %f170, %rs28;}

	// end inline asm
	abs.f32 	%f177, %f170;
	max.f32 	%f673, %f176, %f177;
	add.s32 	%r618, %r618, 512;
$L__BB2_13:
	setp.eq.s32 	%p10, %r19, 0;
	@%p10 bra 	$L__BB2_16;
	mul.lo.s64 	%rd55, %rd3, %rd4;
	add.s32 	%r196, %r618, %r7;
	mul.wide.u32 	%rd56, %r196, 2;
	mad.lo.s64 	%rd57, %rd55, 160, %rd56;
	add.s64 	%rd120, %rd2, %rd57;
	neg.s32 	%r621, %r19;
$L__BB2_15:
	.pragma "nounroll";
	ld.global.nc.u16 	%rs29, [%rd120];
	// begin inline asm
	{  cvt.f32.f16 %f178, %rs29;}

	// end inline asm
	abs.f32 	%f179, %f178;
	max.f32 	%f673, %f673, %f179;
	add.s64 	%rd120, %rd120, 256;
	add.s32 	%r621, %r621, 1;
	setp.ne.s32 	%p11, %r621, 0;
	@%p11 bra 	$L__BB2_15;
$L__BB2_16:
	and.b32  	%r25, %r640, 31;
	mov.b32 	%r197, %f673;
	shfl.sync.bfly.b32	%r198|%p12, %r197, 16, 31, -1;
	mov.b32 	%f180, %r198;
	max.f32 	%f181, %f673, %f180;
	mov.b32 	%r199, %f181;
	shfl.sync.bfly.b32	%r200|%p13, %r199, 8, 31, -1;
	mov.b32 	%f182, %r200;
	max.f32 	%f183, %f181, %f182;
	mov.b32 	%r201, %f183;
	shfl.sync.bfly.b32	%r202|%p14, %r201, 4, 31, -1;
	mov.b32 	%f184, %r202;
	max.f32 	%f185, %f183, %f184;
	mov.b32 	%r203, %f185;
	shfl.sync.bfly.b32	%r204|%p15, %r203, 2, 31, -1;
	mov.b32 	%f186, %r204;
	max.f32 	%f187, %f185, %f186;
	mov.b32 	%r205, %f187;
	shfl.sync.bfly.b32	%r206|%p16, %r205, 1, 31, -1;
	mov.b32 	%f188, %r206;
	max.f32 	%f16, %f187, %f188;
	setp.ne.s32 	%p17, %r25, 0;
	shl.b32 	%r207, %r3, 2;
	mov.u32 	%r208, smem;
	add.s32 	%r209, %r208, %r207;
	add.s32 	%r26, %r209, 36864;
	@%p17 bra 	$L__BB2_18;
	st.shared.f32 	[%r26], %f16;
$L__BB2_18:
	bar.sync 	0;
	setp.gt.u32 	%p18, %r640, 3;
	shl.b32 	%r210, %r640, 2;
	add.s32 	%r212, %r208, %r210;
	add.s32 	%r27, %r212, 36864;
	mov.f32 	%f675, 0fF149F2CA;
	@%p18 bra 	$L__BB2_20;
	ld.shared.f32 	%f675, [%r27];
$L__BB2_20:
	setp.gt.u32 	%p19, %r640, 31;
	@%p19 bra 	$L__BB2_22;
	mov.b32 	%r213, %f675;
	shfl.sync.bfly.b32	%r214|%p20, %r213, 16, 31, -1;
	mov.b32 	%f190, %r214;
	max.f32 	%f191, %f675, %f190;
	mov.b32 	%r215, %f191;
	shfl.sync.bfly.b32	%r216|%p21, %r215, 8, 31, -1;
	mov.b32 	%f192, %r216;
	max.f32 	%f193, %f191, %f192;
	mov.b32 	%r217, %f193;
	shfl.sync.bfly.b32	%r218|%p22, %r217, 4, 31, -1;
	mov.b32 	%f194, %r218;
	max.f32 	%f195, %f193, %f194;
	mov.b32 	%r219, %f195;
	shfl.sync.bfly.b32	%r220|%p23, %r219, 2, 31, -1;
	mov.b32 	%f196, %r220;
	max.f32 	%f197, %f195, %f196;
	mov.b32 	%r221, %f197;
	shfl.sync.bfly.b32	%r222|%p24, %r221, 1, 31, -1;
	mov.b32 	%f198, %r222;
	max.f32 	%f675, %f197, %f198;
$L__BB2_22:
	bar.sync 	0;
	setp.ne.s32 	%p25, %r640, 0;
	@%p25 bra 	$L__BB2_24;
	st.shared.f32 	[smem+36864], %f675;
$L__BB2_24:
	setp.ge.s32 	%p26, %r640, %r6;
	bar.sync 	0;
	ld.shared.f32 	%f199, [smem+36864];
	mul.f32 	%f200, %f664, %f199;
	max.f32 	%f201, %f200, 0f358637BD;
	mov.f32 	%f202, 0f42FE0000;
	div.rn.f32 	%f21, %f202, %f201;
	@%p26 bra 	$L__BB2_31;
	not.b32 	%r223, %r640;
	add.s32 	%r28, %r6, %r223;
	and.b32  	%r224, %r28, 384;
	setp.eq.s32 	%p27, %r224, 384;
	mov.u32 	%r625, %r640;
	@%p27 bra 	$L__BB2_28;
	mul.lo.s32 	%r225, %r1, 5120;
	or.b32  	%r623, %r640, %r225;
	shr.u32 	%r226, %r28, 7;
	add.s32 	%r227, %r226, 1;
	and.b32  	%r228, %r227, 3;
	neg.s32 	%r622, %r228;
	mov.u32 	%r625, %r640;
$L__BB2_27:
	.pragma "nounroll";
	mul.wide.u32 	%rd58, %r623, 2;
	add.s64 	%rd59, %rd8, %rd58;
	ld.global.nc.u16 	%rs30, [%rd59];
	// begin inline asm
	{  cvt.f32.f16 %f203, %rs30;}

	// end inline asm
	mul.f32 	%f204, %f21, %f203;
	mov.f32 	%f205, 0f3F000000;
	copysign.f32 	%f206, %f204, %f205;
	add.rz.f32 	%f207, %f204, %f206;
	cvt.rzi.f32.f32 	%f208, %f207;
	min.f32 	%f209, %f208, 0f42FE0000;
	max.f32 	%f210, %f209, 0fC3000000;
	cvt.rzi.s32.f32 	%r229, %f210;
	add.s32 	%r231, %r208, %r625;
	st.shared.u8 	[%r231], %r229;
	add.s32 	%r625, %r625, 128;
	add.s32 	%r623, %r623, 128;
	add.s32 	%r622, %r622, 1;
	setp.ne.s32 	%p28, %r622, 0;
	@%p28 bra 	$L__BB2_27;
$L__BB2_28:
	setp.lt.u32 	%p29, %r28, 384;
	@%p29 bra 	$L__BB2_31;
	add.s32 	%r627, %r625, 256;
	mad.lo.s32 	%r626, %r1, 5120, %r625;
$L__BB2_30:
	mul.wide.u32 	%rd60, %r626, 2;
	add.s64 	%rd61, %rd8, %rd60;
	ld.global.nc.u16 	%rs31, [%rd61];
	// begin inline asm
	{  cvt.f32.f16 %f211, %rs31;}

	// end inline asm
	mul.f32 	%f215, %f21, %f211;
	mov.f32 	%f216, 0f3F000000;
	copysign.f32 	%f217, %f215, %f216;
	add.rz.f32 	%f218, %f215, %f217;
	cvt.rzi.f32.f32 	%f219, %f218;
	min.f32 	%f220, %f219, 0f42FE0000;
	max.f32 	%f221, %f220, 0fC3000000;
	cvt.rzi.s32.f32 	%r232, %f221;
	add.s32 	%r234, %r208, %r627;
	st.shared.u8 	[%r234+-256], %r232;
	add.s32 	%r235, %r626, 128;
	mul.wide.u32 	%rd62, %r235, 2;
	add.s64 	%rd63, %rd8, %rd62;
	ld.global.nc.u16 	%rs32, [%rd63];
	// begin inline asm
	{  cvt.f32.f16 %f212, %rs32;}

	// end inline asm
	mul.f32 	%f222, %f21, %f212;
	copysign.f32 	%f223, %f222, %f216;
	add.rz.f32 	%f224, %f222, %f223;
	cvt.rzi.f32.f32 	%f225, %f224;
	min.f32 	%f226, %f225, 0f42FE0000;
	max.f32 	%f227, %f226, 0fC3000000;
	cvt.rzi.s32.f32 	%r236, %f227;
	st.shared.u8 	[%r234+-128], %r236;
	add.s32 	%r237, %r626, 256;
	mul.wide.u32 	%rd64, %r237, 2;
	add.s64 	%rd65, %rd8, %rd64;
	ld.global.nc.u16 	%rs33, [%rd65];
	// begin inline asm
	{  cvt.f32.f16 %f213, %rs33;}

	// end inline asm
	mul.f32 	%f228, %f21, %f213;
	copysign.f32 	%f229, %f228, %f216;
	add.rz.f32 	%f230, %f228, %f229;
	cvt.rzi.f32.f32 	%f231, %f230;
	min.f32 	%f232, %f231, 0f42FE0000;
	max.f32 	%f233, %f232, 0fC3000000;
	cvt.rzi.s32.f32 	%r238, %f233;
	st.shared.u8 	[%r234], %r238;
	add.s32 	%r239, %r626, 384;
	mul.wide.u32 	%rd66, %r239, 2;
	add.s64 	%rd67, %rd8, %rd66;
	ld.global.nc.u16 	%rs34, [%rd67];
	// begin inline asm
	{  cvt.f32.f16 %f214, %rs34;}

	// end inline asm
	mul.f32 	%f234, %f21, %f214;
	copysign.f32 	%f235, %f234, %f216;
	add.rz.f32 	%f236, %f234, %f235;
	cvt.rzi.f32.f32 	%f237, %f236;
	min.f32 	%f238, %f237, 0f42FE0000;
	max.f32 	%f239, %f238, 0fC3000000;
	cvt.rzi.s32.f32 	%r240, %f239;
	st.shared.u8 	[%r234+128], %r240;
	add.s32 	%r42, %r627, 512;
	add.s32 	%r241, %r627, 256;
	add.s32 	%r626, %r626, 512;
	setp.lt.s32 	%p30, %r241, %r6;
	mov.u32 	%r627, %r42;
	@%p30 bra 	$L__BB2_30;
$L__BB2_31:
	sub.s32 	%r242, 64, %r5;
	mul.lo.s32 	%r243, %r242, 80;
	setp.ge.u32 	%p31, %r640, %r243;
	@%p31 bra 	$L__BB2_41;
	add.s32 	%r244, %r640, %r6;
	sub.s32 	%r44, 5119, %r244;
	shr.u32 	%r245, %r44, 7;
	add.s32 	%r45, %r245, 1;
	setp.lt.u32 	%p32, %r44, 384;
	mov.u32 	%r629, %r640;
	@%p32 bra 	$L__BB2_36;
	add.s32 	%r631, %r640, 256;
	and.b32  	%r246, %r45, 67108860;
	neg.s32 	%r630, %r246;
	add.s32 	%r248, %r6, %r208;
	add.s32 	%r48, %r248, 384;
$L__BB2_34:
	.pragma "nounroll";
	add.s32 	%r249, %r48, %r631;
	mov.b16 	%rs35, 0;
	st.shared.u8 	[%r249+-640], %rs35;
	st.shared.u8 	[%r249+-512], %rs35;
	st.shared.u8 	[%r249+-384], %rs35;
	st.shared.u8 	[%r249+-256], %rs35;
	add.s32 	%r631, %r631, 512;
	add.s32 	%r630, %r630, 4;
	setp.eq.s32 	%p33, %r630, 0;
	@%p33 bra 	$L__BB2_35;
	bra.uni 	$L__BB2_34;
$L__BB2_35:
	add.s32 	%r629, %r631, -256;
$L__BB2_36:
	and.b32  	%r250, %r45, 3;
	setp.eq.s32 	%p34, %r250, 0;
	@%p34 bra 	$L__BB2_41;
	setp.eq.s32 	%p35, %r250, 1;
	@%p35 bra 	$L__BB2_39;
	mul.hi.u32 	%r251, %r629, -858993459;
	shr.u32 	%r252, %r251, 6;
	add.s32 	%r253, %r252, %r5;
	mul.lo.s32 	%r254, %r252, 80;
	sub.s32 	%r255, %r629, %r254;
	mad.lo.s32 	%r256, %r253, 80, %r255;
	add.s32 	%r258, %r208, %r256;
	mov.b16 	%rs36, 0;
	st.shared.u8 	[%r258], %rs36;
	st.shared.u8 	[%r258+128], %rs36;
	add.s32 	%r629, %r629, 256;
$L__BB2_39:
	and.b32  	%r259, %r44, 128;
	setp.ne.s32 	%p36, %r259, 0;
	@%p36 bra 	$L__BB2_41;
	mul.hi.u32 	%r260, %r629, -858993459;
	shr.u32 	%r261, %r260, 6;
	add.s32 	%r262, %r261, %r5;
	mul.lo.s32 	%r263, %r261, 80;
	sub.s32 	%r264, %r629, %r263;
	mad.lo.s32 	%r265, %r262, 80, %r264;
	add.s32 	%r267, %r208, %r265;
	mov.b16 	%rs37, 0;
	st.shared.u8 	[%r267], %rs37;
$L__BB2_41:
	setp.lt.u32 	%p37, %r640, 64;
	@%p37 bra 	$L__BB2_157;
$L__BB2_42:
	shr.u32 	%r57, %r640, 7;
	add.s32 	%r272, %r210, %r208;
	add.s32 	%r632, %r272, 45072;
	mov.b32 	%r633, 37392;
$L__BB2_43:
	.pragma "nounroll";
	mov.b32 	%r273, 0;
	st.shared.u32 	[%r632+-7680], %r273;
	st.shared.u32 	[%r632+-7168], %r273;
	st.shared.u32 	[%r632+-6656], %r273;
	st.shared.u32 	[%r632+-6144], %r273;
	st.shared.u32 	[%r632+-5632], %r273;
	st.shared.u32 	[%r632+-5120], %r273;
	st.shared.u32 	[%r632+-4608], %r273;
	st.shared.u32 	[%r632+-4096], %r273;
	st.shared.u32 	[%r632+-3584], %r273;
	st.shared.u32 	[%r632+-3072], %r273;
	st.shared.u32 	[%r632+-2560], %r273;
	st.shared.u32 	[%r632+-2048], %r273;
	st.shared.u32 	[%r632+-1536], %r273;
	st.shared.u32 	[%r632+-1024], %r273;
	st.shared.u32 	[%r632+-512], %r273;
	st.shared.u32 	[%r632], %r273;
	add.s32 	%r633, %r633, 8192;
	add.s32 	%r632, %r632, 8192;
	setp.ne.s32 	%p38, %r633, 53776;
	@%p38 bra 	$L__BB2_43;
	or.b32  	%r634, %r640, 4096;
	sub.s32 	%r65, 8, %r57;
	mov.b32 	%r635, 0;
$L__BB2_45:
	.pragma "nounroll";
	shl.b32 	%r275, %r634, 2;
	add.s32 	%r277, %r208, %r275;
	mov.b32 	%r278, 0;
	st.shared.u32 	[%r277+37392], %r278;
	add.s32 	%r634, %r634, 128;
	add.s32 	%r635, %r635, 1;
	setp.ne.s32 	%p39, %r635, %r65;
	@%p39 bra 	$L__BB2_45;
	cvta.to.global.u64 	%rd68, %rd23;
	shl.b64 	%rd69, %rd7, 1;
	add.s64 	%rd15, %rd68, %rd69;
	bar.sync 	0;
	mov.f32 	%f240, 0f42A00000;
	rsqrt.approx.f32 	%f241, %f240;
	rcp.rn.f32 	%f242, %f21;
	mul.f32 	%f22, %f242, %f241;
	not.b32 	%r70, %r640;
	sub.s32 	%r280, 32, %r57;
	neg.s32 	%r281, %r57;
	and.b32  	%r282, %r281, 15;
	add.s32 	%r71, %r282, -1;
	and.b32  	%r72, %r281, 7;
	add.s32 	%r73, %r72, -1;
	and.b32  	%r74, %r280, 15;
	and.b32  	%r75, %r280, 48;
	and.b32  	%r76, %r281, 3;
	shl.b32 	%r283, %r3, 4;
	and.b32  	%r77, %r283, 48;
	add.s32 	%r285, %r208, %r77;
	add.s32 	%r78, %r285, 5120;
	add.s32 	%r79, %r285, 6144;
	add.s32 	%r80, %r285, 7168;
	add.s32 	%r81, %r285, 8192;
	add.s32 	%r82, %r285, 9216;
	mul.lo.s64 	%rd70, %rd6, %rd4;
	mad.lo.s64 	%rd71, %rd70, 160, %rd68;
	add.s64 	%rd16, %rd71, 2048;
	cvta.to.global.u64 	%rd17, %rd24;
	mov.b32 	%r641, 0;
	mov.u32 	%r642, %r184;
	mov.u32 	%r643, %r641;
$L__BB2_47:
	min.s32 	%r286, %r642, 64;
	max.s32 	%r99, %r286, 1;
	and.b32  	%r100, %r99, 7;
	shl.b32 	%r287, %r641, 6;
	sub.s32 	%r288, %r184, %r287;
	min.s32 	%r289, %r288, 64;
	mul.lo.s32 	%r290, %r289, 432;
	sub.s32 	%r291, %r290, %r640;
	add.s32 	%r101, %r291, 511;
	mul.lo.s32 	%r292, %r289, -80;
	sub.s32 	%r293, %r292, %r640;
	add.s32 	%r102, %r293, 5119;
	shr.u32 	%r294, %r102, 7;
	add.s32 	%r103, %r294, 1;
	mul.lo.s32 	%r104, %r286, 80;
	add.s32 	%r105, %r104, %r70;
	shr.u32 	%r295, %r105, 7;
	add.s32 	%r106, %r295, 1;
	and.b32  	%r107, %r106, 7;
	and.b32  	%r108, %r106, 15;
	sub.s32 	%r109, %r184, %r643;
	min.s32 	%r110, %r109, 64;
	setp.ge.s32 	%p40, %r640, %r104;
	mov.f32 	%f683, 0f00000000;
	@%p40 bra 	$L__BB2_68;
	mul.lo.s32 	%r111, %r643, 80;
	setp.lt.u32 	%p41, %r105, 1920;
	mov.f32 	%f683, 0f00000000;
	mov.u32 	%r648, %r640;
	@%p41 bra 	$L__BB2_58;
	and.b32  	%r296, %r106, 67108848;
	neg.s32 	%r647, %r296;
	add.s32 	%r297, %r640, %r111;
	mul.wide.u32 	%rd72, %r297, 2;
	add.s64 	%rd121, %rd16, %rd72;
	mov.f32 	%f683, 0f00000000;
	mov.u32 	%r648, %r640;
	bra.uni 	$L__BB2_57;
$L__BB2_50:
	setp.ge.s32 	%p115, %r640, %r6;
	@%p115 bra 	$L__BB2_56;
	add.s32 	%r83, %r6, %r70;
	and.b32  	%r565, %r83, 384;
	setp.eq.s32 	%p116, %r565, 384;
	@%p116 bra 	$L__BB2_54;
	mul.lo.s32 	%r566, %r1, 5120;
	or.b32  	%r638, %r640, %r566;
	add.s32 	%r637, %r272, 37392;
	shr.u32 	%r569, %r83, 7;
	add.s32 	%r570, %r569, 1;
	and.b32  	%r571, %r570, 3;
	neg.s32 	%r636, %r571;
$L__BB2_53:
	.pragma "nounroll";
	mul.hi.u32 	%r572, %r640, -858993459;
	ld.shared.f32 	%f645, [%r637];
	shr.u32 	%r573, %r572, 4;
	and.b32  	%r574, %r573, 268435452;
	add.s32 	%r576, %r208, %r574;
	ld.shared.f32 	%f646, [%r576+37136];
	add.f32 	%f647, %f646, 0f358637BD;
	div.rn.f32 	%f644, %f645, %f647;
	// begin inline asm
	{  cvt.rn.f16.f32 %rs90, %f644;}

	// end inline asm
	cvt.u64.u32 	%rd99, %r638;
	add.s64 	%rd100, %rd5, %rd99;
	shl.b64 	%rd101, %rd100, 1;
	add.s64 	%rd102, %rd1, %rd101;
	st.global.u16 	[%rd102], %rs90;
	add.s32 	%r640, %r640, 128;
	add.s32 	%r638, %r638, 128;
	add.s32 	%r637, %r637, 512;
	add.s32 	%r636, %r636, 1;
	setp.ne.s32 	%p117, %r636, 0;
	@%p117 bra 	$L__BB2_53;
$L__BB2_54:
	setp.lt.u32 	%p118, %r83, 384;
	@%p118 bra 	$L__BB2_56;
$L__BB2_55:
	mul.hi.u32 	%r577, %r640, -858993459;
	shr.u32 	%r578, %r577, 6;
	mul.lo.s32 	%r579, %r578, 80;
	sub.s32 	%r580, %r640, %r579;
	shl.b32 	%r581, %r640, 2;
	add.s32 	%r583, %r208, %r581;
	ld.shared.f32 	%f652, [%r583+37392];
	add.s32 	%r584, %r208, 37136;
	shl.b32 	%r585, %r578, 2;
	add.s32 	%r586, %r584, %r585;
	ld.shared.f32 	%f653, [%r586];
	add.f32 	%f654, %f653, 0f358637BD;
	div.rn.f32 	%f648, %f652, %f654;
	// begin inline asm
	{  cvt.rn.f16.f32 %rs91, %f648;}

	// end inline asm
	add.s32 	%r587, %r4, %r578;
	mad.lo.s32 	%r588, %r587, 80, %r580;
	cvt.u64.u32 	%rd103, %r588;
	add.s64 	%rd104, %rd5, %rd103;
	shl.b64 	%rd105, %rd104, 1;
	add.s64 	%rd106, %rd1, %rd105;
	st.global.u16 	[%rd106], %rs91;
	add.s32 	%r589, %r640, 128;
	mul.hi.u32 	%r590, %r589, -858993459;
	shr.u32 	%r591, %r590, 6;
	mul.lo.s32 	%r592, %r591, 80;
	sub.s32 	%r593, %r589, %r592;
	ld.shared.f32 	%f655, [%r583+37904];
	shl.b32 	%r594, %r591, 2;
	add.s32 	%r595, %r584, %r594;
	ld.shared.f32 	%f656, [%r595];
	add.f32 	%f657, %f656, 0f358637BD;
	div.rn.f32 	%f649, %f655, %f657;
	// begin inline asm
	{  cvt.rn.f16.f32 %rs92, %f649;}

	// end inline asm
	add.s32 	%r596, %r4, %r591;
	mad.lo.s32 	%r597, %r596, 80, %r593;
	cvt.u64.u32 	%rd107, %r597;
	add.s64 	%rd108, %rd5, %rd107;
	shl.b64 	%rd109, %rd108, 1;
	add.s64 	%rd110, %rd1, %rd109;
	st.global.u16 	[%rd110], %rs92;
	add.s32 	%r598, %r640, 256;
	mul.hi.u32 	%r599, %r598, -858993459;
	shr.u32 	%r600, %r599, 6;
	mul.lo.s32 	%r601, %r600, 80;
	sub.s32 	%r602, %r598, %r601;
	ld.shared.f32 	%f658, [%r583+38416];
	shl.b32 	%r603, %r600, 2;
	add.s32 	%r604, %r584, %r603;
	ld.shared.f32 	%f659, [%r604];
	add.f32 	%f660, %f659, 0f358637BD;
	div.rn.f32 	%f650, %f658, %f660;
	// begin inline asm
	{  cvt.rn.f16.f32 %rs93, %f650;}

	// end inline asm
	add.s32 	%r605, %r4, %r600;
	mad.lo.s32 	%r606, %r605, 80, %r602;
	cvt.u64.u32 	%rd111, %r606;
	add.s64 	%rd112, %rd5, %rd111;
	shl.b64 	%rd113, %rd112, 1;
	add.s64 	%rd114, %rd1, %rd113;
	st.global.u16 	[%rd114], %rs93;
	add.s32 	%r607, %r640, 384;
	mul.hi.u32 	%r608, %r607, -858993459;
	shr.u32 	%r609, %r608, 6;
	mul.lo.s32 	%r610, %r609, 80;
	sub.s32 	%r611, %r607, %r610;
	ld.shared.f32 	%f661, [%r583+38928];
	shl.b32 	%r612, %r609, 2;
	add.s32 	%r613, %r584, %r612;
	ld.shared.f32 	%f662, [%r613];
	add.f32 	%f663, %f662, 0f358637BD;
	div.rn.f32 	%f651, %f661, %f663;
	// begin inline asm
	{  cvt.rn.f16.f32 %rs94, %f651;}

	// end inline asm
	add.s32 	%r614, %r4, %r609;
	mad.lo.s32 	%r615, %r614, 80, %r611;
	cvt.u64.u32 	%rd115, %r615;
	add.s64 	%rd116, %rd5, %rd115;
	shl.b64 	%rd117, %rd116, 1;
	add.s64 	%rd118, %rd1, %rd117;
	st.global.u16 	[%rd118], %rs94;
	add.s32 	%r640, %r640, 512;
	setp.lt.s32 	%p119, %r640, %r6;
	@%p119 bra 	$L__BB2_55;
$L__BB2_56:
	ret;
$L__BB2_57:
	.pragma "nounroll";
	ld.global.nc.u16 	%rs38, [%rd121+-2048];
	// begin inline asm
	{  cvt.f32.f16 %f247, %rs38;}

	// end inline asm
	abs.f32 	%f263, %f247;
	max.f32 	%f264, %f683, %f263;
	ld.global.nc.u16 	%rs39, [%rd121+-1792];
	// begin inline asm
	{  cvt.f32.f16 %f248, %rs39;}

	// end inline asm
	abs.f32 	%f265, %f248;
	max.f32 	%f266, %f264, %f265;
	ld.global.nc.u16 	%rs40, [%rd121+-1536];
	// begin inline asm
	{  cvt.f32.f16 %f249, %rs40;}

	// end inline asm
	abs.f32 	%f267, %f249;
	max.f32 	%f268, %f266, %f267;
	ld.global.nc.u16 	%rs41, [%rd121+-1280];
	// begin inline asm
	{  cvt.f32.f16 %f250, %rs41;}

	// end inline asm
	abs.f32 	%f269, %f250;
	max.f32 	%f270, %f268, %f269;
	ld.global.nc.u16 	%rs42, [%rd121+-1024];
	// begin inline asm
	{  cvt.f32.f16 %f251, %rs42;}

	// end inline asm
	abs.f32 	%f271, %f251;
	max.f32 	%f272, %f270, %f271;
	ld.global.nc.u16 	%rs43, [%rd121+-768];
	// begin inline asm
	{  cvt.f32.f16 %f252, %rs43;}

	// end inline asm
	abs.f32 	%f273, %f252;
	max.f32 	%f274, %f272, %f273;
	ld.global.nc.u16 	%rs44, [%rd121+-512];
	// begin inline asm
	{  cvt.f32.f16 %f253, %rs44;}

	// end inline asm
	abs.f32 	%f275, %f253;
	max.f32 	%f276, %f274, %f275;
	ld.global.nc.u16 	%rs45, [%rd121+-256];
	// begin inline asm
	{  cvt.f32.f16 %f254, %rs45;}

	// end inline asm
	abs.f32 	%f277, %f254;
	max.f32 	%f278, %f276, %f277;
	ld.global.nc.u16 	%rs46, [%rd121];
	// begin inline asm
	{  cvt.f32.f16 %f255, %rs46;}

	// end inline asm
	abs.f32 	%f279, %f255;
	max.f32 	%f280, %f278, %f279;
	ld.global.nc.u16 	%rs47, [%rd121+256];
	// begin inline asm
	{  cvt.f32.f16 %f256, %rs47;}

	// end inline asm
	abs.f32 	%f281, %f256;
	max.f32 	%f282, %f280, %f281;
	ld.global.nc.u16 	%rs48, [%rd121+512];
	// begin inline asm
	{  cvt.f32.f16 %f257, %rs48;}

	// end inline asm
	abs.f32 	%f283, %f257;
	max.f32 	%f284, %f282, %f283;
	ld.global.nc.u16 	%rs49, [%rd121+768];
	// begin inline asm
	{  cvt.f32.f16 %f258, %rs49;}

	// end inline asm
	abs.f32 	%f285, %f258;
	max.f32 	%f286, %f284, %f285;
	ld.global.nc.u16 	%rs50, [%rd121+1024];
	// begin inline asm
	{  cvt.f32.f16 %f259, %rs50;}

	// end inline asm
	abs.f32 	%f287, %f259;
	max.f32 	%f288, %f286, %f287;
	ld.global.nc.u16 	%rs51, [%rd121+1280];
	// begin inline asm
	{  cvt.f32.f16 %f260, %rs51;}

	// end inline asm
	abs.f32 	%f289, %f260;
	max.f32 	%f290, %f288, %f289;
	ld.global.nc.u16 	%rs52, [%rd121+1536];
	// begin inline asm
	{  cvt.f32.f16 %f261, %rs52;}

	// end inline asm
	abs.f32 	%f291, %f261;
	max.f32 	%f292, %f290, %f291;
	ld.global.nc.u16 	%rs53, [%rd121+1792];
	// begin inline asm
	{  cvt.f32.f16 %f262, %rs53;}

	// end inline asm
	abs.f32 	%f293, %f262;
	max.f32 	%f683, %f292, %f293;
	add.s32 	%r648, %r648, 2048;
	add.s32 	%r647, %r647, 16;
	add.s64 	%rd121, %rd121, 4096;
	setp.eq.s32 	%p42, %r647, 0;
	@%p42 bra 	$L__BB2_58;
	bra.uni 	$L__BB2_57;
$L__BB2_58:
	setp.eq.s32 	%p43, %r108, 0;
	@%p43 bra 	$L__BB2_68;
	setp.lt.u32 	%p44, %r108, 8;
	@%p44 bra 	$L__BB2_61;
	add.s32 	%r298, %r648, %r111;
	mul.wide.u32 	%rd73, %r298, 2;
	add.s64 	%rd74, %rd15, %rd73;
	ld.global.nc.u16 	%rs54, [%rd74];
	// begin inline asm
	{  cvt.f32.f16 %f295, %rs54;}

	// end inline asm
	abs.f32 	%f303, %f295;
	max.f32 	%f304, %f683, %f303;
	cvt.u64.u32 	%rd75, %r111;
	cvt.u64.u32 	%rd76, %r648;
	add.s64 	%rd77, %rd76, %rd75;
	shl.b64 	%rd78, %rd77, 1;
	add.s64 	%rd79, %rd15, %rd78;
	ld.global.nc.u16 	%rs55, [%rd79+256];
	// begin inline asm
	{  cvt.f32.f16 %f296, %rs55;}

	// end inline asm
	abs.f32 	%f305, %f296;
	max.f32 	%f306, %f304, %f305;
	ld.global.nc.u16 	%rs56, [%rd79+512];
	// begin inline asm
	{  cvt.f32.f16 %f297, %rs56;}

	// end inline asm
	abs.f32 	%f307, %f297;
	max.f32 	%f308, %f306, %f307;
	ld.global.nc.u16 	%rs57, [%rd79+768];
	// begin inline asm
	{  cvt.f32.f16 %f298, %rs57;}

	// end inline asm
	abs.f32 	%f309, %f298;
	max.f32 	%f310, %f308, %f309;
	ld.global.nc.u16 	%rs58, [%rd79+1024];
	// begin inline asm
	{  cvt.f32.f16 %f299, %rs58;}

	// end inline asm
	abs.f32 	%f311, %f299;
	max.f32 	%f312, %f310, %f311;
	ld.global.nc.u16 	%rs59, [%rd79+1280];
	// begin inline asm
	{  cvt.f32.f16 %f300, %rs59;}

	// end inline asm
	abs.f32 	%f313, %f300;
	max.f32 	%f314, %f312, %f313;
	ld.global.nc.u16 	%rs60, [%rd79+1536];
	// begin inline asm
	{  cvt.f32.f16 %f301, %rs60;}

	// end inline asm
	abs.f32 	%f315, %f301;
	max.f32 	%f316, %f314, %f315;
	ld.global.nc.u16 	%rs61, [%rd79+1792];
	// begin inline asm
	{  cvt.f32.f16 %f302, %rs61;}

	// end inline asm
	abs.f32 	%f317, %f302;
	max.f32 	%f683, %f316, %f317;
	add.s32 	%r648, %r648, 1024;
$L__BB2_61:
	setp.eq.s32 	%p45, %r107, 0;
	@%p45 bra 	$L__BB2_68;
	and.b32  	%r116, %r106, 3;
	setp.lt.u32 	%p46, %r107, 4;
	@%p46 bra 	$L__BB2_64;
	add.s32 	%r299, %r648, %r111;
	mul.wide.u32 	%rd80, %r299, 2;
	add.s64 	%rd81, %rd15, %rd80;
	ld.global.nc.u16 	%rs62, [%rd81];
	// begin inline asm
	{  cvt.f32.f16 %f319, %rs62;}

	// end inline asm
	abs.f32 	%f323, %f319;
	max.f32 	%f324, %f683, %f323;
	cvt.u64.u32 	%rd82, %r111;
	cvt.u64.u32 	%rd83, %r648;
	add.s64 	%rd84, %rd83, %rd82;
	shl.b64 	%rd85, %rd84, 1;
	add.s64 	%rd86, %rd15, %rd85;
	ld.global.nc.u16 	%rs63, [%rd86+256];
	// begin inline asm
	{  cvt.f32.f16 %f320, %rs63;}

	// end inline asm
	abs.f32 	%f325, %f320;
	max.f32 	%f326, %f324, %f325;
	ld.global.nc.u16 	%rs64, [%rd86+512];
	// begin inline asm
	{  cvt.f32.f16 %f321, %rs64;}

	// end inline asm
	abs.f32 	%f327, %f321;
	max.f32 	%f328, %f326, %f327;
	ld.global.nc.u16 	%rs65, [%rd86+768];
	// begin inline asm
	{  cvt.f32.f16 %f322, %rs65;}

	// end inline asm
	abs.f32 	%f329, %f322;
	max.f32 	%f683, %f328, %f329;
	add.s32 	%r648, %r648, 512;
$L__BB2_64:
	setp.eq.s32 	%p47, %r116, 0;
	@%p47 bra 	$L__BB2_68;
	add.s32 	%r300, %r648, %r111;
	mul.wide.u32 	%rd87, %r300, 2;
	add.s64 	%rd88, %rd15, %rd87;
	ld.global.nc.u16 	%rs66, [%rd88];
	// begin inline asm
	{  cvt.f32.f16 %f330, %rs66;}

	// end inline asm
	abs.f32 	%f331, %f330;
	max.f32 	%f683, %f683, %f331;
	setp.eq.s32 	%p48, %r116, 1;
	@%p48 bra 	$L__BB2_68;
	cvt.u64.u32 	%rd89, %r111;
	cvt.u64.u32 	%rd90, %r648;
	add.s64 	%rd91, %rd90, %rd89;
	shl.b64 	%rd92, %rd91, 1;
	add.s64 	%rd19, %rd15, %rd92;
	ld.global.nc.u16 	%rs67, [%rd19+256];
	// begin inline asm
	{  cvt.f32.f16 %f332, %rs67;}

	// end inline asm
	abs.f32 	%f333, %f332;
	max.f32 	%f683, %f683, %f333;
	setp.eq.s32 	%p49, %r116, 2;
	@%p49 bra 	$L__BB2_68;
	ld.global.nc.u16 	%rs68, [%rd19+512];
	// begin inline asm
	{  cvt.f32.f16 %f334, %rs68;}

	// end inline asm
	abs.f32 	%f335, %f334;
	max.f32 	%f683, %f683, %f335;
$L__BB2_68:
	setp.ne.s32 	%p50, %r25, 0;
	mov.b32 	%r301, %f683;
	shfl.sync.bfly.b32	%r302|%p51, %r301, 16, 31, -1;
	mov.b32 	%f336, %r302;
	max.f32 	%f337, %f683, %f336;
	mov.b32 	%r303, %f337;
	shfl.sync.bfly.b32	%r304|%p52, %r303, 8, 31, -1;
	mov.b32 	%f338, %r304;
	max.f32 	%f339, %f337, %f338;
	mov.b32 	%r305, %f339;
	shfl.sync.bfly.b32	%r306|%p53, %r305, 4, 31, -1;
	mov.b32 	%f340, %r306;
	max.f32 	%f341, %f339, %f340;
	mov.b32 	%r307, %f341;
	shfl.sync.bfly.b32	%r308|%p54, %r307, 2, 31, -1;
	mov.b32 	%f342, %r308;
	max.f32 	%f343, %f341, %f342;
	mov.b32 	%r309, %f343;
	shfl.sync.bfly.b32	%r310|%p55, %r309, 1, 31, -1;
	mov.b32 	%f344, %r310;
	max.f32 	%f37, %f343, %f344;
	@%p50 bra 	$L__BB2_70;
	st.shared.f32 	[%r26], %f37;
$L__BB2_70:
	setp.gt.u32 	%p56, %r640, 3;
	bar.sync 	0;
	mov.f32 	%f685, 0fF149F2CA;
	@%p56 bra 	$L__BB2_72;
	ld.shared.f32 	%f685, [%r27];
$L__BB2_72:
	setp.gt.u32 	%p57, %r640, 31;
	@%p57 bra 	$L__BB2_74;
	mov.b32 	%r311, %f685;
	shfl.sync.bfly.b32	%r312|%p58, %r311, 16, 31, -1;
	mov.b32 	%f346, %r312;
	max.f32 	%f347, %f685, %f346;
	mov.b32 	%r313, %f347;
	shfl.sync.bfly.b32	%r314|%p59, %r313, 8, 31, -1;
	mov.b32 	%f348, %r314;
	max.f32 	%f349, %f347, %f348;
	mov.b32 	%r315, %f349;
	shfl.sync.bfly.b32	%r316|%p60, %r315, 4, 31, -1;
	mov.b32 	%f350, %r316;
	max.f32 	%f351, %f349, %f350;
	mov.b32 	%r317, %f351;
	shfl.sync.bfly.b32	%r318|%p61, %r317, 2, 31, -1;
	mov.b32 	%f352, %r318;
	max.f32 	%f353, %f351, %f352;
	mov.b32 	%r319, %f353;
	shfl.sync.bfly.b32	%r320|%p62, %r319, 1, 31, -1;
	mov.b32 	%f354, %r320;
	max.f32 	%f685, %f353, %f354;
$L__BB2_74:
	setp.ne.s32 	%p63, %r640, 0;
	bar.sync 	0;
	@%p63 bra 	$L__BB2_76;
	st.shared.f32 	[smem+36864], %f685;
$L__BB2_76:
	setp.ge.s32 	%p64, %r640, %r104;
	bar.sync 	0;
	ld.shared.f32 	%f355, [smem+36864];
	mul.f32 	%f356, %f664, %f355;
	max.f32 	%f357, %f356, 0f358637BD;
	mov.f32 	%f358, 0f42FE0000;
	div.rn.f32 	%f42, %f358, %f357;
	@%p64 bra 	$L__BB2_79;
	mov.u32 	%r649, %r640;
$L__BB2_78:
	mul.hi.u32 	%r321, %r649, -858993459;
	shr.u32 	%r322, %r321, 6;
	mul.lo.s32 	%r323, %r322, 80;
	sub.s32 	%r324, %r649, %r323;
	add.s32 	%r325, %r322, %r643;
	mad.lo.s32 	%r326, %r325, 80, %r324;
	mul.wide.u32 	%rd93, %r326, 2;
	add.s64 	%rd94, %rd15, %rd93;
	ld.global.nc.u16 	%rs69, [%rd94];
	// begin inline asm
	{  cvt.f32.f16 %f359, %rs69;}

	// end inline asm
	mul.f32 	%f360, %f42, %f359;
	mov.f32 	%f361, 0f3F000000;
	copysign.f32 	%f362, %f360, %f361;
	add.rz.f32 	%f363, %f360, %f362;
	cvt.rzi.f32.f32 	%f364, %f363;
	min.f32 	%f365, %f364, 0f42FE0000;
	max.f32 	%f366, %f365, 0fC3000000;
	cvt.rzi.s32.f32 	%r327, %f366;
	shl.b32 	%r328, %r324, 6;
	add.s32 	%r329, %r328, %r322;
	add.s32 	%r331, %r208, %r329;
	st.shared.u8 	[%r331+5120], %r327;
	add.s32 	%r649, %r649, 128;
	setp.lt.s32 	%p65, %r649, %r104;
	@%p65 bra 	$L__BB2_78;
$L__BB2_79:
	setp.gt.s32 	%p66, %r109, 63;
	@%p66 bra 	$L__BB2_89;
	sub.s32 	%r332, 64, %r110;
	mul.lo.s32 	%r333, %r332, 80;
	setp.ge.s32 	%p67, %r640, %r333;
	@%p67 bra 	$L__BB2_89;
	setp.lt.u32 	%p68, %r102, 384;
	mov.u32 	%r652, %r640;
	@%p68 bra 	$L__BB2_84;
	and.b32  	%r125, %r103, 67108860;
	mov.b32 	%r651, 0;
	mov.u32 	%r652, %r640;
$L__BB2_83:
	.pragma "nounroll";
	mul.hi.u32 	%r335, %r652, -858993459;
	shr.u32 	%r336, %r335, 6;
	add.s32 	%r337, %r110, %r336;
	mul.lo.s32 	%r338, %r336, 80;
	sub.s32 	%r339, %r652, %r338;
	shl.b32 	%r340, %r339, 6;
	add.s32 	%r341, %r340, %r337;
	add.s32 	%r343, %r208, 5120;
	add.s32 	%r344, %r343, %r341;
	mov.b16 	%rs70, 0;
	st.shared.u8 	[%r344], %rs70;
	add.s32 	%r345, %r652, 128;
	mul.hi.u32 	%r346, %r345, -858993459;
	shr.u32 	%r347, %r346, 6;
	add.s32 	%r348, %r110, %r347;
	mul.lo.s32 	%r349, %r347, 80;
	sub.s32 	%r350, %r345, %r349;
	shl.b32 	%r351, %r350, 6;
	add.s32 	%r352, %r351, %r348;
	add.s32 	%r353, %r343, %r352;
	st.shared.u8 	[%r353], %rs70;
	add.s32 	%r354, %r652, 256;
	mul.hi.u32 	%r355, %r354, -858993459;
	shr.u32 	%r356, %r355, 6;
	add.s32 	%r357, %r110, %r356;
	mul.lo.s32 	%r358, %r356, 80;
	sub.s32 	%r359, %r354, %r358;
	shl.b32 	%r360, %r359, 6;
	add.s32 	%r361, %r360, %r357;
	add.s32 	%r362, %r343, %r361;
	st.shared.u8 	[%r362], %rs70;
	add.s32 	%r363, %r652, 384;
	mul.hi.u32 	%r364, %r363, -858993459;
	shr.u32 	%r365, %r364, 6;
	add.s32 	%r366, %r110, %r365;
	mul.lo.s32 	%r367, %r365, 80;
	sub.s32 	%r368, %r363, %r367;
	shl.b32 	%r369, %r368, 6;
	add.s32 	%r370, %r369, %r366;
	add.s32 	%r371, %r343, %r370;
	st.shared.u8 	[%r371], %rs70;
	add.s32 	%r652, %r652, 512;
	add.s32 	%r651, %r651, 4;
	setp.ne.s32 	%p69, %r651, %r125;
	@%p69 bra 	$L__BB2_83;
$L__BB2_84:
	and.b32  	%r372, %r103, 3;
	setp.eq.s32 	%p70, %r372, 0;
	@%p70 bra 	$L__BB2_89;
	and.b32  	%r373, %r101, 384;
	setp.eq.s32 	%p71, %r373, 0;
	@%p71 bra 	$L__BB2_87;
	mul.hi.u32 	%r374, %r652, -858993459;
	shr.u32 	%r375, %r374, 6;
	add.s32 	%r376, %r110, %r375;
	mul.lo.s32 	%r377, %r375, 80;
	sub.s32 	%r378, %r652, %r377;
	shl.b32 	%r379, %r378, 6;
	add.s32 	%r380, %r379, %r376;
	add.s32 	%r382, %r208, 5120;
	add.s32 	%r383, %r382, %r380;
	mov.b16 	%rs71, 0;
	st.shared.u8 	[%r383], %rs71;
	add.s32 	%r384, %r652, 128;
	mul.hi.u32 	%r385, %r384, -858993459;
	shr.u32 	%r386, %r385, 6;
	add.s32 	%r387, %r110, %r386;
	mul.lo.s32 	%r388, %r386, 80;
	sub.s32 	%r389, %r384, %r388;
	shl.b32 	%r390, %r389, 6;
	add.s32 	%r391, %r390, %r387;
	add.s32 	%r392, %r382, %r391;
	st.shared.u8 	[%r392], %rs71;
	add.s32 	%r652, %r652, 256;
$L__BB2_87:
	and.b32  	%r393, %r101, 128;
	setp.ne.s32 	%p72, %r393, 0;
	@%p72 bra 	$L__BB2_89;
	mul.hi.u32 	%r394, %r652, -858993459;
	shr.u32 	%r395, %r394, 6;
	add.s32 	%r396, %r110, %r395;
	mul.lo.s32 	%r397, %r395, 80;
	sub.s32 	%r398, %r652, %r397;
	shl.b32 	%r399, %r398, 6;
	add.s32 	%r400, %r399, %r396;
	add.s32 	%r402, %r208, %r400;
	mov.b16 	%rs72, 0;
	st.shared.u8 	[%r402+5120], %rs72;
$L__BB2_89:
	setp.ge.s32 	%p73, %r640, %r104;
	mov.u32 	%r654, %r640;
	@%p73 bra 	$L__BB2_90;
	bra.uni 	$L__BB2_158;
$L__BB2_90:
	mov.b32 	%r656, 0;
	mov.u32 	%r657, %r640;
$L__BB2_91:
	.pragma "nounroll";
	mov.u32 	%r135, %r657;
	shl.b32 	%r408, %r135, 2;
	add.s32 	%r410, %r208, %r408;
	add.s32 	%r137, %r410, 20480;
	mov.b32 	%r411, 0;
	st.shared.u32 	[%r410+20480], %r411;
	st.shared.u32 	[%r410+20992], %r411;
	st.shared.u32 	[%r410+21504], %r411;
	st.shared.u32 	[%r410+22016], %r411;
	st.shared.u32 	[%r410+22528], %r411;
	st.shared.u32 	[%r410+23040], %r411;
	st.shared.u32 	[%r410+23552], %r411;
	st.shared.u32 	[%r410+24064], %r411;
	st.shared.u32 	[%r410+24576], %r411;
	st.shared.u32 	[%r410+25088], %r411;
	st.shared.u32 	[%r410+25600], %r411;
	st.shared.u32 	[%r410+26112], %r411;
	st.shared.u32 	[%r410+26624], %r411;
	st.shared.u32 	[%r410+27136], %r411;
	st.shared.u32 	[%r410+27648], %r411;
	st.shared.u32 	[%r410+28160], %r411;
	add.s32 	%r657, %r135, 2048;
	add.s32 	%r656, %r656, 16;
	setp.ne.s32 	%p75, %r656, %r75;
	@%p75 bra 	$L__BB2_91;
	setp.eq.s32 	%p76, %r74, 0;
	@%p76 bra 	$L__BB2_102;
	setp.lt.u32 	%p77, %r71, 7;
	@%p77 bra 	$L__BB2_95;
	mov.b32 	%r412, 0;
	st.shared.u32 	[%r137+8192], %r412;
	st.shared.u32 	[%r137+8704], %r412;
	st.shared.u32 	[%r137+9216], %r412;
	st.shared.u32 	[%r137+9728], %r412;
	st.shared.u32 	[%r137+10240], %r412;
	st.shared.u32 	[%r137+10752], %r412;
	st.shared.u32 	[%r137+11264], %r412;
	st.shared.u32 	[%r137+11776], %r412;
	add.s32 	%r657, %r135, 3072;
$L__BB2_95:
	setp.eq.s32 	%p78, %r72, 0;
	@%p78 bra 	$L__BB2_102;
	setp.lt.u32 	%p79, %r73, 3;
	@%p79 bra 	$L__BB2_98;
	shl.b32 	%r413, %r657, 2;
	add.s32 	%r415, %r208, %r413;
	mov.b32 	%r416, 0;
	st.shared.u32 	[%r415+20480], %r416;
	st.shared.u32 	[%r415+20992], %r416;
	st.shared.u32 	[%r415+21504], %r416;
	st.shared.u32 	[%r415+22016], %r416;
	add.s32 	%r657, %r657, 512;
$L__BB2_98:
	setp.eq.s32 	%p80, %r76, 0;
	@%p80 bra 	$L__BB2_102;
	setp.eq.s32 	%p81, %r76, 1;
	shl.b32 	%r417, %r657, 2;
	add.s32 	%r419, %r208, %r417;
	add.s32 	%r144, %r419, 20480;
	mov.b32 	%r420, 0;
	st.shared.u32 	[%r419+20480], %r420;
	@%p81 bra 	$L__BB2_102;
	setp.eq.s32 	%p82, %r76, 2;
	mov.b32 	%r421, 0;
	st.shared.u32 	[%r144+512], %r421;
	@%p82 bra 	$L__BB2_102;
	mov.b32 	%r422, 0;
	st.shared.u32 	[%r144+1024], %r422;
$L__BB2_102:
	setp.gt.u32 	%p83, %r640, 511;
	bar.sync 	0;
	@%p83 bra 	$L__BB2_105;
	mov.u32 	%r659, %r3;
$L__BB2_104:
	shr.u32 	%r423, %r659, 2;
	mad.lo.s32 	%r425, %r423, 1280, %r208;
	mov.b32 	%r426, 80;
	wmma.load.a.sync.aligned.row.m16n16k16.shared.s8 	{%r427, %r428}, [%r425], %r426;
	mov.b32 	%r429, 64;
	wmma.load.b.sync.aligned.col.m16n16k16.shared.s8 	{%r430, %r431}, [%r78], %r429;
	mov.b32 	%r432, 0;
	wmma.mma.sync.aligned.row.col.m16n16k16.s32.s8.s8.s32 {%r433, %r434, %r435, %r436, %r437, %r438, %r439, %r440}, {%r427, %r428}, {%r430, %r431}, {%r432, %r432, %r432, %r432, %r432, %r432, %r432, %r432};
	add.s32 	%r441, %r425, 16;
	wmma.load.a.sync.aligned.row.m16n16k16.shared.s8 	{%r442, %r443}, [%r441], %r426;
	wmma.load.b.sync.aligned.col.m16n16k16.shared.s8 	{%r444, %r445}, [%r79], %r429;
	wmma.mma.sync.aligned.row.col.m16n16k16.s32.s8.s8.s32 {%r446, %r447, %r448, %r449, %r450, %r451, %r452, %r453}, {%r442, %r443}, {%r444, %r445}, {%r433, %r434, %r435, %r436, %r437, %r438, %r439, %r440};
	add.s32 	%r454, %r425, 32;
	wmma.load.a.sync.aligned.row.m16n16k16.shared.s8 	{%r455, %r456}, [%r454], %r426;
	wmma.load.b.sync.aligned.col.m16n16k16.shared.s8 	{%r457, %r458}, [%r80], %r429;
	wmma.mma.sync.aligned.row.col.m16n16k16.s32.s8.s8.s32 {%r459, %r460, %r461, %r462, %r463, %r464, %r465, %r466}, {%r455, %r456}, {%r457, %r458}, {%r446, %r447, %r448, %r449, %r450, %r451, %r452, %r453};
	add.s32 	%r467, %r425, 48;
	wmma.load.a.sync.aligned.row.m16n16k16.shared.s8 	{%r468, %r469}, [%r467], %r426;
	wmma.load.b.sync.aligned.col.m16n16k16.shared.s8 	{%r470, %r471}, [%r81], %r429;
	wmma.mma.sync.aligned.row.col.m16n16k16.s32.s8.s8.s32 {%r472, %r473, %r474, %r475, %r476, %r477, %r478, %r479}, {%r468, %r469}, {%r470, %r471}, {%r459, %r460, %r461, %r462, %r463, %r464, %r465, %r466};
	add.s32 	%r480, %r425, 64;
	wmma.load.a.sync.aligned.row.m16n16k16.shared.s8 	{%r481, %r482}, [%r480], %r426;
	wmma.load.b.sync.aligned.col.m16n16k16.shared.s8 	{%r483, %r484}, [%r82], %r429;
	wmma.mma.sync.aligned.row.col.m16n16k16.s32.s8.s8.s32 {%r485, %r486, %r487, %r488, %r489, %r490, %r491, %r492}, {%r481, %r482}, {%r483, %r484}, {%r472, %r473, %r474, %r475, %r476, %r477, %r478, %r479};
	shl.b32 	%r493, %r77, 2;
	shl.b32 	%r494, %r423, 12;
	or.b32  	%r495, %r494, %r493;
	add.s32 	%r496, %r208, %r495;
	add.s32 	%r497, %r496, 20480;
	wmma.store.d.sync.aligned.row.m16n16k16.shared.s32 	[%r497], {%r485, %r486, %r487, %r488, %r489, %r490, %r491, %r492}, %r429;
	add.s32 	%r146, %r659, 4;
	setp.lt.u32 	%p84, %r659, 12;
	mov.u32 	%r659, %r146;
	@%p84 bra 	$L__BB2_104;
$L__BB2_105:
	setp.ge.s32 	%p85, %r3, %r5;
	bar.sync 	0;
	rcp.rn.f32 	%f367, %f42;
	mul.f32 	%f43, %f22, %f367;
	@%p85 bra 	$L__BB2_156;
	and.b32  	%r147, %r99, 120;
	and.b32  	%r148, %r99, 1;
	add.s32 	%r149, %r100, -1;
	and.b32  	%r150, %r99, 3;
	mov.u32 	%r660, %r3;
$L__BB2_107:
	setp.lt.s32 	%p86, %r109, 1;
	add.s32 	%r152, %r660, %r4;
	mov.f32 	%f687, 0fF149F2CA;
	@%p86 bra 	$L__BB2_148;
	setp.lt.s32 	%p87, %r642, 8;
	shl.b32 	%r153, %r660, 6;
	mov.f32 	%f687, 0fF149F2CA;
	mov.b32 	%r663, 0;
	@%p87 bra 	$L__BB2_127;
	mov.f32 	%f687, 0fF149F2CA;
	mov.b32 	%r661, 0;
$L__BB2_110:
	.pragma "nounroll";
	add.s32 	%r155, %r661, %r643;
	setp.gt.u32 	%p88, %r155, %r152;
	add.s32 	%r500, %r153, %r661;
	shl.b32 	%r501, %r500, 2;
	add.s32 	%r503, %r208, %r501;
	add.s32 	%r156, %r503, 20480;
	@%p88 bra 	$L__BB2_112;
	ld.shared.u32 	%r504, [%r156];
	cvt.rn.f32.s32 	%f372, %r504;
	mul.f32 	%f373, %f43, %f372;
	max.f32 	%f687, %f687, %f373;
$L__BB2_112:
	add.s32 	%r505, %r155, 1;
	setp.gt.u32 	%p89, %r505, %r152;
	@%p89 bra 	$L__BB2_114;
	ld.shared.u32 	%r506, [%r156+4];
	cvt.rn.f32.s32 	%f374, %r506;
	mul.f32 	%f375, %f43, %f374;
	max.f32 	%f687, %f687, %f375;
$L__BB2_114:
	add.s32 	%r507, %r155, 2;
	setp.gt.u32 	%p90, %r507, %r152;
	@%p90 bra 	$L__BB2_116;
	ld.shared.u32 	%r508, [%r156+8];
	cvt.rn.f32.s32 	%f376, %r508;
	mul.f32 	%f377, %f43, %f376;
	max.f32 	%f687, %f687, %f377;
$L__BB2_116:
	add.s32 	%r509, %r155, 3;
	setp.gt.u32 	%p91, %r509, %r152;
	@%p91 bra 	$L__BB2_118;
	ld.shared.u32 	%r510, [%r156+12];
	cvt.rn.f32.s32 	%f378, %r510;
	mul.f32 	%f379, %f43, %f378;
	max.f32 	%f687, %f687, %f379;
$L__BB2_118:
	add.s32 	%r511, %r155, 4;
	setp.gt.u32 	%p92, %r511, %r152;
	@%p92 bra 	$L__BB2_120;
	ld.shared.u32 	%r512, [%r156+16];
	cvt.rn.f32.s32 	%f380, %r512;
	mul.f32 	%f381, %f43, %f380;
	max.f32 	%f687, %f687, %f381;
$L__BB2_120:
	add.s32 	%r513, %r155, 5;
	setp.gt.u32 	%p93, %r513, %r152;
	@%p93 bra 	$L__BB2_122;
	ld.shared.u32 	%r514, [%r156+20];
	cvt.rn.f32.s32 	%f382, %r514;
	mul.f32 	%f383, %f43, %f382;
	max.f32 	%f687, %f687, %f383;
$L__BB2_122:
	add.s32 	%r515, %r155, 6;
	setp.gt.u32 	%p94, %r515, %r152;
	@%p94 bra 	$L__BB2_124;
	ld.shared.u32 	%r516, [%r156+24];
	cvt.rn.f32.s32 	%f384, %r516;
	mul.f32 	%f385, %f43, %f384;
	max.f32 	%f687, %f687, %f385;
$L__BB2_124:
	add.s32 	%r517, %r155, 7;
	setp.gt.u32 	%p95, %r517, %r152;
	@%p95 bra 	$L__BB2_126;
	ld.shared.u32 	%r518, [%r156+28];
	cvt.rn.f32.s32 	%f386, %r518;
	mul.f32 	%f387, %f43, %f386;
	max.f32 	%f687, %f687, %f387;
$L__BB2_126:
	add.s32 	%r661, %r661, 8;
	setp.ne.s32 	%p96, %r661, %r147;
	mov.u32 	%r663, %r147;
	@%p96 bra 	$L__BB2_110;
$L__BB2_127:
	setp.eq.s32 	%p97, %r100, 0;
	@%p97 bra 	$L__BB2_148;
	setp.lt.u32 	%p98, %r149, 3;
	@%p98 bra 	$L__BB2_138;
	add.s32 	%r159, %r663, %r643;
	setp.gt.u32 	%p99, %r159, %r152;
	add.s32 	%r519, %r153, %r663;
	shl.b32 	%r520, %r519, 2;
	add.s32 	%r522, %r208, %r520;
	add.s32 	%r160, %r522, 20480;
	@%p99 bra 	$L__BB2_131;
	ld.shared.u32 	%r523, [%r160];
	cvt.rn.f32.s32 	%f389, %r523;
	mul.f32 	%f390, %f43, %f389;
	max.f32 	%f687, %f687, %f390;
$L__BB2_131:
	add.s32 	%r524, %r159, 1;
	setp.gt.u32 	%p100, %r524, %r152;
	@%p100 bra 	$L__BB2_133;
	ld.shared.u32 	%r525, [%r160+4];
	cvt.rn.f32.s32 	%f391, %r525;
	mul.f32 	%f392, %f43, %f391;
	max.f32 	%f687, %f687, %f392;
$L__BB2_133:
	add.s32 	%r526, %r159, 2;
	setp.gt.u32 	%p101, %r526, %r152;
	@%p101 bra 	$L__BB2_135;
	ld.shared.u32 	%r527, [%r160+8];
	cvt.rn.f32.s32 	%f393, %r527;
	mul.f32 	%f394, %f43, %f393;
	max.f32 	%f687, %f687, %f394;
$L__BB2_135:
	add.s32 	%r528, %r159, 3;
	setp.gt.u32 	%p102, %r528, %r152;
	@%p102 bra 	$L__BB2_137;
	ld.shared.u32 	%r529, [%r160+12];
	cvt.rn.f32.s32 	%f395, %r529;
	mul.f32 	%f396, %f43, %f395;
	max.f32 	%f687, %f687, %f396;
$L__BB2_137:
	add.s32 	%r663, %r663, 4;
$L__BB2_138:
	setp.eq.s32 	%p103, %r150, 0;
	@%p103 bra 	$L__BB2_148;
	setp.eq.s32 	%p104, %r150, 1;
	@%p104 bra 	$L__BB2_145;
	add.s32 	%r163, %r663, %r643;
	setp.gt.u32 	%p105, %r163, %r152;
	add.s32 	%r530, %r153, %r663;
	shl.b32 	%r531, %r530, 2;
	add.s32 	%r533, %r208, %r531;
	add.s32 	%r164, %r533, 20480;
	@%p105 bra 	$L__BB2_142;
	ld.shared.u32 	%r534, [%r164];
	cvt.rn.f32.s32 	%f398, %r534;
	mul.f32 	%f399, %f43, %f398;
	max.f32 	%f687, %f687, %f399;
$L__BB2_142:
	add.s32 	%r535, %r163, 1;
	setp.gt.u32 	%p106, %r535, %r152;
	@%p106 bra 	$L__BB2_144;
	ld.shared.u32 	%r536, [%r164+4];
	cvt.rn.f32.s32 	%f400, %r536;
	mul.f32 	%f401, %f43, %f400;
	max.f32 	%f687, %f687, %f401;
$L__BB2_144:
	add.s32 	%r663, %r663, 2;
$L__BB2_145:
	setp.eq.s32 	%p107, %r148, 0;
	@%p107 bra 	$L__BB2_148;
	add.s32 	%r537, %r663, %r643;
	setp.gt.u32 	%p108, %r537, %r152;
	@%p108 bra 	$L__BB2_148;
	add.s32 	%r538, %r153, %r663;
	shl.b32 	%r539, %r538, 2;
	add.s32 	%r541, %r208, %r539;
	ld.shared.u32 	%r542, [%r541+20480];
	cvt.rn.f32.s32 	%f402, %r542;
	mul.f32 	%f403, %f43, %f402;
	max.f32 	%f687, %f687, %f403;
$L__BB2_148:
	setp.lt.s32 	%p109, %r109, 1;
	shl.b32 	%r543, %r660, 2;
	add.s32 	%r545, %r208, %r543;
	add.s32 	%r167, %r545, 36880;
	ld.shared.f32 	%f405, [%r545+36880];
	max.f32 	%f81, %f405, %f687;
	sub.f32 	%f406, %f405, %f81;
	fma.rn.f32 	%f407, %f406, 0f3BBB989D, 0f3F000000;
	cvt.sat.f32.f32 	%f408, %f407;
	mov.f32 	%f409, 0f4B400001;
	mov.f32 	%f410, 0f437C0000;
	fma.rm.f32 	%f411, %f408, %f410, %f409;
	add.f32 	%f412, %f411, 0fCB40007F;
	neg.f32 	%f413, %f412;
	fma.rn.f32 	%f414, %f406, 0f3FB8AA3B, %f413;
	fma.rn.f32 	%f415, %f406, 0f32A57060, %f414;
	mov.b32 	%r546, %f411;
	shl.b32 	%r547, %r546, 23;
	mov.b32 	%f416, %r547;
	ex2.approx.ftz.f32 	%f417, %f415;
	mul.f32 	%f418, %f417, %f416;
	ld.shared.f32 	%f419, [%r545+37136];
	mul.f32 	%f710, %f419, %f418;
	st.shared.f32 	[%r545+37136], %f710;
	mad.lo.s32 	%r548, %r660, 320, %r208;
	add.s32 	%r168, %r548, 37392;
	ld.shared.v4.f32 	{%f420, %f421, %f422, %f423}, [%r548+37392];
	mul.f32 	%f424, %f418, %f420;
	mul.f32 	%f425, %f418, %f421;
	mul.f32 	%f426, %f418, %f422;
	mul.f32 	%f427, %f418, %f423;
	st.shared.v4.f32 	[%r548+37392], {%f424, %f425, %f426, %f427};
	ld.shared.v4.f32 	{%f428, %f429, %f430, %f431}, [%r548+37408];
	mul.f32 	%f432, %f418, %f428;
	mul.f32 	%f433, %f418, %f429;
	mul.f32 	%f434, %f418, %f430;
	mul.f32 	%f435, %f418, %f431;
	st.shared.v4.f32 	[%r548+37408], {%f432, %f433, %f434, %f435};
	ld.shared.v4.f32 	{%f436, %f437, %f438, %f439}, [%r548+37424];
	mul.f32 	%f440, %f418, %f436;
	mul.f32 	%f441, %f418, %f437;
	mul.f32 	%f442, %f418, %f438;
	mul.f32 	%f443, %f418, %f439;
	st.shared.v4.f32 	[%r548+37424], {%f440, %f441, %f442, %f443};
	ld.shared.v4.f32 	{%f444, %f445, %f446, %f447}, [%r548+37440];
	mul.f32 	%f448, %f418, %f444;
	mul.f32 	%f449, %f418, %f445;
	mul.f32 	%f450, %f418, %f446;
	mul.f32 	%f451, %f418, %f447;
	st.shared.v4.f32 	[%r548+37440], {%f448, %f449, %f450, %f451};
	ld.shared.v4.f32 	{%f452, %f453, %f454, %f455}, [%r548+37456];
	mul.f32 	%f456, %f418, %f452;
	mul.f32 	%f457, %f418, %f453;
	mul.f32 	%f458, %f418, %f454;
	mul.f32 	%f459, %f418, %f455;
	st.shared.v4.f32 	[%r548+37456], {%f456, %f457, %f458, %f459};
	ld.shared.v4.f32 	{%f460, %f461, %f462, %f463}, [%r548+37472];
	mul.f32 	%f464, %f418, %f460;
	mul.f32 	%f465, %f418, %f461;
	mul.f32 	%f466, %f418, %f462;
	mul.f32 	%f467, %f418, %f463;
	st.shared.v4.f32 	[%r548+37472], {%f464, %f465, %f466, %f467};
	ld.shared.v4.f32 	{%f468, %f469, %f470, %f471}, [%r548+37488];
	mul.f32 	%f472, %f418, %f468;
	mul.f32 	%f473, %f418, %f469;
	mul.f32 	%f474, %f418, %f470;
	mul.f32 	%f475, %f418, %f471;
	st.shared.v4.f32 	[%r548+37488], {%f472, %f473, %f474, %f475};
	ld.shared.v4.f32 	{%f476, %f477, %f478, %f479}, [%r548+37504];
	mul.f32 	%f480, %f418, %f476;
	mul.f32 	%f481, %f418, %f477;
	mul.f32 	%f482, %f418, %f478;
	mul.f32 	%f483, %f418, %f479;
	st.shared.v4.f32 	[%r548+37504], {%f480, %f481, %f482, %f483};
	ld.shared.v4.f32 	{%f484, %f485, %f486, %f487}, [%r548+37520];
	mul.f32 	%f488, %f418, %f484;
	mul.f32 	%f489, %f418, %f485;
	mul.f32 	%f490, %f418, %f486;
	mul.f32 	%f491, %f418, %f487;
	st.shared.v4.f32 	[%r548+37520], {%f488, %f489, %f490, %f491};
	ld.shared.v4.f32 	{%f492, %f493, %f494, %f495}, [%r548+37536];
	mul.f32 	%f496, %f418, %f492;
	mul.f32 	%f497, %f418, %f493;
	mul.f32 	%f498, %f418, %f494;
	mul.f32 	%f499, %f418, %f495;
	st.shared.v4.f32 	[%r548+37536], {%f496, %f497, %f498, %f499};
	ld.shared.v4.f32 	{%f500, %f501, %f502, %f503}, [%r548+37552];
	mul.f32 	%f504, %f418, %f500;
	mul.f32 	%f505, %f418, %f501;
	mul.f32 	%f506, %f418, %f502;
	mul.f32 	%f507, %f418, %f503;
	st.shared.v4.f32 	[%r548+37552], {%f504, %f505, %f506, %f507};
	ld.shared.v4.f32 	{%f508, %f509, %f510, %f511}, [%r548+37568];
	mul.f32 	%f512, %f418, %f508;
	mul.f32 	%f513, %f418, %f509;
	mul.f32 	%f514, %f418, %f510;
	mul.f32 	%f515, %f418, %f511;
	st.shared.v4.f32 	[%r548+37568], {%f512, %f513, %f514, %f515};
	ld.shared.v4.f32 	{%f516, %f517, %f518, %f519}, [%r548+37584];
	mul.f32 	%f520, %f418, %f516;
	mul.f32 	%f521, %f418, %f517;
	mul.f32 	%f522, %f418, %f518;
	mul.f32 	%f523, %f418, %f519;
	st.shared.v4.f32 	[%r548+37584], {%f520, %f521, %f522, %f523};
	ld.shared.v4.f32 	{%f524, %f525, %f526, %f527}, [%r548+37600];
	mul.f32 	%f528, %f418, %f524;
	mul.f32 	%f529, %f418, %f525;
	mul.f32 	%f530, %f418, %f526;
	mul.f32 	%f531, %f418, %f527;
	st.shared.v4.f32 	[%r548+37600], {%f528, %f529, %f530, %f531};
	ld.shared.v4.f32 	{%f532, %f533, %f534, %f535}, [%r548+37616];
	mul.f32 	%f536, %f418, %f532;
	mul.f32 	%f537, %f418, %f533;
	mul.f32 	%f538, %f418, %f534;
	mul.f32 	%f539, %f418, %f535;
	st.shared.v4.f32 	[%r548+37616], {%f536, %f537, %f538, %f539};
	ld.shared.v4.f32 	{%f540, %f541, %f542, %f543}, [%r548+37632];
	mul.f32 	%f544, %f418, %f540;
	mul.f32 	%f545, %f418, %f541;
	mul.f32 	%f546, %f418, %f542;
	mul.f32 	%f547, %f418, %f543;
	st.shared.v4.f32 	[%r548+37632], {%f544, %f545, %f546, %f547};
	ld.shared.v4.f32 	{%f548, %f549, %f550, %f551}, [%r548+37648];
	mul.f32 	%f552, %f418, %f548;
	mul.f32 	%f553, %f418, %f549;
	mul.f32 	%f554, %f418, %f550;
	mul.f32 	%f555, %f418, %f551;
	st.shared.v4.f32 	[%r548+37648], {%f552, %f553, %f554, %f555};
	ld.shared.v4.f32 	{%f556, %f557, %f558, %f559}, [%r548+37664];
	mul.f32 	%f560, %f418, %f556;
	mul.f32 	%f561, %f418, %f557;
	mul.f32 	%f562, %f418, %f558;
	mul.f32 	%f563, %f418, %f559;
	st.shared.v4.f32 	[%r548+37664], {%f560, %f561, %f562, %f563};
	ld.shared.v4.f32 	{%f564, %f565, %f566, %f567}, [%r548+37680];
	mul.f32 	%f568, %f418, %f564;
	mul.f32 	%f569, %f418, %f565;
	mul.f32 	%f570, %f418, %f566;
	mul.f32 	%f571, %f418, %f567;
	st.shared.v4.f32 	[%r548+37680], {%f568, %f569, %f570, %f571};
	ld.shared.v4.f32 	{%f572, %f573, %f574, %f575}, [%r548+37696];
	mul.f32 	%f576, %f418, %f572;
	mul.f32 	%f577, %f418, %f573;
	mul.f32 	%f578, %f418, %f574;
	mul.f32 	%f579, %f418, %f575;
	st.shared.v4.f32 	[%r548+37696], {%f576, %f577, %f578, %f579};
	mov.f32 	%f709, 0f00000000;
	@%p109 bra 	$L__BB2_155;
	shl.b32 	%r169, %r660, 6;
	mov.f32 	%f709, 0f00000000;
	mov.b32 	%r665, 0;
$L__BB2_150:
	add.s32 	%r550, %r665, %r643;
	setp.gt.u32 	%p110, %r550, %r152;
	@%p110 bra 	$L__BB2_153;
	add.s32 	%r552, %r169, %r665;
	shl.b32 	%r553, %r552, 2;
	add.s32 	%r555, %r208, %r553;
	ld.shared.u32 	%r556, [%r555+20480];
	cvt.rn.f32.s32 	%f581, %r556;
	mul.f32 	%f582, %f43, %f581;
	sub.f32 	%f583, %f582, %f81;
	fma.rn.f32 	%f584, %f583, 0f3BBB989D, 0f3F000000;
	cvt.sat.f32.f32 	%f585, %f584;
	mov.f32 	%f586, 0f4B400001;
	mov.f32 	%f587, 0f437C0000;
	fma.rm.f32 	%f588, %f585, %f587, %f586;
	add.f32 	%f589, %f588, 0fCB40007F;
	neg.f32 	%f590, %f589;
	fma.rn.f32 	%f591, %f583, 0f3FB8AA3B, %f590;
	fma.rn.f32 	%f592, %f583, 0f32A57060, %f591;
	mov.b32 	%r557, %f588;
	shl.b32 	%r558, %r557, 23;
	mov.b32 	%f593, %r558;
	ex2.approx.ftz.f32 	%f594, %f592;
	mul.f32 	%f84, %f594, %f593;
	add.f32 	%f709, %f709, %f84;
	mul.lo.s32 	%r171, %r665, 80;
	mov.b32 	%r666, 0;
$L__BB2_152:
	add.s32 	%r559, %r666, %r171;
	shl.b32 	%r560, %r559, 1;
	add.s32 	%r562, %r208, %r560;
	ld.shared.u16 	%rs74, [%r562+10240];
	// begin inline asm
	{  cvt.f32.f16 %f595, %rs74;}

	// end inline asm
	shl.b32 	%r563, %r666, 2;
	add.s32 	%r564, %r168, %r563;
	ld.shared.v4.f32 	{%f611, %f612, %f613, %f614}, [%r564];
	fma.rn.f32 	%f615, %f84, %f595, %f611;
	st.shared.f32 	[%r564], %f615;
	ld.shared.u16 	%rs75, [%r562+10242];
	// begin inline asm
	{  cvt.f32.f16 %f596, %rs75;}

	// end inline asm
	fma.rn.f32 	%f616, %f84, %f596, %f612;
	st.shared.f32 	[%r564+4], %f616;
	ld.shared.u16 	%rs76, [%r562+10244];
	// begin inline asm
	{  cvt.f32.f16 %f597, %rs76;}

	// end inline asm
	fma.rn.f32 	%f617, %f84, %f597, %f613;
	st.shared.f32 	[%r564+8], %f617;
	ld.shared.u16 	%rs77, [%r562+10246];
	// begin inline asm
	{  cvt.f32.f16 %f598, %rs77;}

	// end inline asm
	fma.rn.f32 	%f618, %f84, %f598, %f614;
	st.shared.f32 	[%r564+12], %f618;
	ld.shared.u16 	%rs78, [%r562+10248];
	// begin inline asm
	{  cvt.f32.f16 %f599, %rs78;}

	// end inline asm
	ld.shared.v4.f32 	{%f619, %f620, %f621, %f622}, [%r564+16];
	fma.rn.f32 	%f623, %f84, %f599, %f619;
	st.shared.f32 	[%r564+16], %f623;
	ld.shared.u16 	%rs79, [%r562+10250];
	// begin inline asm
	{  cvt.f32.f16 %f600, %rs79;}

	// end inline asm
	fma.rn.f32 	%f624, %f84, %f600, %f620;
	st.shared.f32 	[%r564+20], %f624;
	ld.shared.u16 	%rs80, [%r562+10252];
	// begin inline asm
	{  cvt.f32.f16 %f601, %rs80;}

	// end inline asm
	fma.rn.f32 	%f625, %f84, %f601, %f621;
	st.shared.f32 	[%r564+24], %f625;
	ld.shared.u16 	%rs81, [%r562+10254];
	// begin inline asm
	{  cvt.f32.f16 %f602, %rs81;}

	// end inline asm
	fma.rn.f32 	%f626, %f84, %f602, %f622;
	st.shared.f32 	[%r564+28], %f626;
	ld.shared.u16 	%rs82, [%r562+10256];
	// begin inline asm
	{  cvt.f32.f16 %f603, %rs82;}

	// end inline asm
	ld.shared.v4.f32 	{%f627, %f628, %f629, %f630}, [%r564+32];
	fma.rn.f32 	%f631, %f84, %f603, %f627;
	st.shared.f32 	[%r564+32], %f631;
	ld.shared.u16 	%rs83, [%r562+10258];
	// begin inline asm
	{  cvt.f32.f16 %f604, %rs83;}

	// end inline asm
	fma.rn.f32 	%f632, %f84, %f604, %f628;
	st.shared.f32 	[%r564+36], %f632;
	ld.shared.u16 	%rs84, [%r562+10260];
	// begin inline asm
	{  cvt.f32.f16 %f605, %rs84;}

	// end inline asm
	fma.rn.f32 	%f633, %f84, %f605, %f629;
	st.shared.f32 	[%r564+40], %f633;
	ld.shared.u16 	%rs85, [%r562+10262];
	// begin inline asm
	{  cvt.f32.f16 %f606, %rs85;}

	// end inline asm
	fma.rn.f32 	%f634, %f84, %f606, %f630;
	st.shared.f32 	[%r564+44], %f634;
	ld.shared.u16 	%rs86, [%r562+10264];
	// begin inline asm
	{  cvt.f32.f16 %f607, %rs86;}

	// end inline asm
	ld.shared.v4.f32 	{%f635, %f636, %f637, %f638}, [%r564+48];
	fma.rn.f32 	%f639, %f84, %f607, %f635;
	st.shared.f32 	[%r564+48], %f639;
	ld.shared.u16 	%rs87, [%r562+10266];
	// begin inline asm
	{  cvt.f32.f16 %f608, %rs87;}

	// end inline asm
	fma.rn.f32 	%f640, %f84, %f608, %f636;
	st.shared.f32 	[%r564+52], %f640;
	ld.shared.u16 	%rs88, [%r562+10268];
	// begin inline asm
	{  cvt.f32.f16 %f609, %rs88;}

	// end inline asm
	fma.rn.f32 	%f641, %f84, %f609, %f637;
	st.shared.f32 	[%r564+56], %f641;
	ld.shared.u16 	%rs89, [%r562+10270];
	// begin inline asm
	{  cvt.f32.f16 %f610, %rs89;}

	// end inline asm
	fma.rn.f32 	%f642, %f84, %f610, %f638;
	st.shared.f32 	[%r564+60], %f642;
	add.s32 	%r666, %r666, 16;
	setp.ne.s32 	%p111, %r666, 80;
	@%p111 bra 	$L__BB2_152;
$L__BB2_153:
	add.s32 	%r665, %r665, 1;
	setp.ne.s32 	%p112, %r665, %r99;
	@%p112 bra 	$L__BB2_150;
	ld.shared.f32 	%f710, [%r167+256];
$L__BB2_155:
	add.f32 	%f643, %f709, %f710;
	st.shared.f32 	[%r167+256], %f643;
	st.shared.f32 	[%r167], %f81;
	add.s32 	%r660, %r660, 4;
	setp.lt.s32 	%p113, %r660, %r5;
	@%p113 bra 	$L__BB2_107;
$L__BB2_156:
	bar.sync 	0;
	add.s32 	%r643, %r643, 64;
	setp.lt.s32 	%p114, %r643, %r184;
	add.s32 	%r642, %r642, -64;
	add.s32 	%r641, %r641, 1;
	@%p114 bra 	$L__BB2_47;
	bra.uni 	$L__BB2_50;
$L__BB2_157:
	mov.b32 	%r268, -246811958;
	st.shared.u32 	[%r27+16], %r268;
	mov.b32 	%r269, 0;
	st.shared.u32 	[%r27+272], %r269;
	bra.uni 	$L__BB2_42;
$L__BB2_158:
	shl.b32 	%r403, %r654, 1;
	add.s32 	%r405, %r208, %r403;
	mad.lo.s32 	%r406, %r643, 80, %r654;
	cvt.u64.u32 	%rd95, %r406;
	add.s64 	%rd96, %rd7, %rd95;
	shl.b64 	%rd97, %rd96, 1;
	add.s64 	%rd98, %rd17, %rd97;
	ld.global.nc.u16 	%rs73, [%rd98];
	st.shared.u16 	[%r405+10240], %rs73;
	add.s32 	%r654, %r654, 128;
	setp.lt.s32 	%p74, %r654, %r104;
	@%p74 bra 	$L__BB2_158;
	bra.uni 	$L__BB2_90;

}
	// .globl	_Z21int8_attention_kernelILi96ELb1EEvPK6__halfS2_S2_PS0_PKfiiiii
.visible .entry _Z21int8_attention_kernelILi96ELb1EEvPK6__halfS2_S2_PS0_PKfiiiii(
	.param .u64 .ptr .align 1 _Z21int8_attention_kernelILi96ELb1EEvPK6__halfS2_S2_PS0_PKfiiiii_param_0,
	.param .u64 .ptr .align 1 _Z21int8_attention_kernelILi96ELb1EEvPK6__halfS2_S2_PS0_PKfiiiii_param_1,
	.param .u64 .ptr .align 1 _Z21int8_attention_kernelILi96ELb1EEvPK6__halfS2_S2_PS0_PKfiiiii_param_2,
	.param .u64 .ptr .align 1 _Z21int8_attention_kernelILi96ELb1EEvPK6__halfS2_S2_PS0_PKfiiiii_param_3,
	.param .u64 .ptr .align 1 _Z21int8_attention_kernelILi96ELb1EEvPK6__halfS2_S2_PS0_PKfiiiii_param_4,
	.param .u32 _Z21int8_attention_kernelILi96ELb1EEvPK6__halfS2_S2_PS0_PKfiiiii_param_5,
	.param .u32 _Z21int8_attention_kernelILi96ELb1EEvPK6__halfS2_S2_PS0_PKfiiiii_param_6,
	.param .u32 _Z21int8_attention_kernelILi96ELb1EEvPK6__halfS2_S2_PS0_PKfiiiii_param_7,
	.param .u32 _Z21int8_attention_kernelILi96ELb1EEvPK6__halfS2_S2_PS0_PKfiiiii_param_8,
	.param .u32 _Z21int8_attention_kernelILi96ELb1EEvPK6__halfS2_S2_PS0_PKfiiiii_param_9
)
.maxntid 128
.minnctapersm 1
{
	.reg .pred 	%p<125>;
	.reg .b16 	%rs<95>;
	.reg .b32 	%r<723>;
	.reg .b32 	%f<744>;
	.reg .b64 	%rd<111>;

	ld.param.u64 	%rd15, [_Z21int8_attention_kernelILi96ELb1EEvPK6__halfS2_S2_PS0_PKfiiiii_param_0];
	ld.param.u64 	%rd16, [_Z21int8_attention_kernelILi96ELb1EEvPK6__halfS2_S2_PS0_PKfiiiii_param_1];
	ld.param.u64 	%rd17, [_Z21int8_attention_kernelILi96ELb1EEvPK6__halfS2_S2_PS0_PKfiiiii_param_2];
	ld.param.u64 	%rd19, [_Z21int8_attention_kernelILi96ELb1EEvPK6__halfS2_S2_PS0_PKfiiiii_param_3];
	ld.param.u64 	%rd18, [_Z21int8_attention_kernelILi96ELb1EEvPK6__halfS2_S2_PS0_PKfiiiii_param_4];
	ld.param.u32 	%r178, [_Z21int8_attention_kernelILi96ELb1EEvPK6__halfS2_S2_PS0_PKfiiiii_param_5];
	ld.param.u32 	%r179, [_Z21int8_attention_kernelILi96ELb1EEvPK6__halfS2_S2_PS0_PKfiiiii_param_7];
	ld.param.u32 	%r180, [_Z21int8_attention_kernelILi96ELb1EEvPK6__halfS2_S2_PS0_PKfiiiii_param_8];
	ld.param.u32 	%r181, [_Z21int8_attention_kernelILi96ELb1EEvPK6__halfS2_S2_PS0_PKfiiiii_param_9];
	cvta.to.global.u64 	%rd1, %rd19;
	mov.u32 	%r1, %ctaid.z;
	mov.u32 	%r695, %tid.x;
	shr.u32 	%r3, %r695, 5;
	shl.b32 	%r4, %r1, 6;
	setp.le.s32 	%p1, %r181, %r4;
	@%p1 bra 	$L__BB3_61;
	cvta.to.global.u64 	%rd2, %rd15;
	mov.u32 	%r182, %ctaid.y;
	mov.u32 	%r183, %ctaid.x;
	sub.s32 	%r184, %r181, %r4;
	min.s32 	%r5, %r184, 64;
	rem.s32 	%r185, %r182, %r180;
	cvt.u64.u32 	%rd20, %r183;
	cvt.s64.s32 	%rd21, %r179;
	cvt.u64.u32 	%rd22, %r182;
	mad.lo.s64 	%rd23, %rd21, %rd20, %rd22;
	cvt.u64.u32 	%rd3, %r181;
	mul.wide.u32 	%rd24, %r181, 96;
	mul.lo.s64 	%rd4, %rd24, %rd23;
	cvt.s64.s32 	%rd25, %r180;
	cvt.u64.u32 	%rd26, %r185;
	mad.lo.s64 	%rd5, %rd25, %rd20, %rd26;
	mul.lo.s64 	%rd6, %rd24, %rd5;
	setp.eq.s64 	%p2, %rd18, 0;
	mov.f32 	%f696, 0f3F800000;
	@%p2 bra 	$L__BB3_3;
	cvta.to.global.u64 	%rd27, %rd18;
	mul.wide.s32 	%rd28, %r178, 4;
	add.s64 	%rd29, %rd27, %rd28;
	ld.global.nc.f32 	%f696, [%rd29];
$L__BB3_3:
	shl.b64 	%rd30, %rd4, 1;
	add.s64 	%rd7, %rd2, %rd30;
	mul.lo.s32 	%r6, %r5, 96;
	setp.ge.s32 	%p3, %r695, %r6;
	mov.f32 	%f705, 0f00000000;
	@%p3 bra 	$L__BB3_16;
	mul.lo.s32 	%r7, %r1, 6144;
	not.b32 	%r186, %r695;
	add.s32 	%r187, %r6, %r186;
	shr.u32 	%r188, %r187, 7;
	add.s32 	%r8, %r188, 1;
	and.b32  	%r9, %r8, 15;
	setp.lt.u32 	%p4, %r187, 1920;
	mov.f32 	%f705, 0f00000000;
	mov.u32 	%r672, %r695;
	@%p4 bra 	$L__BB3_7;
	and.b32  	%r10, %r8, 67108848;
	mov.b32 	%r671, 0;
	mov.f32 	%f705, 0f00000000;
	mov.u32 	%r672, %r695;
$L__BB3_6:
	.pragma "nounroll";
	add.s32 	%r190, %r672, %r7;
	mul.wide.u32 	%rd31, %r190, 2;
	add.s64 	%rd32, %rd7, %rd31;
	ld.global.nc.u16 	%rs1, [%rd32];
	// begin inline asm
	{  cvt.f32.f16 %f95, %rs1;}

	// end inline asm
	abs.f32 	%f111, %f95;
	max.f32 	%f112, %f705, %f111;
	ld.global.nc.u16 	%rs2, [%rd32+256];
	// begin inline asm
	{  cvt.f32.f16 %f96, %rs2;}

	// end inline asm
	abs.f32 	%f113, %f96;
	max.f32 	%f114, %f112, %f113;
	ld.global.nc.u16 	%rs3, [%rd32+512];
	// begin inline asm
	{  cvt.f32.f16 %f97, %rs3;}

	// end inline asm
	abs.f32 	%f115, %f97;
	max.f32 	%f116, %f114, %f115;
	ld.global.nc.u16 	%rs4, [%rd32+768];
	// begin inline asm
	{  cvt.f32.f16 %f98, %rs4;}

	// end inline asm
	abs.f32 	%f117, %f98;
	max.f32 	%f118, %f116, %f117;
	ld.global.nc.u16 	%rs5, [%rd32+1024];
	// begin inline asm
	{  cvt.f32.f16 %f99, %rs5;}

	// end inline asm
	abs.f32 	%f119, %f99;
	max.f32 	%f120, %f118, %f119;
	ld.global.nc.u16 	%rs6, [%rd32+1280];
	// begin inline asm
	{  cvt.f32.f16 %f100, %rs6;}

	// end inline asm
	abs.f32 	%f121, %f100;
	max.f32 	%f122, %f120, %f121;
	ld.global.nc.u16 	%rs7, [%rd32+1536];
	// begin inline asm
	{  cvt.f32.f16 %f101, %rs7;}

	// end inline asm
	abs.f32 	%f123, %f101;
	max.f32 	%f124, %f122, %f123;
	ld.global.nc.u16 	%rs8, [%rd32+1792];
	// begin inline asm
	{  cvt.f32.f16 %f102, %rs8;}

	// end inline asm
	abs.f32 	%f125, %f102;
	max.f32 	%f126, %f124, %f125;
	ld.global.nc.u16 	%rs9, [%rd32+2048];
	// begin inline asm
	{  cvt.f32.f16 %f103, %rs9;}

	// end inline asm
	abs.f32 	%f127, %f103;
	max.f32 	%f128, %f126, %f127;
	ld.global.nc.u16 	%rs10, [%rd32+2304];
	// begin inline asm
	{  cvt.f32.f16 %f104, %rs10;}

	// end inline asm
	abs.f32 	%f129, %f104;
	max.f32 	%f130, %f128, %f129;
	ld.global.nc.u16 	%rs11, [%rd32+2560];
	// begin inline asm
	{  cvt.f32.f16 %f105, %rs11;}

	// end inline asm
	abs.f32 	%f131, %f105;
	max.f32 	%f132, %f130, %f131;
	ld.global.nc.u16 	%rs12, [%rd32+2816];
	// begin inline asm
	{  cvt.f32.f16 %f106, %rs12;}

	// end inline asm
	abs.f32 	%f133, %f106;
	max.f32 	%f134, %f132, %f133;
	ld.global.nc.u16 	%rs13, [%rd32+3072];
	// begin inline asm
	{  cvt.f32.f16 %f107, %rs13;}

	// end inline asm
	abs.f32 	%f135, %f107;
	max.f32 	%f136, %f134, %f135;
	ld.global.nc.u16 	%rs14, [%rd32+3328];
	// begin inline asm
	{  cvt.f32.f16 %f108, %rs14;}

	// end inline asm
	abs.f32 	%f137, %f108;
	max.f32 	%f138, %f136, %f137;
	ld.global.nc.u16 	%rs15, [%rd32+3584];
	// begin inline asm
	{  cvt.f32.f16 %f109, %rs15;}

	// end inline asm
	abs.f32 	%f139, %f109;
	max.f32 	%f140, %f138, %f139;
	ld.global.nc.u16 	%rs16, [%rd32+3840];
	// begin inline asm
	{  cvt.f32.f16 %f110, %rs16;}

	// end inline asm
	abs.f32 	%f141, %f110;
	max.f32 	%f705, %f140, %f141;
	add.s32 	%r672, %r672, 2048;
	add.s32 	%r671, %r671, 16;
	setp.ne.s32 	%p5, %r671, %r10;
	@%p5 bra 	$L__BB3_6;
$L__BB3_7:
	setp.eq.s32 	%p6, %r9, 0;
	@%p6 bra 	$L__BB3_16;
	and.b32  	%r16, %r8, 7;
	setp.lt.u32 	%p7, %r9, 8;
	@%p7 bra 	$L__BB3_10;
	add.s32 	%r191, %r672, %r7;
	mul.wide.u32 	%rd33, %r191, 2;
	add.s64 	%rd34, %rd7, %rd33;
	ld.global.nc.u16 	%rs17, [%rd34];
	// begin inline asm
	{  cvt.f32.f16 %f143, %rs17;}

	// end inline asm
	abs.f32 	%f151, %f143;
	max.f32 	%f152, %f705, %f151;
	cvt.u64.u32 	%rd35, %r7;
	cvt.u64.u32 	%rd36, %r672;
	add.s64 	%rd37, %rd36, %rd35;
	shl.b64 	%rd38, %rd37, 1;
	add.s64 	%rd39, %rd7, %rd38;
	ld.global.nc.u16 	%rs18, [%rd39+256];
	// begin inline asm
	{  cvt.f32.f16 %f144, %rs18;}

	// end inline asm
	abs.f32 	%f153, %f144;
	max.f32 	%f154, %f152, %f153;
	ld.global.nc.u16 	%rs19, [%rd39+512];
	// begin inline asm
	{  cvt.f32.f16 %f145, %rs19;}

	// end inline asm
	abs.f32 	%f155, %f145;
	max.f32 	%f156, %f154, %f155;
	ld.global.nc.u16 	%rs20, [%rd39+768];
	// begin inline asm
	{  cvt.f32.f16 %f146, %rs20;}

	// end inline asm
	abs.f32 	%f157, %f146;
	max.f32 	%f158, %f156, %f157;
	ld.global.nc.u16 	%rs21, [%rd39+1024];
	// begin inline asm
	{  cvt.f32.f16 %f147, %rs21;}

	// end inline asm
	abs.f32 	%f159, %f147;
	max.f32 	%f160, %f158, %f159;
	ld.global.nc.u16 	%rs22, [%rd39+1280];
	// begin inline asm
	{  cvt.f32.f16 %f148, %rs22;}

	// end inline asm
	abs.f32 	%f161, %f148;
	max.f32 	%f162, %f160, %f161;
	ld.global.nc.u16 	%rs23, [%rd39+1536];
	// begin inline asm
	{  cvt.f32.f16 %f149, %rs23;}

	// end inline asm
	abs.f32 	%f163, %f149;
	max.f32 	%f164, %f162, %f163;
	ld.global.nc.u16 	%rs24, [%rd39+1792];
	// begin inline asm
	{  cvt.f32.f16 %f150, %rs24;}

	// end inline asm
	abs.f32 	%f165, %f150;
	max.f32 	%f705, %f164, %f165;
	add.s32 	%r672, %r672, 1024;
$L__BB3_10:
	setp.eq.s32 	%p8, %r16, 0;
	@%p8 bra 	$L__BB3_16;
	and.b32  	%r19, %r8, 3;
	setp.lt.u32 	%p9, %r16, 4;
	@%p9 bra 	$L__BB3_13;
	add.s32 	%r192, %r672, %r7;
	mul.wide.u32 	%rd40, %r192, 2;
	add.s64 	%rd41, %rd7, %rd40;
	ld.global.nc.u16 	%rs25, [%rd41];
	// begin inline asm
	{  cvt.f32.f16 %f167, %rs25;}

	// end inline asm
	abs.f32 	%f171, %f167;
	max.f32 	%f172, %f705, %f171;
	cvt.u64.u32 	%rd42, %r7;
	cvt.u64.u32 	%rd43, %r672;
	add.s64 	%rd44, %rd43, %rd42;
	shl.b64 	%rd45, %rd44, 1;
	add.s64 	%rd46, %rd7, %rd45;
	ld.global.nc.u16 	%rs26, [%rd46+256];
	// begin inline asm
	{  cvt.f32.f16 %f168, %rs26;}

	// end inline asm
	abs.f32 	%f173, %f168;
	max.f32 	%f174, %f172, %f173;
	ld.global.nc.u16 	%rs27, [%rd46+512];
	// begin inline asm
	{  cvt.f32.f16 %f169, %rs27;}

	// end inline asm
	abs.f32 	%f175, %f169;
	max.f32 	%f176, %f174, %f175;
	ld.global.nc.u16 	%rs28, [%rd46+768];
	// begin inline asm
	{  cvt.f32.f16 %f170, %rs28;}

	// end inline asm
	abs.f32 	%f177, %f170;
	max.f32 	%f705, %f176, %f177;
	add.s32 	%r672, %r672, 512;
$L__BB3_13:
	setp.eq.s32 	%p10, %r19, 0;
	@%p10 bra 	$L__BB3_16;
	mov.b32 	%r676, 0;
$L__BB3_15:
	.pragma "nounroll";
	add.s32 	%r194, %r672, %r7;
	mul.wide.u32 	%rd47, %r194, 2;
	add.s64 	%rd48, %rd7, %rd47;
	ld.global.nc.u16 	%rs29, [%rd48];
	// begin inline asm
	{  cvt.f32.f16 %f178, %rs29;}

	// end inline asm
	abs.f32 	%f179, %f178;
	max.f32 	%f705, %f705, %f179;
	add.s32 	%r672, %r672, 128;
	add.s32 	%r676, %r676, 1;
	setp.ne.s32 	%p11, %r676, %r19;
	@%p11 bra 	$L__BB3_15;
$L__BB3_16:
	and.b32  	%r26, %r695, 31;
	mov.b32 	%r195, %f705;
	shfl.sync.bfly.b32	%r196|%p12, %r195, 16, 31, -1;
	mov.b32 	%f180, %r196;
	max.f32 	%f181, %f705, %f180;
	mov.b32 	%r197, %f181;
	shfl.sync.bfly.b32	%r198|%p13, %r197, 8, 31, -1;
	mov.b32 	%f182, %r198;
	max.f32 	%f183, %f181, %f182;
	mov.b32 	%r199, %f183;
	shfl.sync.bfly.b32	%r200|%p14, %r199, 4, 31, -1;
	mov.b32 	%f184, %r200;
	max.f32 	%f185, %f183, %f184;
	mov.b32 	%r201, %f185;
	shfl.sync.bfly.b32	%r202|%p15, %r201, 2, 31, -1;
	mov.b32 	%f186, %r202;
	max.f32 	%f187, %f185, %f186;
	mov.b32 	%r203, %f187;
	shfl.sync.bfly.b32	%r204|%p16, %r203, 1, 31, -1;
	mov.b32 	%f188, %r204;
	max.f32 	%f16, %f187, %f188;
	setp.ne.s32 	%p17, %r26, 0;
	shl.b32 	%r205, %r3, 2;
	mov.u32 	%r206, smem;
	add.s32 	%r207, %r206, %r205;
	add.s32 	%r27, %r207, 40960;
	@%p17 bra 	$L__BB3_18;
	st.shared.f32 	[%r27], %f16;
$L__BB3_18:
	bar.sync 	0;
	setp.gt.u32 	%p18, %r695, 3;
	shl.b32 	%r208, %r695, 2;
	add.s32 	%r210, %r206, %r208;
	add.s32 	%r28, %r210, 40960;
	mov.f32 	%f707, 0fF149F2CA;
	@%p18 bra 	$L__BB3_20;
	ld.shared.f32 	%f707, [%r28];
$L__BB3_20:
	setp.gt.u32 	%p19, %r695, 31;
	@%p19 bra 	$L__BB3_22;
	mov.b32 	%r211, %f707;
	shfl.sync.bfly.b32	%r212|%p20, %r211, 16, 31, -1;
	mov.b32 	%f190, %r212;
	max.f32 	%f191, %f707, %f190;
	mov.b32 	%r213, %f191;
	shfl.sync.bfly.b32	%r214|%p21, %r213, 8, 31, -1;
	mov.b32 	%f192, %r214;
	max.f32 	%f193, %f191, %f192;
	mov.b32 	%r215, %f193;
	shfl.sync.bfly.b32	%r216|%p22, %r215, 4, 31, -1;
	mov.b32 	%f194, %r216;
	max.f32 	%f195, %f193, %f194;
	mov.b32 	%r217, %f195;
	shfl.sync.bfly.b32	%r218|%p23, %r217, 2, 31, -1;
	mov.b32 	%f196, %r218;
	max.f32 	%f197, %f195, %f196;
	mov.b32 	%r219, %f197;
	shfl.sync.bfly.b32	%r220|%p24, %r219, 1, 31, -1;
	mov.b32 	%f198, %r220;
	max.f32 	%f707, %f197, %f198;
$L__BB3_22:
	bar.sync 	0;
	setp.ne.s32 	%p25, %r695, 0;
	@%p25 bra 	$L__BB3_24;
	st.shared.f32 	[smem+40960], %f707;
$L__BB3_24:
	setp.ge.s32 	%p26, %r695, %r6;
	bar.sync 	0;
	ld.shared.f32 	%f199, [smem+40960];
	mul.f32 	%f200, %f696, %f199;
	max.f32 	%f201, %f200, 0f358637BD;
	mov.f32 	%f202, 0f42FE0000;
	div.rn.f32 	%f21, %f202, %f201;
	@%p26 bra 	$L__BB3_30;
	not.b32 	%r221, %r695;
	add.s32 	%r29, %r6, %r221;
	and.b32  	%r222, %r29, 384;
	setp.eq.s32 	%p27, %r222, 384;
	mov.u32 	%r679, %r695;
	@%p27 bra 	$L__BB3_28;
	shr.u32 	%r224, %r29, 7;
	add.s32 	%r225, %r224, 1;
	and.b32  	%r30, %r225, 3;
	mov.b32 	%r678, 0;
	mov.u32 	%r679, %r695;
$L__BB3_27:
	.pragma "nounroll";
	mul.hi.u32 	%r226, %r679, -1431655765;
	shr.u32 	%r227, %r226, 6;
	mul.lo.s32 	%r228, %r227, 96;
	sub.s32 	%r229, %r679, %r228;
	add.s32 	%r230, %r4, %r227;
	mad.lo.s32 	%r231, %r230, 96, %r229;
	mul.wide.u32 	%rd49, %r231, 2;
	add.s64 	%rd50, %rd7, %rd49;
	ld.global.nc.u16 	%rs30, [%rd50];
	// begin inline asm
	{  cvt.f32.f16 %f203, %rs30;}

	// end inline asm
	mul.f32 	%f204, %f21, %f203;
	mov.f32 	%f205, 0f3F000000;
	copysign.f32 	%f206, %f204, %f205;
	add.rz.f32 	%f207, %f204, %f206;
	cvt.rzi.f32.f32 	%f208, %f207;
	min.f32 	%f209, %f208, 0f42FE0000;
	max.f32 	%f210, %f209, 0fC3000000;
	cvt.rzi.s32.f32 	%r232, %f210;
	add.s32 	%r234, %r206, %r679;
	st.shared.u8 	[%r234], %r232;
	add.s32 	%r679, %r679, 128;
	add.s32 	%r678, %r678, 1;
	setp.ne.s32 	%p28, %r678, %r30;
	@%p28 bra 	$L__BB3_27;
$L__BB3_28:
	setp.lt.u32 	%p29, %r29, 384;
	@%p29 bra 	$L__BB3_30;
$L__BB3_29:
	mul.hi.u32 	%r235, %r679, -1431655765;
	shr.u32 	%r236, %r235, 6;
	mul.lo.s32 	%r237, %r236, 96;
	sub.s32 	%r238, %r679, %r237;
	add.s32 	%r239, %r4, %r236;
	mad.lo.s32 	%r240, %r239, 96, %r238;
	mul.wide.u32 	%rd51, %r240, 2;
	add.s64 	%rd52, %rd7, %rd51;
	ld.global.nc.u16 	%rs31, [%rd52];
	// begin inline asm
	{  cvt.f32.f16 %f211, %rs31;}

	// end inline asm
	mul.f32 	%f215, %f21, %f211;
	mov.f32 	%f216, 0f3F000000;
	copysign.f32 	%f217, %f215, %f216;
	add.rz.f32 	%f218, %f215, %f217;
	cvt.rzi.f32.f32 	%f219, %f218;
	min.f32 	%f220, %f219, 0f42FE0000;
	max.f32 	%f221, %f220, 0fC3000000;
	cvt.rzi.s32.f32 	%r241, %f221;
	add.s32 	%r243, %r206, %r679;
	st.shared.u8 	[%r243], %r241;
	add.s32 	%r244, %r679, 128;
	mul.hi.u32 	%r245, %r244, -1431655765;
	shr.u32 	%r246, %r245, 6;
	mul.lo.s32 	%r247, %r246, 96;
	sub.s32 	%r248, %r244, %r247;
	add.s32 	%r249, %r4, %r246;
	mad.lo.s32 	%r250, %r249, 96, %r248;
	mul.wide.u32 	%rd53, %r250, 2;
	add.s64 	%rd54, %rd7, %rd53;
	ld.global.nc.u16 	%rs32, [%rd54];
	// begin inline asm
	{  cvt.f32.f16 %f212, %rs32;}

	// end inline asm
	mul.f32 	%f222, %f21, %f212;
	copysign.f32 	%f223, %f222, %f216;
	add.rz.f32 	%f224, %f222, %f223;
	cvt.rzi.f32.f32 	%f225, %f224;
	min.f32 	%f226, %f225, 0f42FE0000;
	max.f32 	%f227, %f226, 0fC3000000;
	cvt.rzi.s32.f32 	%r251, %f227;
	st.shared.u8 	[%r243+128], %r251;
	add.s32 	%r252, %r679, 256;
	mul.hi.u32 	%r253, %r252, -1431655765;
	shr.u32 	%r254, %r253, 6;
	mul.lo.s32 	%r255, %r254, 96;
	sub.s32 	%r256, %r252, %r255;
	add.s32 	%r257, %r4, %r254;
	mad.lo.s32 	%r258, %r257, 96, %r256;
	mul.wide.u32 	%rd55, %r258, 2;
	add.s64 	%rd56, %rd7, %rd55;
	ld.global.nc.u16 	%rs33, [%rd56];
	// begin inline asm
	{  cvt.f32.f16 %f213, %rs33;}

	// end inline asm
	mul.f32 	%f228, %f21, %f213;
	copysign.f32 	%f229, %f228, %f216;
	add.rz.f32 	%f230, %f228, %f229;
	cvt.rzi.f32.f32 	%f231, %f230;
	min.f32 	%f232, %f231, 0f42FE0000;
	max.f32 	%f233, %f232, 0fC3000000;
	cvt.rzi.s32.f32 	%r259, %f233;
	st.shared.u8 	[%r243+256], %r259;
	add.s32 	%r260, %r679, 384;
	mul.hi.u32 	%r261, %r260, -1431655765;
	shr.u32 	%r262, %r261, 6;
	mul.lo.s32 	%r263, %r262, 96;
	sub.s32 	%r264, %r260, %r263;
	add.s32 	%r265, %r4, %r262;
	mad.lo.s32 	%r266, %r265, 96, %r264;
	mul.wide.u32 	%rd57, %r266, 2;
	add.s64 	%rd58, %rd7, %rd57;
	ld.global.nc.u16 	%rs34, [%rd58];
	// begin inline asm
	{  cvt.f32.f16 %f214, %rs34;}

	// end inline asm
	mul.f32 	%f234, %f21, %f214;
	copysign.f32 	%f235, %f234, %f216;
	add.rz.f32 	%f236, %f234, %f235;
	cvt.rzi.f32.f32 	%f237, %f236;
	min.f32 	%f238, %f237, 0f42FE0000;
	max.f32 	%f239, %f238, 0fC3000000;
	cvt.rzi.s32.f32 	%r267, %f239;
	st.shared.u8 	[%r243+384], %r267;
	add.s32 	%r679, %r679, 512;
	setp.lt.s32 	%p30, %r679, %r6;
	@%p30 bra 	$L__BB3_29;
$L__BB3_30:
	sub.s32 	%r268, 64, %r5;
	mul.lo.s32 	%r269, %r268, 96;
	setp.ge.u32 	%p31, %r695, %r269;
	@%p31 bra 	$L__BB3_39;
	add.s32 	%r270, %r695, %r6;
	sub.s32 	%r38, 6143, %r270;
	shr.u32 	%r271, %r38, 7;
	add.s32 	%r39, %r271, 1;
	setp.lt.u32 	%p32, %r38, 384;
	mov.u32 	%r683, %r695;
	@%p32 bra 	$L__BB3_34;
	and.b32  	%r40, %r39, 67108860;
	mov.b32 	%r684, 0;
	mov.u32 	%r683, %r695;
$L__BB3_33:
	.pragma "nounroll";
	mul.hi.u32 	%r273, %r683, -1431655765;
	shr.u32 	%r274, %r273, 6;
	add.s32 	%r275, %r274, %r5;
	mul.lo.s32 	%r276, %r274, 96;
	sub.s32 	%r277, %r683, %r276;
	mad.lo.s32 	%r278, %r275, 96, %r277;
	add.s32 	%r280, %r206, %r278;
	mov.b16 	%rs35, 0;
	st.shared.u8 	[%r280], %rs35;
	st.shared.u8 	[%r280+128], %rs35;
	st.shared.u8 	[%r280+256], %rs35;
	st.shared.u8 	[%r280+384], %rs35;
	add.s32 	%r683, %r683, 512;
	add.s32 	%r684, %r684, 4;
	setp.eq.s32 	%p33, %r684, %r40;
	@%p33 bra 	$L__BB3_34;
	bra.uni 	$L__BB3_33;
$L__BB3_34:
	and.b32  	%r281, %r39, 3;
	setp.eq.s32 	%p34, %r281, 0;
	@%p34 bra 	$L__BB3_39;
	setp.eq.s32 	%p35, %r281, 1;
	@%p35 bra 	$L__BB3_37;
	mul.hi.u32 	%r282, %r683, -1431655765;
	shr.u32 	%r283, %r282, 6;
	add.s32 	%r284, %r283, %r5;
	mul.lo.s32 	%r285, %r283, 96;
	sub.s32 	%r286, %r683, %r285;
	mad.lo.s32 	%r287, %r284, 96, %r286;
	add.s32 	%r289, %r206, %r287;
	mov.b16 	%rs36, 0;
	st.shared.u8 	[%r289], %rs36;
	st.shared.u8 	[%r289+128], %rs36;
	add.s32 	%r683, %r683, 256;
$L__BB3_37:
	and.b32  	%r290, %r38, 128;
	setp.ne.s32 	%p36, %r290, 0;
	@%p36 bra 	$L__BB3_39;
	mul.hi.u32 	%r291, %r683, -1431655765;
	shr.u32 	%r292, %r291, 6;
	add.s32 	%r293, %r292, %r5;
	mul.lo.s32 	%r294, %r292, 96;
	sub.s32 	%r295, %r683, %r294;
	mad.lo.s32 	%r296, %r293, 96, %r295;
	add.s32 	%r298, %r206, %r296;
	mov.b16 	%rs37, 0;
	st.shared.u8 	[%r298], %rs37;
$L__BB3_39:
	setp.lt.u32 	%p37, %r695, 64;
	@%p37 bra 	$L__BB3_162;
$L__BB3_40:
	xor.b32  	%r302, %r695, 6016;
	shr.u32 	%r303, %r302, 7;
	add.s32 	%r48, %r303, 1;
	and.b32  	%r49, %r48, 15;
	and.b32  	%r50, %r48, 48;
	mov.b32 	%r686, 0;
	mov.u32 	%r687, %r695;
$L__BB3_41:
	.pragma "nounroll";
	mov.u32 	%r51, %r687;
	shl.b32 	%r304, %r51, 2;
	add.s32 	%r306, %r206, %r304;
	add.s32 	%r53, %r306, 41488;
	mov.b32 	%r307, 0;
	st.shared.u32 	[%r306+41488], %r307;
	st.shared.u32 	[%r306+42000], %r307;
	st.shared.u32 	[%r306+42512], %r307;
	st.shared.u32 	[%r306+43024], %r307;
	st.shared.u32 	[%r306+43536], %r307;
	st.shared.u32 	[%r306+44048], %r307;
	st.shared.u32 	[%r306+44560], %r307;
	st.shared.u32 	[%r306+45072], %r307;
	st.shared.u32 	[%r306+45584], %r307;
	st.shared.u32 	[%r306+46096], %r307;
	st.shared.u32 	[%r306+46608], %r307;
	st.shared.u32 	[%r306+47120], %r307;
	st.shared.u32 	[%r306+47632], %r307;
	st.shared.u32 	[%r306+48144], %r307;
	st.shared.u32 	[%r306+48656], %r307;
	st.shared.u32 	[%r306+49168], %r307;
	add.s32 	%r687, %r51, 2048;
	add.s32 	%r686, %r686, 16;
	setp.ne.s32 	%p38, %r686, %r50;
	@%p38 bra 	$L__BB3_41;
	setp.eq.s32 	%p39, %r49, 0;
	@%p39 bra 	$L__BB3_51;
	and.b32  	%r56, %r48, 7;
	setp.lt.u32 	%p40, %r49, 8;
	@%p40 bra 	$L__BB3_45;
	mov.b32 	%r308, 0;
	st.shared.u32 	[%r53+8192], %r308;
	st.shared.u32 	[%r53+8704], %r308;
	st.shared.u32 	[%r53+9216], %r308;
	st.shared.u32 	[%r53+9728], %r308;
	st.shared.u32 	[%r53+10240], %r308;
	st.shared.u32 	[%r53+10752], %r308;
	st.shared.u32 	[%r53+11264], %r308;
	st.shared.u32 	[%r53+11776], %r308;
	add.s32 	%r687, %r51, 3072;
$L__BB3_45:
	setp.eq.s32 	%p41, %r56, 0;
	@%p41 bra 	$L__BB3_51;
	and.b32  	%r59, %r48, 3;
	setp.lt.u32 	%p42, %r56, 4;
	@%p42 bra 	$L__BB3_48;
	shl.b32 	%r309, %r687, 2;
	add.s32 	%r311, %r206, %r309;
	mov.b32 	%r312, 0;
	st.shared.u32 	[%r311+41488], %r312;
	st.shared.u32 	[%r311+42000], %r312;
	st.shared.u32 	[%r311+42512], %r312;
	st.shared.u32 	[%r311+43024], %r312;
	add.s32 	%r687, %r687, 512;
$L__BB3_48:
	setp.eq.s32 	%p43, %r59, 0;
	@%p43 bra 	$L__BB3_51;
	mov.b32 	%r690, 0;
$L__BB3_50:
	.pragma "nounroll";
	shl.b32 	%r314, %r687, 2;
	add.s32 	%r316, %r206, %r314;
	mov.b32 	%r317, 0;
	st.shared.u32 	[%r316+41488], %r317;
	add.s32 	%r687, %r687, 128;
	add.s32 	%r690, %r690, 1;
	setp.ne.s32 	%p44, %r690, %r59;
	@%p44 bra 	$L__BB3_50;
$L__BB3_51:
	cvta.to.global.u64 	%rd59, %rd16;
	shl.b64 	%rd60, %rd6, 1;
	add.s64 	%rd8, %rd59, %rd60;
	bar.sync 	0;
	mov.f32 	%f240, 0f42C00000;
	rsqrt.approx.f32 	%f241, %f240;
	rcp.rn.f32 	%f242, %f21;
	mul.f32 	%f22, %f242, %f241;
	not.b32 	%r66, %r695;
	shr.u32 	%r319, %r695, 7;
	sub.s32 	%r320, 32, %r319;
	neg.s32 	%r321, %r319;
	and.b32  	%r322, %r321, 15;
	add.s32 	%r67, %r322, -1;
	and.b32  	%r68, %r321, 7;
	add.s32 	%r69, %r68, -1;
	and.b32  	%r70, %r320, 15;
	and.b32  	%r71, %r320, 48;
	and.b32  	%r72, %r321, 3;
	shl.b32 	%r323, %r3, 4;
	and.b32  	%r73, %r323, 48;
	add.s32 	%r325, %r206, %r73;
	add.s32 	%r74, %r325, 6144;
	add.s32 	%r75, %r325, 7168;
	add.s32 	%r76, %r325, 8192;
	add.s32 	%r77, %r325, 9216;
	add.s32 	%r78, %r325, 10240;
	add.s32 	%r79, %r325, 11264;
	mul.lo.s64 	%rd61, %rd5, %rd3;
	mad.lo.s64 	%rd62, %rd61, 192, %rd59;
	add.s64 	%rd9, %rd62, 2048;
	cvta.to.global.u64 	%rd10, %rd17;
	mov.b32 	%r696, 0;
	mov.u32 	%r697, %r181;
	mov.u32 	%r698, %r696;
$L__BB3_52:
	min.s32 	%r326, %r697, 64;
	max.s32 	%r96, %r326, 1;
	and.b32  	%r97, %r96, 7;
	shl.b32 	%r327, %r696, 6;
	sub.s32 	%r328, %r181, %r327;
	min.s32 	%r329, %r328, 64;
	mul.lo.s32 	%r330, %r329, 416;
	sub.s32 	%r331, %r330, %r695;
	add.s32 	%r98, %r331, 511;
	mul.lo.s32 	%r332, %r329, -96;
	sub.s32 	%r333, %r332, %r695;
	add.s32 	%r99, %r333, 6143;
	shr.u32 	%r334, %r99, 7;
	add.s32 	%r100, %r334, 1;
	mul.lo.s32 	%r101, %r326, 96;
	add.s32 	%r102, %r101, %r66;
	shr.u32 	%r335, %r102, 7;
	add.s32 	%r103, %r335, 1;
	and.b32  	%r104, %r103, 7;
	and.b32  	%r105, %r103, 15;
	sub.s32 	%r106, %r181, %r698;
	min.s32 	%r107, %r106, 64;
	setp.ge.s32 	%p45, %r695, %r101;
	mov.f32 	%f715, 0f00000000;
	@%p45 bra 	$L__BB3_73;
	mul.lo.s32 	%r108, %r698, 96;
	setp.lt.u32 	%p46, %r102, 1920;
	mov.f32 	%f715, 0f00000000;
	mov.u32 	%r703, %r695;
	@%p46 bra 	$L__BB3_63;
	and.b32  	%r336, %r103, 67108848;
	neg.s32 	%r702, %r336;
	add.s32 	%r337, %r695, %r108;
	mul.wide.u32 	%rd63, %r337, 2;
	add.s64 	%rd110, %rd9, %rd63;
	mov.f32 	%f715, 0f00000000;
	mov.u32 	%r703, %r695;
	bra.uni 	$L__BB3_62;
$L__BB3_55:
	setp.ge.s32 	%p120, %r695, %r6;
	@%p120 bra 	$L__BB3_61;
	add.s32 	%r80, %r6, %r66;
	and.b32  	%r618, %r80, 384;
	setp.eq.s32 	%p121, %r618, 384;
	@%p121 bra 	$L__BB3_59;
	mul.lo.s32 	%r619, %r1, 6144;
	or.b32  	%r693, %r695, %r619;
	add.s32 	%r622, %r208, %r206;
	add.s32 	%r692, %r622, 41488;
	shr.u32 	%r623, %r80, 7;
	add.s32 	%r624, %r623, 1;
	and.b32  	%r625, %r624, 3;
	neg.s32 	%r691, %r625;
$L__BB3_58:
	.pragma "nounroll";
	mul.hi.u32 	%r626, %r695, -1431655765;
	ld.shared.f32 	%f677, [%r692];
	shr.u32 	%r627, %r626, 4;
	and.b32  	%r628, %r627, 268435452;
	add.s32 	%r630, %r206, %r628;
	ld.shared.f32 	%f678, [%r630+41232];
	add.f32 	%f679, %f678, 0f358637BD;
	div.rn.f32 	%f676, %f677, %f679;
	// begin inline asm
	{  cvt.rn.f16.f32 %rs90, %f676;}

	// end inline asm
	cvt.u64.u32 	%rd90, %r693;
	add.s64 	%rd91, %rd4, %rd90;
	shl.b64 	%rd92, %rd91, 1;
	add.s64 	%rd93, %rd1, %rd92;
	st.global.u16 	[%rd93], %rs90;
	add.s32 	%r695, %r695, 128;
	add.s32 	%r693, %r693, 128;
	add.s32 	%r692, %r692, 512;
	add.s32 	%r691, %r691, 1;
	setp.ne.s32 	%p122, %r691, 0;
	@%p122 bra 	$L__BB3_58;
$L__BB3_59:
	setp.lt.u32 	%p123, %r80, 384;
	@%p123 bra 	$L__BB3_61;
$L__BB3_60:
	mul.hi.u32 	%r631, %r695, -1431655765;
	shr.u32 	%r632, %r631, 6;
	mul.lo.s32 	%r633, %r632, 96;
	sub.s32 	%r634, %r695, %r633;
	shl.b32 	%r635, %r695, 2;
	add.s32 	%r637, %r206, %r635;
	ld.shared.f32 	%f684, [%r637+41488];
	add.s32 	%r638, %r206, 41232;
	shl.b32 	%r639, %r632, 2;
	add.s32 	%r640, %r638, %r639;
	ld.shared.f32 	%f685, [%r640];
	add.f32 	%f686, %f685, 0f358637BD;
	div.rn.f32 	%f680, %f684, %f686;
	// begin inline asm
	{  cvt.rn.f16.f32 %rs91, %f680;}

	// end inline asm
	add.s32 	%r641, %r4, %r632;
	mad.lo.s32 	%r642, %r641, 96, %r634;
	cvt.u64.u32 	%rd94, %r642;
	add.s64 	%rd95, %rd4, %rd94;
	shl.b64 	%rd96, %rd95, 1;
	add.s64 	%rd97, %rd1, %rd96;
	st.global.u16 	[%rd97], %rs91;
	add.s32 	%r643, %r695, 128;
	mul.hi.u32 	%r644, %r643, -1431655765;
	shr.u32 	%r645, %r644, 6;
	mul.lo.s32 	%r646, %r645, 96;
	sub.s32 	%r647, %r643, %r646;
	ld.shared.f32 	%f687, [%r637+42000];
	shl.b32 	%r648, %r645, 2;
	add.s32 	%r649, %r638, %r648;
	ld.shared.f32 	%f688, [%r649];
	add.f32 	%f689, %f688, 0f358637BD;
	div.rn.f32 	%f681, %f687, %f689;
	// begin inline asm
	{  cvt.rn.f16.f32 %rs92, %f681;}

	// end inline asm
	add.s32 	%r650, %r4, %r645;
	mad.lo.s32 	%r651, %r650, 96, %r647;
	cvt.u64.u32 	%rd98, %r651;
	add.s64 	%rd99, %rd4, %rd98;
	shl.b64 	%rd100, %rd99, 1;
	add.s64 	%rd101, %rd1, %rd100;
	st.global.u16 	[%rd101], %rs92;
	add.s32 	%r652, %r695, 256;
	mul.hi.u32 	%r653, %r652, -1431655765;
	shr.u32 	%r654, %r653, 6;
	mul.lo.s32 	%r655, %r654, 96;
	sub.s32 	%r656, %r652, %r655;
	ld.shared.f32 	%f690, [%r637+42512];
	shl.b32 	%r657, %r654, 2;
	add.s32 	%r658, %r638, %r657;
	ld.shared.f32 	%f691, [%r658];
	add.f32 	%f692, %f691, 0f358637BD;
	div.rn.f32 	%f682, %f690, %f692;
	// begin inline asm
	{  cvt.rn.f16.f32 %rs93, %f682;}

	// end inline asm
	add.s32 	%r659, %r4, %r654;
	mad.lo.s32 	%r660, %r659, 96, %r656;
	cvt.u64.u32 	%rd102, %r660;
	add.s64 	%rd103, %rd4, %rd102;
	shl.b64 	%rd104, %rd103, 1;
	add.s64 	%rd105, %rd1, %rd104;
	st.global.u16 	[%rd105], %rs93;
	add.s32 	%r661, %r695, 384;
	mul.hi.u32 	%r662, %r661, -1431655765;
	shr.u32 	%r663, %r662, 6;
	mul.lo.s32 	%r664, %r663, 96;
	sub.s32 	%r665, %r661, %r664;
	ld.shared.f32 	%f693, [%r637+43024];
	shl.b32 	%r666, %r663, 2;
	add.s32 	%r667, %r638, %r666;
	ld.shared.f32 	%f694, [%r667];
	add.f32 	%f695, %f694, 0f358637BD;
	div.rn.f32 	%f683, %f693, %f695;
	// begin inline asm
	{  cvt.rn.f16.f32 %rs94, %f683;}

	// end inline asm
	add.s32 	%r668, %r4, %r663;
	mad.lo.s32 	%r669, %r668, 96, %r665;
	cvt.u64.u32 	%rd106, %r669;
	add.s64 	%rd107, %rd4, %rd106;
	shl.b64 	%rd108, %rd107, 1;
	add.s64 	%rd109, %rd1, %rd108;
	st.global.u16 	[%rd109], %rs94;
	add.s32 	%r695, %r695, 512;
	setp.lt.s32 	%p124, %r695, %r6;
	@%p124 bra 	$L__BB3_60;
$L__BB3_61:
	ret;
$L__BB3_62:
	.pragma "nounroll";
	ld.global.nc.u16 	%rs38, [%rd110+-2048];
	// begin inline asm
	{  cvt.f32.f16 %f247, %rs38;}

	// end inline asm
	abs.f32 	%f263, %f247;
	max.f32 	%f264, %f715, %f263;
	ld.global.nc.u16 	%rs39, [%rd110+-1792];
	// begin inline asm
	{  cvt.f32.f16 %f248, %rs39;}

	// end inline asm
	abs.f32 	%f265, %f248;
	max.f32 	%f266, %f264, %f265;
	ld.global.nc.u16 	%rs40, [%rd110+-1536];
	// begin inline asm
	{  cvt.f32.f16 %f249, %rs40;}

	// end inline asm
	abs.f32 	%f267, %f249;
	max.f32 	%f268, %f266, %f267;
	ld.global.nc.u16 	%rs41, [%rd110+-1280];
	// begin inline asm
	{  cvt.f32.f16 %f250, %rs41;}

	// end inline asm
	abs.f32 	%f269, %f250;
	max.f32 	%f270, %f268, %f269;
	ld.global.nc.u16 	%rs42, [%rd110+-1024];
	// begin inline asm
	{  cvt.f32.f16 %f251, %rs42;}

	// end inline asm
	abs.f32 	%f271, %f251;
	max.f32 	%f272, %f270, %f271;
	ld.global.nc.u16 	%rs43, [%rd110+-768];
	// begin inline asm
	{  cvt.f32.f16 %f252, %rs43;}

	// end inline asm
	abs.f32 	%f273, %f252;
	max.f32 	%f274, %f272, %f273;
	ld.global.nc.u16 	%rs44, [%rd110+-512];
	// begin inline asm
	{  cvt.f32.f16 %f253, %rs44;}

	// end inline asm
	abs.f32 	%f275, %f253;
	max.f32 	%f276, %f274, %f275;
	ld.global.nc.u16 	%rs45, [%rd110+-256];
	// begin inline asm
	{  cvt.f32.f16 %f254, %rs45;}

	// end inline asm
	abs.f32 	%f277, %f254;
	max.f32 	%f278, %f276, %f277;
	ld.global.nc.u16 	%rs46, [%rd110];
	// begin inline asm
	{  cvt.f32.f16 %f255, %rs46;}

	// end inline asm
	abs.f32 	%f279, %f255;
	max.f32 	%f280, %f278, %f279;
	ld.global.nc.u16 	%rs47, [%rd110+256];
	// begin inline asm
	{  cvt.f32.f16 %f256, %rs47;}

	// end inline asm
	abs.f32 	%f281, %f256;
	max.f32 	%f282, %f280, %f281;
	ld.global.nc.u16 	%rs48, [%rd110+512];
	// begin inline asm
	{  cvt.f32.f16 %f257, %rs48;}

	// end inline asm
	abs.f32 	%f283, %f257;
	max.f32 	%f284, %f282, %f283;
	ld.global.nc.u16 	%rs49, [%rd110+768];
	// begin inline asm
	{  cvt.f32.f16 %f258, %rs49;}

	// end inline asm
	abs.f32 	%f285, %f258;
	max.f32 	%f286, %f284, %f285;
	ld.global.nc.u16 	%rs50, [%rd110+1024];
	// begin inline asm
	{  cvt.f32.f16 %f259, %rs50;}

	// end inline asm
	abs.f32 	%f287, %f259;
	max.f32 	%f288, %f286, %f287;
	ld.global.nc.u16 	%rs51, [%rd110+1280];
	// begin inline asm
	{  cvt.f32.f16 %f260, %rs51;}

	// end inline asm
	abs.f32 	%f289, %f260;
	max.f32 	%f290, %f288, %f289;
	ld.global.nc.u16 	%rs52, [%rd110+1536];
	// begin inline asm
	{  cvt.f32.f16 %f261, %rs52;}

	// end inline asm
	abs.f32 	%f291, %f261;
	max.f32 	%f292, %f290, %f291;
	ld.global.nc.u16 	%rs53, [%rd110+1792];
	// begin inline asm
	{  cvt.f32.f16 %f262, %rs53;}

	// end inline asm
	abs.f32 	%f293, %f262;
	max.f32 	%f715, %f292, %f293;
	add.s32 	%r703, %r703, 2048;
	add.s32 	%r702, %r702, 16;
	add.s64 	%rd110, %rd110, 4096;
	setp.eq.s32 	%p47, %r702, 0;
	@%p47 bra 	$L__BB3_63;
	bra.uni 	$L__BB3_62;
$L__BB3_63:
	setp.eq.s32 	%p48, %r105, 0;
	@%p48 bra 	$L__BB3_73;
	setp.lt.u32 	%p49, %r105, 8;
	@%p49 bra 	$L__BB3_66;
	add.s32 	%r338, %r703, %r108;
	mul.wide.u32 	%rd64, %r338, 2;
	add.s64 	%rd65, %rd8, %rd64;
	ld.global.nc.u16 	%rs54, [%rd65];
	// begin inline asm
	{  cvt.f32.f16 %f295, %rs54;}

	// end inline asm
	abs.f32 	%f303, %f295;
	max.f32 	%f304, %f715, %f303;
	cvt.u64.u32 	%rd66, %r108;
	cvt.u64.u32 	%rd67, %r703;
	add.s64 	%rd68, %rd67, %rd66;
	shl.b64 	%rd69, %rd68, 1;
	add.s64 	%rd70, %rd8, %rd69;
	ld.global.nc.u16 	%rs55, [%rd70+256];
	// begin inline asm
	{  cvt.f32.f16 %f296, %rs55;}

	// end inline asm
	abs.f32 	%f305, %f296;
	max.f32 	%f306, %f304, %f305;
	ld.global.nc.u16 	%rs56, [%rd70+512];
	// begin inline asm
	{  cvt.f32.f16 %f297, %rs56;}

	// end inline asm
	abs.f32 	%f307, %f297;
	max.f32 	%f308, %f306, %f307;
	ld.global.nc.u16 	%rs57, [%rd70+768];
	// begin inline asm
	{  cvt.f32.f16 %f298, %rs57;}

	// end inline asm
	abs.f32 	%f309, %f298;
	max.f32 	%f310, %f308, %f309;
	ld.global.nc.u16 	%rs58, [%rd70+1024];
	// begin inline asm
	{  cvt.f32.f16 %f299, %rs58;}

	// end inline asm
	abs.f32 	%f311, %f299;
	max.f32 	%f312, %f310, %f311;
	ld.global.nc.u16 	%rs59, [%rd70+1280];
	// begin inline asm
	{  cvt.f32.f16 %f300, %rs59;}

	// end inline asm
	abs.f32 	%f313, %f300;
	max.f32 	%f314, %f312, %f313;
	ld.global.nc.u16 	%rs60, [%rd70+1536];
	// begin inline asm
	{  cvt.f32.f16 %f301, %rs60;}

	// end inline asm
	abs.f32 	%f315, %f301;
	max.f32 	%f316, %f314, %f315;
	ld.global.nc.u16 	%rs61, [%rd70+1792];
	// begin inline asm
	{  cvt.f32.f16 %f302, %rs61;}

	// end inline asm
	abs.f32 	%f317, %f302;
	max.f32 	%f715, %f316, %f317;
	add.s32 	%r703, %r703, 1024;
$L__BB3_66:
	setp.eq.s32 	%p50, %r104, 0;
	@%p50 bra 	$L__BB3_73;
	and.b32  	%r113, %r103, 3;
	setp.lt.u32 	%p51, %r104, 4;
	@%p51 bra 	$L__BB3_69;
	add.s32 	%r339, %r703, %r108;
	mul.wide.u32 	%rd71, %r339, 2;
	add.s64 	%rd72, %rd8, %rd71;
	ld.global.nc.u16 	%rs62, [%rd72];
	// begin inline asm
	{  cvt.f32.f16 %f319, %rs62;}

	// end inline asm
	abs.f32 	%f323, %f319;
	max.f32 	%f324, %f715, %f323;
	cvt.u64.u32 	%rd73, %r108;
	cvt.u64.u32 	%rd74, %r703;
	add.s64 	%rd75, %rd74, %rd73;
	shl.b64 	%rd76, %rd75, 1;
	add.s64 	%rd77, %rd8, %rd76;
	ld.global.nc.u16 	%rs63, [%rd77+256];
	// begin inline asm
	{  cvt.f32.f16 %f320, %rs63;}

	// end inline asm
	abs.f32 	%f325, %f320;
	max.f32 	%f326, %f324, %f325;
	ld.global.nc.u16 	%rs64, [%rd77+512];
	// begin inline asm
	{  cvt.f32.f16 %f321, %rs64;}

	// end inline asm
	abs.f32 	%f327, %f321;
	max.f32 	%f328, %f326, %f327;
	ld.global.nc.u16 	%rs65, [%rd77+768];
	// begin inline asm
	{  cvt.f32.f16 %f322, %rs65;}

	// end inline asm
	abs.f32 	%f329, %f322;
	max.f32 	%f715, %f328, %f329;
	add.s32 	%r703, %r703, 512;
$L__BB3_69:
	setp.eq.s32 	%p52, %r113, 0;
	@%p52 bra 	$L__BB3_73;
	add.s32 	%r340, %r703, %r108;
	mul.wide.u32 	%rd78, %r340, 2;
	add.s64 	%rd79, %rd8, %rd78;
	ld.global.nc.u16 	%rs66, [%rd79];
	// begin inline asm
	{  cvt.f32.f16 %f330, %rs66;}

	// end inline asm
	abs.f32 	%f331, %f330;
	max.f32 	%f715, %f715, %f331;
	setp.eq.s32 	%p53, %r113, 1;
	@%p53 bra 	$L__BB3_73;
	cvt.u64.u32 	%rd80, %r108;
	cvt.u64.u32 	%rd81, %r703;
	add.s64 	%rd82, %rd81, %rd80;
	shl.b64 	%rd83, %rd82, 1;
	add.s64 	%rd12, %rd8, %rd83;
	ld.global.nc.u16 	%rs67, [%rd12+256];
	// begin inline asm
	{  cvt.f32.f16 %f332, %rs67;}

	// end inline asm
	abs.f32 	%f333, %f332;
	max.f32 	%f715, %f715, %f333;
	setp.eq.s32 	%p54, %r113, 2;
	@%p54 bra 	$L__BB3_73;
	ld.global.nc.u16 	%rs68, [%rd12+512];
	// begin inline asm
	{  cvt.f32.f16 %f334, %rs68;}

	// end inline asm
	abs.f32 	%f335, %f334;
	max.f32 	%f715, %f715, %f335;
$L__BB3_73:
	setp.ne.s32 	%p55, %r26, 0;
	mov.b32 	%r341, %f715;
	shfl.sync.bfly.b32	%r342|%p56, %r341, 16, 31, -1;
	mov.b32 	%f336, %r342;
	max.f32 	%f337, %f715, %f336;
	mov.b32 	%r343, %f337;
	shfl.sync.bfly.b32	%r344|%p57, %r343, 8, 31, -1;
	mov.b32 	%f338, %r344;
	max.f32 	%f339, %f337, %f338;
	mov.b32 	%r345, %f339;
	shfl.sync.bfly.b32	%r346|%p58, %r345, 4, 31, -1;
	mov.b32 	%f340, %r346;
	max.f32 	%f341, %f339, %f340;
	mov.b32 	%r347, %f341;
	shfl.sync.bfly.b32	%r348|%p59, %r347, 2, 31, -1;
	mov.b32 	%f342, %r348;
	max.f32 	%f343, %f341, %f342;
	mov.b32 	%r349, %f343;
	shfl.sync.bfly.b32	%r350|%p60, %r349, 1, 31, -1;
	mov.b32 	%f344, %r350;
	max.f32 	%f37, %f343, %f344;
	@%p55 bra 	$L__BB3_75;
	st.shared.f32 	[%r27], %f37;
$L__BB3_75:
	setp.gt.u32 	%p61, %r695, 3;
	bar.sync 	0;
	mov.f32 	%f717, 0fF149F2CA;
	@%p61 bra 	$L__BB3_77;
	ld.shared.f32 	%f717, [%r28];
$L__BB3_77:
	setp.gt.u32 	%p62, %r695, 31;
	@%p62 bra 	$L__BB3_79;
	mov.b32 	%r351, %f717;
	shfl.sync.bfly.b32	%r352|%p63, %r351, 16, 31, -1;
	mov.b32 	%f346, %r352;
	max.f32 	%f347, %f717, %f346;
	mov.b32 	%r353, %f347;
	shfl.sync.bfly.b32	%r354|%p64, %r353, 8, 31, -1;
	mov.b32 	%f348, %r354;
	max.f32 	%f349, %f347, %f348;
	mov.b32 	%r355, %f349;
	shfl.sync.bfly.b32	%r356|%p65, %r355, 4, 31, -1;
	mov.b32 	%f350, %r356;
	max.f32 	%f351, %f349, %f350;
	mov.b32 	%r357, %f351;
	shfl.sync.bfly.b32	%r358|%p66, %r357, 2, 31, -1;
	mov.b32 	%f352, %r358;
	max.f32 	%f353, %f351, %f352;
	mov.b32 	%r359, %f353;
	shfl.sync.bfly.b32	%r360|%p67, %r359, 1, 31, -1;
	mov.b32 	%f354, %r360;
	max.f32 	%f717, %f353, %f354;
$L__BB3_79:
	setp.ne.s32 	%p68, %r695, 0;
	bar.sync 	0;
	@%p68 bra 	$L__BB3_81;
	st.shared.f32 	[smem+40960], %f717;
$L__BB3_81:
	setp.ge.s32 	%p69, %r695, %r101;
	bar.sync 	0;
	ld.shared.f32 	%f355, [smem+40960];
	mul.f32 	%f356, %f696, %f355;
	max.f32 	%f357, %f356, 0f358637BD;
	mov.f32 	%f358, 0f42FE0000;
	div.rn.f32 	%f42, %f358, %f357;
	@%p69 bra 	$L__BB3_84;
	mov.u32 	%r704, %r695;
$L__BB3_83:
	mul.hi.u32 	%r361, %r704, -1431655765;
	shr.u32 	%r362, %r361, 6;
	mul.lo.s32 	%r363, %r362, 96;
	sub.s32 	%r364, %r704, %r363;
	add.s32 	%r365, %r362, %r698;
	mad.lo.s32 	%r366, %r365, 96, %r364;
	mul.wide.u32 	%rd84, %r366, 2;
	add.s64 	%rd85, %rd8, %rd84;
	ld.global.nc.u16 	%rs69, [%rd85];
	// begin inline asm
	{  cvt.f32.f16 %f359, %rs69;}

	// end inline asm
	mul.f32 	%f360, %f42, %f359;
	mov.f32 	%f361, 0f3F000000;
	copysign.f32 	%f362, %f360, %f361;
	add.rz.f32 	%f363, %f360, %f362;
	cvt.rzi.f32.f32 	%f364, %f363;
	min.f32 	%f365, %f364, 0f42FE0000;
	max.f32 	%f366, %f365, 0fC3000000;
	cvt.rzi.s32.f32 	%r367, %f366;
	shl.b32 	%r368, %r364, 6;
	add.s32 	%r369, %r368, %r362;
	add.s32 	%r371, %r206, %r369;
	st.shared.u8 	[%r371+6144], %r367;
	add.s32 	%r704, %r704, 128;
	setp.lt.s32 	%p70, %r704, %r101;
	@%p70 bra 	$L__BB3_83;
$L__BB3_84:
	setp.gt.s32 	%p71, %r106, 63;
	@%p71 bra 	$L__BB3_94;
	sub.s32 	%r372, 64, %r107;
	mul.lo.s32 	%r373, %r372, 96;
	setp.ge.s32 	%p72, %r695, %r373;
	@%p72 bra 	$L__BB3_94;
	setp.lt.u32 	%p73, %r99, 384;
	mov.u32 	%r707, %r695;
	@%p73 bra 	$L__BB3_89;
	and.b32  	%r122, %r100, 67108860;
	mov.b32 	%r706, 0;
	mov.u32 	%r707, %r695;
$L__BB3_88:
	.pragma "nounroll";
	mul.hi.u32 	%r375, %r707, -1431655765;
	shr.u32 	%r376, %r375, 6;
	add.s32 	%r377, %r107, %r376;
	mul.lo.s32 	%r378, %r376, 96;
	sub.s32 	%r379, %r707, %r378;
	shl.b32 	%r380, %r379, 6;
	add.s32 	%r381, %r380, %r377;
	add.s32 	%r383, %r206, 6144;
	add.s32 	%r384, %r383, %r381;
	mov.b16 	%rs70, 0;
	st.shared.u8 	[%r384], %rs70;
	add.s32 	%r385, %r707, 128;
	mul.hi.u32 	%r386, %r385, -1431655765;
	shr.u32 	%r387, %r386, 6;
	add.s32 	%r388, %r107, %r387;
	mul.lo.s32 	%r389, %r387, 96;
	sub.s32 	%r390, %r385, %r389;
	shl.b32 	%r391, %r390, 6;
	add.s32 	%r392, %r391, %r388;
	add.s32 	%r393, %r383, %r392;
	st.shared.u8 	[%r393], %rs70;
	add.s32 	%r394, %r707, 256;
	mul.hi.u32 	%r395, %r394, -1431655765;
	shr.u32 	%r396, %r395, 6;
	add.s32 	%r397, %r107, %r396;
	mul.lo.s32 	%r398, %r396, 96;
	sub.s32 	%r399, %r394, %r398;
	shl.b32 	%r400, %r399, 6;
	add.s32 	%r401, %r400, %r397;
	add.s32 	%r402, %r383, %r401;
	st.shared.u8 	[%r402], %rs70;
	add.s32 	%r403, %r707, 384;
	mul.hi.u32 	%r404, %r403, -1431655765;
	shr.u32 	%r405, %r404, 6;
	add.s32 	%r406, %r107, %r405;
	mul.lo.s32 	%r407, %r405, 96;
	sub.s32 	%r408, %r403, %r407;
	shl.b32 	%r409, %r408, 6;
	add.s32 	%r410, %r409, %r406;
	add.s32 	%r411, %r383, %r410;
	st.shared.u8 	[%r411], %rs70;
	add.s32 	%r707, %r707, 512;
	add.s32 	%r706, %r706, 4;
	setp.ne.s32 	%p74, %r706, %r122;
	@%p74 bra 	$L__BB3_88;
$L__BB3_89:
	and.b32  	%r412, %r100, 3;
	setp.eq.s32 	%p75, %r412, 0;
	@%p75 bra 	$L__BB3_94;
	and.b32  	%r413, %r98, 384;
	setp.eq.s32 	%p76, %r413, 0;
	@%p76 bra 	$L__BB3_92;
	mul.hi.u32 	%r414, %r707, -1431655765;
	shr.u32 	%r415, %r414, 6;
	add.s32 	%r416, %r107, %r415;
	mul.lo.s32 	%r417, %r415, 96;
	sub.s32 	%r418, %r707, %r417;
	shl.b32 	%r419, %r418, 6;
	add.s32 	%r420, %r419, %r416;
	add.s32 	%r422, %r206, 6144;
	add.s32 	%r423, %r422, %r420;
	mov.b16 	%rs71, 0;
	st.shared.u8 	[%r423], %rs71;
	add.s32 	%r424, %r707, 128;
	mul.hi.u32 	%r425, %r424, -1431655765;
	shr.u32 	%r426, %r425, 6;
	add.s32 	%r427, %r107, %r426;
	mul.lo.s32 	%r428, %r426, 96;
	sub.s32 	%r429, %r424, %r428;
	shl.b32 	%r430, %r429, 6;
	add.s32 	%r431, %r430, %r427;
	add.s32 	%r432, %r422, %r431;
	st.shared.u8 	[%r432], %rs71;
	add.s32 	%r707, %r707, 256;
$L__BB3_92:
	and.b32  	%r433, %r98, 128;
	setp.ne.s32 	%p77, %r433, 0;
	@%p77 bra 	$L__BB3_94;
	mul.hi.u32 	%r434, %r707, -1431655765;
	shr.u32 	%r435, %r434, 6;
	add.s32 	%r436, %r107, %r435;
	mul.lo.s32 	%r437, %r435, 96;
	sub.s32 	%r438, %r707, %r437;
	shl.b32 	%r439, %r438, 6;
	add.s32 	%r440, %r439, %r436;
	add.s32 	%r442, %r206, %r440;
	mov.b16 	%rs72, 0;
	st.shared.u8 	[%r442+6144], %rs72;
$L__BB3_94:
	setp.ge.s32 	%p78, %r695, %r101;
	mov.u32 	%r709, %r695;
	@%p78 bra 	$L__BB3_95;
	bra.uni 	$L__BB3_163;
$L__BB3_95:
	mov.b32 	%r711, 0;
	mov.u32 	%r712, %r695;
$L__BB3_96:
	.pragma "nounroll";
	mov.u32 	%r132, %r712;
	shl.b32 	%r448, %r132, 2;
	add.s32 	%r450, %r206, %r448;
	add.s32 	%r134, %r450, 24576;
	mov.b32 	%r451, 0;
	st.shared.u32 	[%r450+24576], %r451;
	st.shared.u32 	[%r450+25088], %r451;
	st.shared.u32 	[%r450+25600], %r451;
	st.shared.u32 	[%r450+26112], %r451;
	st.shared.u32 	[%r450+26624], %r451;
	st.shared.u32 	[%r450+27136], %r451;
	st.shared.u32 	[%r450+27648], %r451;
	st.shared.u32 	[%r450+28160], %r451;
	st.shared.u32 	[%r450+28672], %r451;
	st.shared.u32 	[%r450+29184], %r451;
	st.shared.u32 	[%r450+29696], %r451;
	st.shared.u32 	[%r450+30208], %r451;
	st.shared.u32 	[%r450+30720], %r451;
	st.shared.u32 	[%r450+31232], %r451;
	st.shared.u32 	[%r450+31744], %r451;
	st.shared.u32 	[%r450+32256], %r451;
	add.s32 	%r712, %r132, 2048;
	add.s32 	%r711, %r711, 16;
	setp.ne.s32 	%p80, %r711, %r71;
	@%p80 bra 	$L__BB3_96;
	setp.eq.s32 	%p81, %r70, 0;
	@%p81 bra 	$L__BB3_107;
	setp.lt.u32 	%p82, %r67, 7;
	@%p82 bra 	$L__BB3_100;
	mov.b32 	%r452, 0;
	st.shared.u32 	[%r134+8192], %r452;
	st.shared.u32 	[%r134+8704], %r452;
	st.shared.u32 	[%r134+9216], %r452;
	st.shared.u32 	[%r134+9728], %r452;
	st.shared.u32 	[%r134+10240], %r452;
	st.shared.u32 	[%r134+10752], %r452;
	st.shared.u32 	[%r134+11264], %r452;
	st.shared.u32 	[%r134+11776], %r452;
	add.s32 	%r712, %r132, 3072;
$L__BB3_100:
	setp.eq.s32 	%p83, %r68, 0;
	@%p83 bra 	$L__BB3_107;
	setp.lt.u32 	%p84, %r69, 3;
	@%p84 bra 	$L__BB3_103;
	shl.b32 	%r453, %r712, 2;
	add.s32 	%r455, %r206, %r453;
	mov.b32 	%r456, 0;
	st.shared.u32 	[%r455+24576], %r456;
	st.shared.u32 	[%r455+25088], %r456;
	st.shared.u32 	[%r455+25600], %r456;
	st.shared.u32 	[%r455+26112], %r456;
	add.s32 	%r712, %r712, 512;
$L__BB3_103:
	setp.eq.s32 	%p85, %r72, 0;
	@%p85 bra 	$L__BB3_107;
	setp.eq.s32 	%p86, %r72, 1;
	shl.b32 	%r457, %r712, 2;
	add.s32 	%r459, %r206, %r457;
	add.s32 	%r141, %r459, 24576;
	mov.b32 	%r460, 0;
	st.shared.u32 	[%r459+24576], %r460;
	@%p86 bra 	$L__BB3_107;
	setp.eq.s32 	%p87, %r72, 2;
	mov.b32 	%r461, 0;
	st.shared.u32 	[%r141+512], %r461;
	@%p87 bra 	$L__BB3_107;
	mov.b32 	%r462, 0;
	st.shared.u32 	[%r141+1024], %r462;
$L__BB3_107:
	setp.gt.u32 	%p88, %r695, 511;
	bar.sync 	0;
	@%p88 bra 	$L__BB3_110;
	mov.u32 	%r714, %r3;
$L__BB3_109:
	shr.u32 	%r463, %r714, 2;
	mad.lo.s32 	%r465, %r463, 1536, %r206;
	mov.b32 	%r466, 96;
	wmma.load.a.sync.aligned.row.m16n16k16.shared.s8 	{%r467, %r468}, [%r465], %r466;
	mov.b32 	%r469, 64;
	wmma.load.b.sync.aligned.col.m16n16k16.shared.s8 	{%r470, %r471}, [%r74], %r469;
	mov.b32 	%r472, 0;
	wmma.mma.sync.aligned.row.col.m16n16k16.s32.s8.s8.s32 {%r473, %r474, %r475, %r476, %r477, %r478, %r479, %r480}, {%r467, %r468}, {%r470, %r471}, {%r472, %r472, %r472, %r472, %r472, %r472, %r472, %r472};
	add.s32 	%r481, %r465, 16;
	wmma.load.a.sync.aligned.row.m16n16k16.shared.s8 	{%r482, %r483}, [%r481], %r466;
	wmma.load.b.sync.aligned.col.m16n16k16.shared.s8 	{%r484, %r485}, [%r75], %r469;
	wmma.mma.sync.aligned.row.col.m16n16k16.s32.s8.s8.s32 {%r486, %r487, %r488, %r489, %r490, %r491, %r492, %r493}, {%r482, %r483}, {%r484, %r485}, {%r473, %r474, %r475, %r476, %r477, %r478, %r479, %r480};
	add.s32 	%r494, %r465, 32;
	wmma.load.a.sync.aligned.row.m16n16k16.shared.s8 	{%r495, %r496}, [%r494], %r466;
	wmma.load.b.sync.aligned.col.m16n16k16.shared.s8 	{%r497, %r498}, [%r76], %r469;
	wmma.mma.sync.aligned.row.col.m16n16k16.s32.s8.s8.s32 {%r499, %r500, %r501, %r502, %r503, %r504, %r505, %r506}, {%r495, %r496}, {%r497, %r498}, {%r486, %r487, %r488, %r489, %r490, %r491, %r492, %r493};
	add.s32 	%r507, %r465, 48;
	wmma.load.a.sync.aligned.row.m16n16k16.shared.s8 	{%r508, %r509}, [%r507], %r466;
	wmma.load.b.sync.aligned.col.m16n16k16.shared.s8 	{%r510, %r511}, [%r77], %r469;
	wmma.mma.sync.aligned.row.col.m16n16k16.s32.s8.s8.s32 {%r512, %r513, %r514, %r515, %r516, %r517, %r518, %r519}, {%r508, %r509}, {%r510, %r511}, {%r499, %r500, %r501, %r502, %r503, %r504, %r505, %r506};
	add.s32 	%r520, %r465, 64;
	wmma.load.a.sync.aligned.row.m16n16k16.shared.s8 	{%r521, %r522}, [%r520], %r466;
	wmma.load.b.sync.aligned.col.m16n16k16.shared.s8 	{%r523, %r524}, [%r78], %r469;
	wmma.mma.sync.aligned.row.col.m16n16k16.s32.s8.s8.s32 {%r525, %r526, %r527, %r528, %r529, %r530, %r531, %r532}, {%r521, %r522}, {%r523, %r524}, {%r512, %r513, %r514, %r515, %r516, %r517, %r518, %r519};
	add.s32 	%r533, %r465, 80;
	wmma.load.a.sync.aligned.row.m16n16k16.shared.s8 	{%r534, %r535}, [%r533], %r466;
	wmma.load.b.sync.aligned.col.m16n16k16.shared.s8 	{%r536, %r537}, [%r79], %r469;
	wmma.mma.sync.aligned.row.col.m16n16k16.s32.s8.s8.s32 {%r538, %r539, %r540, %r541, %r542, %r543, %r544, %r545}, {%r534, %r535}, {%r536, %r537}, {%r525, %r526, %r527, %r528, %r529, %r530, %r531, %r532};
	shl.b32 	%r546, %r73, 2;
	shl.b32 	%r547, %r463, 12;
	or.b32  	%r548, %r547, %r546;
	add.s32 	%r549, %r206, %r548;
	add.s32 	%r550, %r549, 24576;
	wmma.store.d.sync.aligned.row.m16n16k16.shared.s32 	[%r550], {%r538, %r539, %r540, %r541, %r542, %r543, %r544, %r545}, %r469;
	add.s32 	%r143, %r714, 4;
	setp.lt.u32 	%p89, %r714, 12;
	mov.u32 	%r714, %r143;
	@%p89 bra 	$L__BB3_109;
$L__BB3_110:
	setp.ge.s32 	%p90, %r3, %r5;
	bar.sync 	0;
	rcp.rn.f32 	%f367, %f42;
	mul.f32 	%f43, %f22, %f367;
	@%p90 bra 	$L__BB3_161;
	and.b32  	%r144, %r96, 120;
	and.b32  	%r145, %r96, 1;
	add.s32 	%r146, %r97, -1;
	and.b32  	%r147, %r96, 3;
	mov.u32 	%r715, %r3;
$L__BB3_112:
	setp.lt.s32 	%p91, %r106, 1;
	add.s32 	%r149, %r715, %r4;
	mov.f32 	%f719, 0fF149F2CA;
	@%p91 bra 	$L__BB3_153;
	setp.lt.s32 	%p92, %r697, 8;
	shl.b32 	%r150, %r715, 6;
	mov.f32 	%f719, 0fF149F2CA;
	mov.b32 	%r718, 0;
	@%p92 bra 	$L__BB3_132;
	mov.f32 	%f719, 0fF149F2CA;
	mov.b32 	%r716, 0;
$L__BB3_115:
	.pragma "nounroll";
	add.s32 	%r152, %r716, %r698;
	setp.gt.u32 	%p93, %r152, %r149;
	add.s32 	%r553, %r150, %r716;
	shl.b32 	%r554, %r553, 2;
	add.s32 	%r556, %r206, %r554;
	add.s32 	%r153, %r556, 24576;
	@%p93 bra 	$L__BB3_117;
	ld.shared.u32 	%r557, [%r153];
	cvt.rn.f32.s32 	%f372, %r557;
	mul.f32 	%f373, %f43, %f372;
	max.f32 	%f719, %f719, %f373;
$L__BB3_117:
	add.s32 	%r558, %r152, 1;
	setp.gt.u32 	%p94, %r558, %r149;
	@%p94 bra 	$L__BB3_119;
	ld.shared.u32 	%r559, [%r153+4];
	cvt.rn.f32.s32 	%f374, %r559;
	mul.f32 	%f375, %f43, %f374;
	max.f32 	%f719, %f719, %f375;
$L__BB3_119:
	add.s32 	%r560, %r152, 2;
	setp.gt.u32 	%p95, %r560, %r149;
	@%p95 bra 	$L__BB3_121;
	ld.shared.u32 	%r561, [%r153+8];
	cvt.rn.f32.s32 	%f376, %r561;
	mul.f32 	%f377, %f43, %f376;
	max.f32 	%f719, %f719, %f377;
$L__BB3_121:
	add.s32 	%r562, %r152, 3;
	setp.gt.u32 	%p96, %r562, %r149;
	@%p96 bra 	$L__BB3_123;
	ld.shared.u32 	%r563, [%r153+12];
	cvt.rn.f32.s32 	%f378, %r563;
	mul.f32 	%f379, %f43, %f378;
	max.f32 	%f719, %f719, %f379;
$L__BB3_123:
	add.s32 	%r564, %r152, 4;
	setp.gt.u32 	%p97, %r564, %r149;
	@%p97 bra 	$L__BB3_125;
	ld.shared.u32 	%r565, [%r153+16];
	cvt.rn.f32.s32 	%f380, %r565;
	mul.f32 	%f381, %f43, %f380;
	max.f32 	%f719, %f719, %f381;
$L__BB3_125:
	add.s32 	%r566, %r152, 5;
	setp.gt.u32 	%p98, %r566, %r149;
	@%p98 bra 	$L__BB3_127;
	ld.shared.u32 	%r567, [%r153+20];
	cvt.rn.f32.s32 	%f382, %r567;
	mul.f32 	%f383, %f43, %f382;
	max.f32 	%f719, %f719, %f383;
$L__BB3_127:
	add.s32 	%r568, %r152, 6;
	setp.gt.u32 	%p99, %r568, %r149;
	@%p99 bra 	$L__BB3_129;
	ld.shared.u32 	%r569, [%r153+24];
	cvt.rn.f32.s32 	%f384, %r569;
	mul.f32 	%f385, %f43, %f384;
	max.f32 	%f719, %f719, %f385;
$L__BB3_129:
	add.s32 	%r570, %r152, 7;
	setp.gt.u32 	%p100, %r570, %r149;
	@%p100 bra 	$L__BB3_131;
	ld.shared.u32 	%r571, [%r153+28];
	cvt.rn.f32.s32 	%f386, %r571;
	mul.f32 	%f387, %f43, %f386;
	max.f32 	%f719, %f719, %f387;
$L__BB3_131:
	add.s32 	%r716, %r716, 8;
	setp.ne.s32 	%p101, %r716, %r144;
	mov.u32 	%r718, %r144;
	@%p101 bra 	$L__BB3_115;
$L__BB3_132:
	setp.eq.s32 	%p102, %r97, 0;
	@%p102 bra 	$L__BB3_153;
	setp.lt.u32 	%p103, %r146, 3;
	@%p103 bra 	$L__BB3_143;
	add.s32 	%r156, %r718, %r698;
	setp.gt.u32 	%p104, %r156, %r149;
	add.s32 	%r572, %r150, %r718;
	shl.b32 	%r573, %r572, 2;
	add.s32 	%r575, %r206, %r573;
	add.s32 	%r157, %r575, 24576;
	@%p104 bra 	$L__BB3_136;
	ld.shared.u32 	%r576, [%r157];
	cvt.rn.f32.s32 	%f389, %r576;
	mul.f32 	%f390, %f43, %f389;
	max.f32 	%f719, %f719, %f390;
$L__BB3_136:
	add.s32 	%r577, %r156, 1;
	setp.gt.u32 	%p105, %r577, %r149;
	@%p105 bra 	$L__BB3_138;
	ld.shared.u32 	%r578, [%r157+4];
	cvt.rn.f32.s32 	%f391, %r578;
	mul.f32 	%f392, %f43, %f391;
	max.f32 	%f719, %f719, %f392;
$L__BB3_138:
	add.s32 	%r579, %r156, 2;
	setp.gt.u32 	%p106, %r579, %r149;
	@%p106 bra 	$L__BB3_140;
	ld.shared.u32 	%r580, [%r157+8];
	cvt.rn.f32.s32 	%f393, %r580;
	mul.f32 	%f394, %f43, %f393;
	max.f32 	%f719, %f719, %f394;
$L__BB3_140:
	add.s32 	%r581, %r156, 3;
	setp.gt.u32 	%p107, %r581, %r149;
	@%p107 bra 	$L__BB3_142;
	ld.shared.u32 	%r582, [%r157+12];
	cvt.rn.f32.s32 	%f395, %r582;
	mul.f32 	%f396, %f43, %f395;
	max.f32 	%f719, %f719, %f396;
$L__BB3_142:
	add.s32 	%r718, %r718, 4;
$L__BB3_143:
	setp.eq.s32 	%p108, %r147, 0;
	@%p108 bra 	$L__BB3_153;
	setp.eq.s32 	%p109, %r147, 1;
	@%p109 bra 	$L__BB3_150;
	add.s32 	%r160, %r718, %r698;
	setp.gt.u32 	%p110, %r160, %r149;
	add.s32 	%r583, %r150, %r718;
	shl.b32 	%r584, %r583, 2;
	add.s32 	%r586, %r206, %r584;
	add.s32 	%r161, %r586, 24576;
	@%p110 bra 	$L__BB3_147;
	ld.shared.u32 	%r587, [%r161];
	cvt.rn.f32.s32 	%f398, %r587;
	mul.f32 	%f399, %f43, %f398;
	max.f32 	%f719, %f719, %f399;
$L__BB3_147:
	add.s32 	%r588, %r160, 1;
	setp.gt.u32 	%p111, %r588, %r149;
	@%p111 bra 	$L__BB3_149;
	ld.shared.u32 	%r589, [%r161+4];
	cvt.rn.f32.s32 	%f400, %r589;
	mul.f32 	%f401, %f43, %f400;
	max.f32 	%f719, %f719, %f401;
$L__BB3_149:
	add.s32 	%r718, %r718, 2;
$L__BB3_150:
	setp.eq.s32 	%p112, %r145, 0;
	@%p112 bra 	$L__BB3_153;
	add.s32 	%r590, %r718, %r698;
	setp.gt.u32 	%p113, %r590, %r149;
	@%p113 bra 	$L__BB3_153;
	add.s32 	%r591, %r150, %r718;
	shl.b32 	%r592, %r591, 2;
	add.s32 	%r594, %r206, %r592;
	ld.shared.u32 	%r595, [%r594+24576];
	cvt.rn.f32.s32 	%f402, %r595;
	mul.f32 	%f403, %f43, %f402;
	max.f32 	%f719, %f719, %f403;
$L__BB3_153:
	setp.lt.s32 	%p114, %r106, 1;
	shl.b32 	%r596, %r715, 2;
	add.s32 	%r598, %r206, %r596;
	add.s32 	%r164, %r598, 40976;
	ld.shared.f32 	%f405, [%r598+40976];
	max.f32 	%f81, %f405, %f719;
	sub.f32 	%f406, %f405, %f81;
	fma.rn.f32 	%f407, %f406, 0f3BBB989D, 0f3F000000;
	cvt.sat.f32.f32 	%f408, %f407;
	mov.f32 	%f409, 0f4B400001;
	mov.f32 	%f410, 0f437C0000;
	fma.rm.f32 	%f411, %f408, %f410, %f409;
	add.f32 	%f412, %f411, 0fCB40007F;
	neg.f32 	%f413, %f412;
	fma.rn.f32 	%f414, %f406, 0f3FB8AA3B, %f413;
	fma.rn.f32 	%f415, %f406, 0f32A57060, %f414;
	mov.b32 	%r599, %f411;
	shl.b32 	%r600, %r599, 23;
	mov.b32 	%f416, %r600;
	ex2.approx.ftz.f32 	%f417, %f415;
	mul.f32 	%f418, %f417, %f416;
	ld.shared.f32 	%f419, [%r598+41232];
	mul.f32 	%f742, %f419, %f418;
	st.shared.f32 	[%r598+41232], %f742;
	mad.lo.s32 	%r601, %r715, 384, %r206;
	add.s32 	%r165, %r601, 41488;
	ld.shared.v4.f32 	{%f420, %f421, %f422, %f423}, [%r601+41488];
	mul.f32 	%f424, %f418, %f420;
	mul.f32 	%f425, %f418, %f421;
	mul.f32 	%f426, %f418, %f422;
	mul.f32 	%f427, %f418, %f423;
	st.shared.v4.f32 	[%r601+41488], {%f424, %f425, %f426, %f427};
	ld.shared.v4.f32 	{%f428, %f429, %f430, %f431}, [%r601+41504];
	mul.f32 	%f432, %f418, %f428;
	mul.f32 	%f433, %f418, %f429;
	mul.f32 	%f434, %f418, %f430;
	mul.f32 	%f435, %f418, %f431;
	st.shared.v4.f32 	[%r601+41504], {%f432, %f433, %f434, %f435};
	ld.shared.v4.f32 	{%f436, %f437, %f438, %f439}, [%r601+41520];
	mul.f32 	%f440, %f418, %f436;
	mul.f32 	%f441, %f418, %f437;
	mul.f32 	%f442, %f418, %f438;
	mul.f32 	%f443, %f418, %f439;
	st.shared.v4.f32 	[%r601+41520], {%f440, %f441, %f442, %f443};
	ld.shared.v4.f32 	{%f444, %f445, %f446, %f447}, [%r601+41536];
	mul.f32 	%f448, %f418, %f444;
	mul.f32 	%f449, %f418, %f445;
	mul.f32 	%f450, %f418, %f446;
	mul.f32 	%f451, %f418, %f447;
	st.shared.v4.f32 	[%r601+41536], {%f448, %f449, %f450, %f451};
	ld.shared.v4.f32 	{%f452, %f453, %f454, %f455}, [%r601+41552];
	mul.f32 	%f456, %f418, %f452;
	mul.f32 	%f457, %f418, %f453;
	mul.f32 	%f458, %f418, %f454;
	mul.f32 	%f459, %f418, %f455;
	st.shared.v4.f32 	[%r601+41552], {%f456, %f457, %f458, %f459};
	ld.shared.v4.f32 	{%f460, %f461, %f462, %f463}, [%r601+41568];
	mul.f32 	%f464, %f418, %f460;
	mul.f32 	%f465, %f418, %f461;
	mul.f32 	%f466, %f418, %f462;
	mul.f32 	%f467, %f418, %f463;
	st.shared.v4.f32 	[%r601+41568], {%f464, %f465, %f466, %f467};
	ld.shared.v4.f32 	{%f468, %f469, %f470, %f471}, [%r601+41584];
	mul.f32 	%f472, %f418, %f468;
	mul.f32 	%f473, %f418, %f469;
	mul.f32 	%f474, %f418, %f470;
	mul.f32 	%f475, %f418, %f471;
	st.shared.v4.f32 	[%r601+41584], {%f472, %f473, %f474, %f475};
	ld.shared.v4.f32 	{%f476, %f477, %f478, %f479}, [%r601+41600];
	mul.f32 	%f480, %f418, %f476;
	mul.f32 	%f481, %f418, %f477;
	mul.f32 	%f482, %f418, %f478;
	mul.f32 	%f483, %f418, %f479;
	st.shared.v4.f32 	[%r601+41600], {%f480, %f481, %f482, %f483};
	ld.shared.v4.f32 	{%f484, %f485, %f486, %f487}, [%r601+41616];
	mul.f32 	%f488, %f418, %f484;
	mul.f32 	%f489, %f418, %f485;
	mul.f32 	%f490, %f418, %f486;
	mul.f32 	%f491, %f418, %f487;
	st.shared.v4.f32 	[%r601+41616], {%f488, %f489, %f490, %f491};
	ld.shared.v4.f32 	{%f492, %f493, %f494, %f495}, [%r601+41632];
	mul.f32 	%f496, %f418, %f492;
	mul.f32 	%f497, %f418, %f493;
	mul.f32 	%f498, %f418, %f494;
	mul.f32 	%f499, %f418, %f495;
	st.shared.v4.f32 	[%r601+41632], {%f496, %f497, %f498, %f499};
	ld.shared.v4.f32 	{%f500, %f501, %f502, %f503}, [%r601+41648];
	mul.f32 	%f504, %f418, %f500;
	mul.f32 	%f505, %f418, %f501;
	mul.f32 	%f506, %f418, %f502;
	mul.f32 	%f507, %f418, %f503;
	st.shared.v4.f32 	[%r601+41648], {%f504, %f505, %f506, %f507};
	ld.shared.v4.f32 	{%f508, %f509, %f510, %f511}, [%r601+41664];
	mul.f32 	%f512, %f418, %f508;
	mul.f32 	%f513, %f418, %f509;
	mul.f32 	%f514, %f418, %f510;
	mul.f32 	%f515, %f418, %f511;
	st.shared.v4.f32 	[%r601+41664], {%f512, %f513, %f514, %f515};
	ld.shared.v4.f32 	{%f516, %f517, %f518, %f519}, [%r601+41680];
	mul.f32 	%f520, %f418, %f516;
	mul.f32 	%f521, %f418, %f517;
	mul.f32 	%f522, %f418, %f518;
	mul.f32 	%f523, %f418, %f519;
	st.shared.v4.f32 	[%r601+41680], {%f520, %f521, %f522, %f523};
	ld.shared.v4.f32 	{%f524, %f525, %f526, %f527}, [%r601+41696];
	mul.f32 	%f528, %f418, %f524;
	mul.f32 	%f529, %f418, %f525;
	mul.f32 	%f530, %f418, %f526;
	mul.f32 	%f531, %f418, %f527;
	st.shared.v4.f32 	[%r601+41696], {%f528, %f529, %f530, %f531};
	ld.shared.v4.f32 	{%f532, %f533, %f534, %f535}, [%r601+41712];
	mul.f32 	%f536, %f418, %f532;
	mul.f32 	%f537, %f418, %f533;
	mul.f32 	%f538, %f418, %f534;
	mul.f32 	%f539, %f418, %f535;
	st.shared.v4.f32 	[%r601+41712], {%f536, %f537, %f538, %f539};
	ld.shared.v4.f32 	{%f540, %f541, %f542, %f543}, [%r601+41728];
	mul.f32 	%f544, %f418, %f540;
	mul.f32 	%f545, %f418, %f541;
	mul.f32 	%f546, %f418, %f542;
	mul.f32 	%f547, %f418, %f543;
	st.shared.v4.f32 	[%r601+41728], {%f544, %f545, %f546, %f547};
	ld.shared.v4.f32 	{%f548, %f549, %f550, %f551}, [%r601+41744];
	mul.f32 	%f552, %f418, %f548;
	mul.f32 	%f553, %f418, %f549;
	mul.f32 	%f554, %f418, %f550;
	mul.f32 	%f555, %f418, %f551;
	st.shared.v4.f32 	[%r601+41744], {%f552, %f553, %f554, %f555};
	ld.shared.v4.f32 	{%f556, %f557, %f558, %f559}, [%r601+41760];
	mul.f32 	%f560, %f418, %f556;
	mul.f32 	%f561, %f418, %f557;
	mul.f32 	%f562, %f418, %f558;
	mul.f32 	%f563, %f418, %f559;
	st.shared.v4.f32 	[%r601+41760], {%f560, %f561, %f562, %f563};
	ld.shared.v4.f32 	{%f564, %f565, %f566, %f567}, [%r601+41776];
	mul.f32 	%f568, %f418, %f564;
	mul.f32 	%f569, %f418, %f565;
	mul.f32 	%f570, %f418, %f566;
	mul.f32 	%f571, %f418, %f567;
	st.shared.v4.f32 	[%r601+41776], {%f568, %f569, %f570, %f571};
	ld.shared.v4.f32 	{%f572, %f573, %f574, %f575}, [%r601+41792];
	mul.f32 	%f576, %f418, %f572;
	mul.f32 	%f577, %f418, %f573;
	mul.f32 	%f578, %f418, %f574;
	mul.f32 	%f579, %f418, %f575;
	st.shared.v4.f32 	[%r601+41792], {%f576, %f577, %f578, %f579};
	ld.shared.v4.f32 	{%f580, %f581, %f582, %f583}, [%r601+41808];
	mul.f32 	%f584, %f418, %f580;
	mul.f32 	%f585, %f418, %f581;
	mul.f32 	%f586, %f418, %f582;
	mul.f32 	%f587, %f418, %f583;
	st.shared.v4.f32 	[%r601+41808], {%f584, %f585, %f586, %f587};
	ld.shared.v4.f32 	{%f588, %f589, %f590, %f591}, [%r601+41824];
	mul.f32 	%f592, %f418, %f588;
	mul.f32 	%f593, %f418, %f589;
	mul.f32 	%f594, %f418, %f590;
	mul.f32 	%f595, %f418, %f591;
	st.shared.v4.f32 	[%r601+41824], {%f592, %f593, %f594, %f595};
	ld.shared.v4.f32 	{%f596, %f597, %f598, %f599}, [%r601+41840];
	mul.f32 	%f600, %f418, %f596;
	mul.f32 	%f601, %f418, %f597;
	mul.f32 	%f602, %f418, %f598;
	mul.f32 	%f603, %f418, %f599;
	st.shared.v4.f32 	[%r601+41840], {%f600, %f601, %f602, %f603};
	ld.shared.v4.f32 	{%f604, %f605, %f606, %f607}, [%r601+41856];
	mul.f32 	%f608, %f418, %f604;
	mul.f32 	%f609, %f418, %f605;
	mul.f32 	%f610, %f418, %f606;
	mul.f32 	%f611, %f418, %f607;
	st.shared.v4.f32 	[%r601+41856], {%f608, %f609, %f610, %f611};
	mov.f32 	%f741, 0f00000000;
	@%p114 bra 	$L__BB3_160;
	shl.b32 	%r166, %r715, 6;
	mov.f32 	%f741, 0f00000000;
	mov.b32 	%r720, 0;
$L__BB3_155:
	add.s32 	%r603, %r720, %r698;
	setp.gt.u32 	%p115, %r603, %r149;
	@%p115 bra 	$L__BB3_158;
	add.s32 	%r605, %r166, %r720;
	shl.b32 	%r606, %r605, 2;
	add.s32 	%r608, %r206, %r606;
	ld.shared.u32 	%r609, [%r608+24576];
	cvt.rn.f32.s32 	%f613, %r609;
	mul.f32 	%f614, %f43, %f613;
	sub.f32 	%f615, %f614, %f81;
	fma.rn.f32 	%f616, %f615, 0f3BBB989D, 0f3F000000;
	cvt.sat.f32.f32 	%f617, %f616;
	mov.f32 	%f618, 0f4B400001;
	mov.f32 	%f619, 0f437C0000;
	fma.rm.f32 	%f620, %f617, %f619, %f618;
	add.f32 	%f621, %f620, 0fCB40007F;
	neg.f32 	%f622, %f621;
	fma.rn.f32 	%f623, %f615, 0f3FB8AA3B, %f622;
	fma.rn.f32 	%f624, %f615, 0f32A57060, %f623;
	mov.b32 	%r610, %f620;
	shl.b32 	%r611, %r610, 23;
	mov.b32 	%f625, %r611;
	ex2.approx.ftz.f32 	%f626, %f624;
	mul.f32 	%f84, %f626, %f625;
	add.f32 	%f741, %f741, %f84;
	mul.lo.s32 	%r168, %r720, 96;
	mov.b32 	%r721, 0;
$L__BB3_157:
	add.s32 	%r612, %r721, %r168;
	shl.b32 	%r613, %r612, 1;
	add.s32 	%r615, %r206, %r613;
	ld.shared.u16 	%rs74, [%r615+12288];
	// begin inline asm
	{  cvt.f32.f16 %f627, %rs74;}

	// end inline asm
	shl.b32 	%r616, %r721, 2;
	add.s32 	%r617, %r165, %r616;
	ld.shared.v4.f32 	{%f643, %f644, %f645, %f646}, [%r617];
	fma.rn.f32 	%f647, %f84, %f627, %f643;
	st.shared.f32 	[%r617], %f647;
	ld.shared.u16 	%rs75, [%r615+12290];
	// begin inline asm
	{  cvt.f32.f16 %f628, %rs75;}

	// end inline asm
	fma.rn.f32 	%f648, %f84, %f628, %f644;
	st.shared.f32 	[%r617+4], %f648;
	ld.shared.u16 	%rs76, [%r615+12292];
	// begin inline asm
	{  cvt.f32.f16 %f629, %rs76;}

	// end inline asm
	fma.rn.f32 	%f649, %f84, %f629, %f645;
	st.shared.f32 	[%r617+8], %f649;
	ld.shared.u16 	%rs77, [%r615+12294];
	// begin inline asm
	{  cvt.f32.f16 %f630, %rs77;}

	// end inline asm
	fma.rn.f32 	%f650, %f84, %f630, %f646;
	st.shared.f32 	[%r617+12], %f650;
	ld.shared.u16 	%rs78, [%r615+12296];
	// begin inline asm
	{  cvt.f32.f16 %f631, %rs78;}

	// end inline asm
	ld.shared.v4.f32 	{%f651, %f652, %f653, %f654}, [%r617+16];
	fma.rn.f32 	%f655, %f84, %f631, %f651;
	st.shared.f32 	[%r617+16], %f655;
	ld.shared.u16 	%rs79, [%r615+12298];
	// begin inline asm
	{  cvt.f32.f16 %f632, %rs79;}

	// end inline asm
	fma.rn.f32 	%f656, %f84, %f632, %f652;
	st.shared.f32 	[%r617+20], %f656;
	ld.shared.u16 	%rs80, [%r615+12300];
	// begin inline asm
	{  cvt.f32.f16 %f633, %rs80;}

	// end inline asm
	fma.rn.f32 	%f657, %f84, %f633, %f653;
	st.shared.f32 	[%r617+24], %f657;
	ld.shared.u16 	%rs81, [%r615+12302];
	// begin inline asm
	{  cvt.f32.f16 %f634, %rs81;}

	// end inline asm
	fma.rn.f32 	%f658, %f84, %f634, %f654;
	st.shared.f32 	[%r617+28], %f658;
	ld.shared.u16 	%rs82, [%r615+12304];
	// begin inline asm
	{  cvt.f32.f16 %f635, %rs82;}

	// end inline asm
	ld.shared.v4.f32 	{%f659, %f660, %f661, %f662}, [%r617+32];
	fma.rn.f32 	%f663, %f84, %f635, %f659;
	st.shared.f32 	[%r617+32], %f663;
	ld.shared.u16 	%rs83, [%r615+12306];
	// begin inline asm
	{  cvt.f32.f16 %f636, %rs83;}

	// end inline asm
	fma.rn.f32 	%f664, %f84, %f636, %f660;
	st.shared.f32 	[%r617+36], %f664;
	ld.shared.u16 	%rs84, [%r615+12308];
	// begin inline asm
	{  cvt.f32.f16 %f637, %rs84;}

	// end inline asm
	fma.rn.f32 	%f665, %f84, %f637, %f661;
	st.shared.f32 	[%r617+40], %f665;
	ld.shared.u16 	%rs85, [%r615+12310];
	// begin inline asm
	{  cvt.f32.f16 %f638, %rs85;}

	// end inline asm
	fma.rn.f32 	%f666, %f84, %f638, %f662;
	st.shared.f32 	[%r617+44], %f666;
	ld.shared.u16 	%rs86, [%r615+12312];
	// begin inline asm
	{  cvt.f32.f16 %f639, %rs86;}

	// end inline asm
	ld.shared.v4.f32 	{%f667, %f668, %f669, %f670}, [%r617+48];
	fma.rn.f32 	%f671, %f84, %f639, %f667;
	st.shared.f32 	[%r617+48], %f671;
	ld.shared.u16 	%rs87, [%r615+12314];
	// begin inline asm
	{  cvt.f32.f16 %f640, %rs87;}

	// end inline asm
	fma.rn.f32 	%f672, %f84, %f640, %f668;
	st.shared.f32 	[%r617+52], %f672;
	ld.shared.u16 	%rs88, [%r615+12316];
	// begin inline asm
	{  cvt.f32.f16 %f641, %rs88;}

	// end inline asm
	fma.rn.f32 	%f673, %f84, %f641, %f669;
	st.shared.f32 	[%r617+56], %f673;
	ld.shared.u16 	%rs89, [%r615+12318];
	// begin inline asm
	{  cvt.f32.f16 %f642, %rs89;}

	// end inline asm
	fma.rn.f32 	%f674, %f84, %f642, %f670;
	st.shared.f32 	[%r617+60], %f674;
	add.s32 	%r721, %r721, 16;
	setp.ne.s32 	%p116, %r721, 96;
	@%p116 bra 	$L__BB3_157;
$L__BB3_158:
	add.s32 	%r720, %r720, 1;
	setp.ne.s32 	%p117, %r720, %r96;
	@%p117 bra 	$L__BB3_155;
	ld.shared.f32 	%f742, [%r164+256];
$L__BB3_160:
	add.f32 	%f675, %f741, %f742;
	st.shared.f32 	[%r164+256], %f675;
	st.shared.f32 	[%r164], %f81;
	add.s32 	%r715, %r715, 4;
	setp.lt.s32 	%p118, %r715, %r5;
	@%p118 bra 	$L__BB3_112;
$L__BB3_161:
	bar.sync 	0;
	add.s32 	%r698, %r698, 64;
	setp.lt.s32 	%p119, %r698, %r181;
	add.s32 	%r697, %r697, -64;
	add.s32 	%r696, %r696, 1;
	@%p119 bra 	$L__BB3_52;
	bra.uni 	$L__BB3_55;
$L__BB3_162:
	mov.b32 	%r299, -246811958;
	st.shared.u32 	[%r28+16], %r299;
	mov.b32 	%r300, 0;
	st.shared.u32 	[%r28+272], %r300;
	bra.uni 	$L__BB3_40;
$L__BB3_163:
	shl.b32 	%r443, %r709, 1;
	add.s32 	%r445, %r206, %r443;
	mad.lo.s32 	%r446, %r698, 96, %r709;
	cvt.u64.u32 	%rd86, %r446;
	add.s64 	%rd87, %rd6, %rd86;
	shl.b64 	%rd88, %rd87, 1;
	add.s64 	%rd89, %rd10, %rd88;
	ld.global.nc.u16 	%rs73, [%rd89];
	st.shared.u16 	[%r445+12288], %rs73;
	add.s32 	%r709, %r709, 128;
	setp.lt.s32 	%p79, %r709, %r101;
	@%p79 bra 	$L__BB3_163;
	bra.uni 	$L__BB3_95;

}
	// .globl	_Z21int8_attention_kernelILi128ELb1EEvPK6__halfS2_S2_PS0_PKfiiiii
.visible .entry _Z21int8_attention_kernelILi128ELb1EEvPK6__halfS2_S2_PS0_PKfiiiii(
	.param .u64 .ptr .align 1 _Z21int8_attention_kernelILi128ELb1EEvPK6__halfS2_S2_PS0_PKfiiiii_param_0,
	.param .u64 .ptr .align 1 _Z21int8_attention_kernelILi128ELb1EEvPK6__halfS2_S2_PS0_PKfiiiii_param_1,
	.param .u64 .ptr .align 1 _Z21int8_attention_kernelILi128ELb1EEvPK6__halfS2_S2_PS0_PKfiiiii_param_2,
	.param .u64 .ptr .align 1 _Z21int8_attention_kernelILi128ELb1EEvPK6__halfS2_S2_PS0_PKfiiiii_param_3,
	.param .u64 .ptr .align 1 _Z21int8_attention_kernelILi128ELb1EEvPK6__halfS2_S2_PS0_PKfiiiii_param_4,
	.param .u32 _Z21int8_attention_kernelILi128ELb1EEvPK6__halfS2_S2_PS0_PKfiiiii_param_5,
	.param .u32 _Z21int8_attention_kernelILi128ELb1EEvPK6__halfS2_S2_PS0_PKfiiiii_param_6,
	.param .u32 _Z21int8_attention_kernelILi128ELb1EEvPK6__halfS2_S2_PS0_PKfiiiii_param_7,
	.param .u32 _Z21int8_attention_kernelILi128ELb1EEvPK6__halfS2_S2_PS0_PKfiiiii_param_8,
	.param .u32 _Z21int8_attention_kernelILi128ELb1EEvPK6__halfS2_S2_PS0_PKfiiiii_param_9
)
.maxntid 128
.minnctapersm 1
{
	.reg .pred 	%p<131>;
	.reg .b16 	%rs<97>;
	.reg .b32 	%r<789>;
	.reg .b32 	%f<614>;
	.reg .b64 	%rd<112>;

	ld.param.u64 	%rd15, [_Z21int8_attention_kernelILi128ELb1EEvPK6__halfS2_S2_PS0_PKfiiiii_param_0];
	ld.param.u64 	%rd16, [_Z21int8_attention_kernelILi128ELb1EEvPK6__halfS2_S2_PS0_PKfiiiii_param_1];
	ld.param.u64 	%rd17, [_Z21int8_attention_kernelILi128ELb1EEvPK6__halfS2_S2_PS0_PKfiiiii_param_2];
	ld.param.u64 	%rd19, [_Z21int8_attention_kernelILi128ELb1EEvPK6__halfS2_S2_PS0_PKfiiiii_param_3];
	ld.param.u64 	%rd18, [_Z21int8_attention_kernelILi128ELb1EEvPK6__halfS2_S2_PS0_PKfiiiii_param_4];
	ld.param.u32 	%r200, [_Z21int8_attention_kernelILi128ELb1EEvPK6__halfS2_S2_PS0_PKfiiiii_param_5];
	ld.param.u32 	%r201, [_Z21int8_attention_kernelILi128ELb1EEvPK6__halfS2_S2_PS0_PKfiiiii_param_7];
	ld.param.u32 	%r202, [_Z21int8_attention_kernelILi128ELb1EEvPK6__halfS2_S2_PS0_PKfiiiii_param_8];
	ld.param.u32 	%r203, [_Z21int8_attention_kernelILi128ELb1EEvPK6__halfS2_S2_PS0_PKfiiiii_param_9];
	cvta.to.global.u64 	%rd1, %rd19;
	mov.u32 	%r1, %ctaid.z;
	mov.u32 	%r759, %tid.x;
	shr.u32 	%r3, %r759, 5;
	shl.b32 	%r4, %r1, 6;
	setp.le.s32 	%p1, %r203, %r4;
	@%p1 bra 	$L__BB4_65;
	cvta.to.global.u64 	%rd2, %rd15;
	mov.u32 	%r204, %ctaid.y;
	mov.u32 	%r205, %ctaid.x;
	sub.s32 	%r206, %r203, %r4;
	min.s32 	%r5, %r206, 64;
	rem.s32 	%r207, %r204, %r202;
	cvt.u64.u32 	%rd20, %r205;
	cvt.s64.s32 	%rd21, %r201;
	cvt.u64.u32 	%rd22, %r204;
	mad.lo.s64 	%rd23, %rd21, %rd20, %rd22;
	cvt.u64.u32 	%rd3, %r203;
	mul.wide.u32 	%rd24, %r203, 128;
	mul.lo.s64 	%rd4, %rd24, %rd23;
	cvt.s64.s32 	%rd25, %r202;
	cvt.u64.u32 	%rd26, %r207;
	mad.lo.s64 	%rd5, %rd25, %rd20, %rd26;
	mul.lo.s64 	%rd6, %rd24, %rd5;
	setp.eq.s64 	%p2, %rd18, 0;
	mov.f32 	%f567, 0f3F800000;
	@%p2 bra 	$L__BB4_3;
	cvta.to.global.u64 	%rd27, %rd18;
	mul.wide.s32 	%rd28, %r200, 4;
	add.s64 	%rd29, %rd27, %rd28;
	ld.global.nc.f32 	%f567, [%rd29];
$L__BB4_3:
	shl.b64 	%rd30, %rd4, 1;
	add.s64 	%rd7, %rd2, %rd30;
	shl.b32 	%r6, %r5, 7;
	setp.ge.s32 	%p3, %r759, %r6;
	mov.f32 	%f576, 0f00000000;
	@%p3 bra 	$L__BB4_16;
	shl.b32 	%r7, %r1, 13;
	not.b32 	%r208, %r759;
	add.s32 	%r209, %r6, %r208;
	shr.u32 	%r210, %r209, 7;
	add.s32 	%r8, %r210, 1;
	and.b32  	%r9, %r8, 15;
	setp.lt.u32 	%p4, %r209, 1920;
	mov.f32 	%f576, 0f00000000;
	mov.u32 	%r735, %r759;
	@%p4 bra 	$L__BB4_7;
	and.b32  	%r10, %r8, 67108848;
	mov.b32 	%r734, 0;
	mov.f32 	%f576, 0f00000000;
	mov.u32 	%r735, %r759;
$L__BB4_6:
	.pragma "nounroll";
	add.s32 	%r212, %r7, %r735;
	mul.wide.u32 	%rd31, %r212, 2;
	add.s64 	%rd32, %rd7, %rd31;
	ld.global.nc.u16 	%rs1, [%rd32];
	// begin inline asm
	{  cvt.f32.f16 %f93, %rs1;}

	// end inline asm
	abs.f32 	%f109, %f93;
	max.f32 	%f110, %f576, %f109;
	ld.global.nc.u16 	%rs2, [%rd32+256];
	// begin inline asm
	{  cvt.f32.f16 %f94, %rs2;}

	// end inline asm
	abs.f32 	%f111, %f94;
	max.f32 	%f112, %f110, %f111;
	ld.global.nc.u16 	%rs3, [%rd32+512];
	// begin inline asm
	{  cvt.f32.f16 %f95, %rs3;}

	// end inline asm
	abs.f32 	%f113, %f95;
	max.f32 	%f114, %f112, %f113;
	ld.global.nc.u16 	%rs4, [%rd32+768];
	// begin inline asm
	{  cvt.f32.f16 %f96, %rs4;}

	// end inline asm
	abs.f32 	%f115, %f96;
	max.f32 	%f116, %f114, %f115;
	ld.global.nc.u16 	%rs5, [%rd32+1024];
	// begin inline asm
	{  cvt.f32.f16 %f97, %rs5;}

	// end inline asm
	abs.f32 	%f117, %f97;
	max.f32 	%f118, %f116, %f117;
	ld.global.nc.u16 	%rs6, [%rd32+1280];
	// begin inline asm
	{  cvt.f32.f16 %f98, %rs6;}

	// end inline asm
	abs.f32 	%f119, %f98;
	max.f32 	%f120, %f118, %f119;
	ld.global.nc.u16 	%rs7, [%rd32+1536];
	// begin inline asm
	{  cvt.f32.f16 %f99, %rs7;}

	// end inline asm
	abs.f32 	%f121, %f99;
	max.f32 	%f122, %f120, %f121;
	ld.global.nc.u16 	%rs8, [%rd32+1792];
	// begin inline asm
	{  cvt.f32.f16 %f100, %rs8;}

	// end inline asm
	abs.f32 	%f123, %f100;
	max.f32 	%f124, %f122, %f123;
	ld.global.nc.u16 	%rs9, [%rd32+2048];
	// begin inline asm
	{  cvt.f32.f16 %f101, %rs9;}

	// end inline asm
	abs.f32 	%f125, %f101;
	max.f32 	%f126, %f124, %f125;
	ld.global.nc.u16 	%rs10, [%rd32+2304];
	// begin inline asm
	{  cvt.f32.f16 %f102, %rs10;}

	// end inline asm
	abs.f32 	%f127, %f102;
	max.f32 	%f128, %f126, %f127;
	ld.global.nc.u16 	%rs11, [%rd32+2560];
	// begin inline asm
	{  cvt.f32.f16 %f103, %rs11;}

	// end inline asm
	abs.f32 	%f129, %f103;
	max.f32 	%f130, %f128, %f129;
	ld.global.nc.u16 	%rs12, [%rd32+2816];
	// begin inline asm
	{  cvt.f32.f16 %f104, %rs12;}

	// end inline asm
	abs.f32 	%f131, %f104;
	max.f32 	%f132, %f130, %f131;
	ld.global.nc.u16 	%rs13, [%rd32+3072];
	// begin inline asm
	{  cvt.f32.f16 %f105, %rs13;}

	// end inline asm
	abs.f32 	%f133, %f105;
	max.f32 	%f134, %f132, %f133;
	ld.global.nc.u16 	%rs14, [%rd32+3328];
	// begin inline asm
	{  cvt.f32.f16 %f106, %rs14;}

	// end inline asm
	abs.f32 	%f135, %f106;
	max.f32 	%f136, %f134, %f135;
	ld.global.nc.u16 	%rs15, [%rd32+3584];
	// begin inline asm
	{  cvt.f32.f16 %f107, %rs15;}

	// end inline asm
	abs.f32 	%f137, %f107;
	max.f32 	%f138, %f136, %f137;
	ld.global.nc.u16 	%rs16, [%rd32+3840];
	// begin inline asm
	{  cvt.f32.f16 %f108, %rs16;}

	// end inline asm
	abs.f32 	%f139, %f108;
	max.f32 	%f576, %f138, %f139;
	add.s32 	%r735, %r735, 2048;
	add.s32 	%r734, %r734, 16;
	setp.ne.s32 	%p5, %r734, %r10;
	@%p5 bra 	$L__BB4_6;
$L__BB4_7:
	setp.eq.s32 	%p6, %r9, 0;
	@%p6 bra 	$L__BB4_16;
	and.b32  	%r16, %r8, 7;
	setp.lt.u32 	%p7, %r9, 8;
	@%p7 bra 	$L__BB4_10;
	add.s32 	%r213, %r7, %r735;
	mul.wide.u32 	%rd33, %r213, 2;
	add.s64 	%rd34, %rd7, %rd33;
	ld.global.nc.u16 	%rs17, [%rd34];
	// begin inline asm
	{  cvt.f32.f16 %f141, %rs17;}

	// end inline asm
	abs.f32 	%f149, %f141;
	max.f32 	%f150, %f576, %f149;
	cvt.u64.u32 	%rd35, %r7;
	cvt.u64.u32 	%rd36, %r735;
	add.s64 	%rd37, %rd35, %rd36;
	shl.b64 	%rd38, %rd37, 1;
	add.s64 	%rd39, %rd7, %rd38;
	ld.global.nc.u16 	%rs18, [%rd39+256];
	// begin inline asm
	{  cvt.f32.f16 %f142, %rs18;}

	// end inline asm
	abs.f32 	%f151, %f142;
	max.f32 	%f152, %f150, %f151;
	ld.global.nc.u16 	%rs19, [%rd39+512];
	// begin inline asm
	{  cvt.f32.f16 %f143, %rs19;}

	// end inline asm
	abs.f32 	%f153, %f143;
	max.f32 	%f154, %f152, %f153;
	ld.global.nc.u16 	%rs20, [%rd39+768];
	// begin inline asm
	{  cvt.f32.f16 %f144, %rs20;}

	// end inline asm
	abs.f32 	%f155, %f144;
	max.f32 	%f156, %f154, %f155;
	ld.global.nc.u16 	%rs21, [%rd39+1024];
	// begin inline asm
	{  cvt.f32.f16 %f145, %rs21;}

	// end inline asm
	abs.f32 	%f157, %f145;
	max.f32 	%f158, %f156, %f157;
	ld.global.nc.u16 	%rs22, [%rd39+1280];
	// begin inline asm
	{  cvt.f32.f16 %f146, %rs22;}

	// end inline asm
	abs.f32 	%f159, %f146;
	max.f32 	%f160, %f158, %f159;
	ld.global.nc.u16 	%rs23, [%rd39+1536];
	// begin inline asm
	{  cvt.f32.f16 %f147, %rs23;}

	// end inline asm
	abs.f32 	%f161, %f147;
	max.f32 	%f162, %f160, %f161;
	ld.global.nc.u16 	%rs24, [%rd39+1792];
	// begin inline asm
	{  cvt.f32.f16 %f148, %rs24;}

	// end inline asm
	abs.f32 	%f163, %f148;
	max.f32 	%f576, %f162, %f163;
	add.s32 	%r735, %r735, 1024;
$L__BB4_10:
	setp.eq.s32 	%p8, %r16, 0;
	@%p8 bra 	$L__BB4_16;
	and.b32  	%r19, %r8, 3;
	setp.lt.u32 	%p9, %r16, 4;
	@%p9 bra 	$L__BB4_13;
	add.s32 	%r214, %r7, %r735;
	mul.wide.u32 	%rd40, %r214, 2;
	add.s64 	%rd41, %rd7, %rd40;
	ld.global.nc.u16 	%rs25, [%rd41];
	// begin inline asm
	{  cvt.f32.f16 %f165, %rs25;}

	// end inline asm
	abs.f32 	%f169, %f165;
	max.f32 	%f170, %f576, %f169;
	cvt.u64.u32 	%rd42, %r7;
	cvt.u64.u32 	%rd43, %r735;
	add.s64 	%rd44, %rd42, %rd43;
	shl.b64 	%rd45, %rd44, 1;
	add.s64 	%rd46, %rd7, %rd45;
	ld.global.nc.u16 	%rs26, [%rd46+256];
	// begin inline asm
	{  cvt.f32.f16 %f166, %rs26;}

	// end inline asm
	abs.f32 	%f171, %f166;
	max.f32 	%f172, %f170, %f171;
	ld.global.nc.u16 	%rs27, [%rd46+512];
	// begin inline asm
	{  cvt.f32.f16 %f167, %rs27;}

	// end inline asm
	abs.f32 	%f173, %f167;
	max.f32 	%f174, %f172, %f173;
	ld.global.nc.u16 	%rs28, [%rd46+768];
	// begin inline asm
	{  cvt.f32.f16 %f168, %rs28;}

	// end inline asm
	abs.f32 	%f175, %f168;
	max.f32 	%f576, %f174, %f175;
	add.s32 	%r735, %r735, 512;
$L__BB4_13:
	setp.eq.s32 	%p10, %r19, 0;
	@%p10 bra 	$L__BB4_16;
	mov.b32 	%r739, 0;
$L__BB4_15:
	.pragma "nounroll";
	add.s32 	%r216, %r7, %r735;
	mul.wide.u32 	%rd47, %r216, 2;
	add.s64 	%rd48, %rd7, %rd47;
	ld.global.nc.u16 	%rs29, [%rd48];
	// begin inline asm
	{  cvt.f32.f16 %f176, %rs29;}

	// end inline asm
	abs.f32 	%f177, %f176;
	max.f32 	%f576, %f576, %f177;
	add.s32 	%r735, %r735, 128;
	add.s32 	%r739, %r739, 1;
	setp.ne.s32 	%p11, %r739, %r19;
	@%p11 bra 	$L__BB4_15;
$L__BB4_16:
	and.b32  	%r26, %r759, 31;
	mov.b32 	%r217, %f576;
	shfl.sync.bfly.b32	%r218|%p12, %r217, 16, 31, -1;
	mov.b32 	%f178, %r218;
	max.f32 	%f179, %f576, %f178;
	mov.b32 	%r219, %f179;
	shfl.sync.bfly.b32	%r220|%p13, %r219, 8, 31, -1;
	mov.b32 	%f180, %r220;
	max.f32 	%f181, %f179, %f180;
	mov.b32 	%r221, %f181;
	shfl.sync.bfly.b32	%r222|%p14, %r221, 4, 31, -1;
	mov.b32 	%f182, %r222;
	max.f32 	%f183, %f181, %f182;
	mov.b32 	%r223, %f183;
	shfl.sync.bfly.b32	%r224|%p15, %r223, 2, 31, -1;
	mov.b32 	%f184, %r224;
	max.f32 	%f185, %f183, %f184;
	mov.b32 	%r225, %f185;
	shfl.sync.bfly.b32	%r226|%p16, %r225, 1, 31, -1;
	mov.b32 	%f186, %r226;
	max.f32 	%f16, %f185, %f186;
	setp.ne.s32 	%p17, %r26, 0;
	shl.b32 	%r227, %r3, 2;
	mov.u32 	%r228, smem;
	add.s32 	%r229, %r228, %r227;
	add.s32 	%r27, %r229, 49152;
	@%p17 bra 	$L__BB4_18;
	st.shared.f32 	[%r27], %f16;
$L__BB4_18:
	bar.sync 	0;
	setp.gt.u32 	%p18, %r759, 3;
	shl.b32 	%r230, %r759, 2;
	add.s32 	%r232, %r228, %r230;
	add.s32 	%r28, %r232, 49152;
	mov.f32 	%f578, 0fF149F2CA;
	@%p18 bra 	$L__BB4_20;
	ld.shared.f32 	%f578, [%r28];
$L__BB4_20:
	setp.gt.u32 	%p19, %r759, 31;
	@%p19 bra 	$L__BB4_22;
	mov.b32 	%r233, %f578;
	shfl.sync.bfly.b32	%r234|%p20, %r233, 16, 31, -1;
	mov.b32 	%f188, %r234;
	max.f32 	%f189, %f578, %f188;
	mov.b32 	%r235, %f189;
	shfl.sync.bfly.b32	%r236|%p21, %r235, 8, 31, -1;
	mov.b32 	%f190, %r236;
	max.f32 	%f191, %f189, %f190;
	mov.b32 	%r237, %f191;
	shfl.sync.bfly.b32	%r238|%p22, %r237, 4, 31, -1;
	mov.b32 	%f192, %r238;
	max.f32 	%f193, %f191, %f192;
	mov.b32 	%r239, %f193;
	shfl.sync.bfly.b32	%r240|%p23, %r239, 2, 31, -1;
	mov.b32 	%f194, %r240;
	max.f32 	%f195, %f193, %f194;
	mov.b32 	%r241, %f195;
	shfl.sync.bfly.b32	%r242|%p24, %r241, 1, 31, -1;
	mov.b32 	%f196, %r242;
	max.f32 	%f578, %f195, %f196;
$L__BB4_22:
	bar.sync 	0;
	setp.ne.s32 	%p25, %r759, 0;
	@%p25 bra 	$L__BB4_24;
	st.shared.f32 	[smem+49152], %f578;
$L__BB4_24:
	setp.ge.s32 	%p26, %r759, %r6;
	bar.sync 	0;
	ld.shared.f32 	%f197, [smem+49152];
	mul.f32 	%f198, %f567, %f197;
	max.f32 	%f199, %f198, 0f358637BD;
	mov.f32 	%f200, 0f42FE0000;
	div.rn.f32 	%f21, %f200, %f199;
	@%p26 bra 	$L__BB4_30;
	shl.b32 	%r29, %r1, 13;
	and.b32  	%r30, %r759, 127;
	not.b32 	%r243, %r759;
	add.s32 	%r31, %r6, %r243;
	and.b32  	%r244, %r31, 384;
	setp.eq.s32 	%p27, %r244, 384;
	mov.u32 	%r742, %r759;
	@%p27 bra 	$L__BB4_28;
	shr.u32 	%r246, %r31, 7;
	add.s32 	%r247, %r246, 1;
	and.b32  	%r32, %r247, 3;
	mov.b32 	%r741, 0;
	mov.u32 	%r742, %r759;
$L__BB4_27:
	.pragma "nounroll";
	add.s32 	%r248, %r742, %r29;
	and.b32  	%r249, %r248, 2147483520;
	or.b32  	%r250, %r249, %r30;
	mul.wide.u32 	%rd49, %r250, 2;
	add.s64 	%rd50, %rd7, %rd49;
	ld.global.nc.u16 	%rs30, [%rd50];
	// begin inline asm
	{  cvt.f32.f16 %f201, %rs30;}

	// end inline asm
	mul.f32 	%f202, %f21, %f201;
	mov.f32 	%f203, 0f3F000000;
	copysign.f32 	%f204, %f202, %f203;
	add.rz.f32 	%f205, %f202, %f204;
	cvt.rzi.f32.f32 	%f206, %f205;
	min.f32 	%f207, %f206, 0f42FE0000;
	max.f32 	%f208, %f207, 0fC3000000;
	cvt.rzi.s32.f32 	%r251, %f208;
	and.b32  	%r252, %r742, 2147483520;
	or.b32  	%r253, %r252, %r30;
	add.s32 	%r255, %r228, %r253;
	st.shared.u8 	[%r255], %r251;
	add.s32 	%r742, %r742, 128;
	add.s32 	%r741, %r741, 1;
	setp.ne.s32 	%p28, %r741, %r32;
	@%p28 bra 	$L__BB4_27;
$L__BB4_28:
	setp.lt.u32 	%p29, %r31, 384;
	@%p29 bra 	$L__BB4_30;
$L__BB4_29:
	add.s32 	%r256, %r742, %r29;
	and.b32  	%r257, %r256, 2147483520;
	or.b32  	%r258, %r257, %r30;
	mul.wide.u32 	%rd51, %r258, 2;
	add.s64 	%rd52, %rd7, %rd51;
	ld.global.nc.u16 	%rs31, [%rd52];
	// begin inline asm
	{  cvt.f32.f16 %f209, %rs31;}

	// end inline asm
	mul.f32 	%f213, %f21, %f209;
	mov.f32 	%f214, 0f3F000000;
	copysign.f32 	%f215, %f213, %f214;
	add.rz.f32 	%f216, %f213, %f215;
	cvt.rzi.f32.f32 	%f217, %f216;
	min.f32 	%f218, %f217, 0f42FE0000;
	max.f32 	%f219, %f218, 0fC3000000;
	cvt.rzi.s32.f32 	%r259, %f219;
	and.b32  	%r260, %r742, 2147483520;
	or.b32  	%r261, %r260, %r30;
	add.s32 	%r263, %r228, %r261;
	st.shared.u8 	[%r263], %r259;
	add.s32 	%r264, %r742, 128;
	add.s32 	%r265, %r256, 128;
	and.b32  	%r266, %r265, 2147483520;
	or.b32  	%r267, %r266, %r30;
	mul.wide.u32 	%rd53, %r267, 2;
	add.s64 	%rd54, %rd7, %rd53;
	ld.global.nc.u16 	%rs32, [%rd54];
	// begin inline asm
	{  cvt.f32.f16 %f210, %rs32;}

	// end inline asm
	mul.f32 	%f220, %f21, %f210;
	copysign.f32 	%f221, %f220, %f214;
	add.rz.f32 	%f222, %f220, %f221;
	cvt.rzi.f32.f32 	%f223, %f222;
	min.f32 	%f224, %f223, 0f42FE0000;
	max.f32 	%f225, %f224, 0fC3000000;
	cvt.rzi.s32.f32 	%r268, %f225;
	and.b32  	%r269, %r264, 2147483520;
	or.b32  	%r270, %r269, %r30;
	add.s32 	%r271, %r228, %r270;
	st.shared.u8 	[%r271], %r268;
	add.s32 	%r272, %r742, 256;
	add.s32 	%r273, %r256, 256;
	and.b32  	%r274, %r273, 2147483520;
	or.b32  	%r275, %r274, %r30;
	mul.wide.u32 	%rd55, %r275, 2;
	add.s64 	%rd56, %rd7, %rd55;
	ld.global.nc.u16 	%rs33, [%rd56];
	// begin inline asm
	{  cvt.f32.f16 %f211, %rs33;}

	// end inline asm
	mul.f32 	%f226, %f21, %f211;
	copysign.f32 	%f227, %f226, %f214;
	add.rz.f32 	%f228, %f226, %f227;
	cvt.rzi.f32.f32 	%f229, %f228;
	min.f32 	%f230, %f229, 0f42FE0000;
	max.f32 	%f231, %f230, 0fC3000000;
	cvt.rzi.s32.f32 	%r276, %f231;
	and.b32  	%r277, %r272, 2147483520;
	or.b32  	%r278, %r277, %r30;
	add.s32 	%r279, %r228, %r278;
	st.shared.u8 	[%r279], %r276;
	add.s32 	%r280, %r742, 384;
	add.s32 	%r281, %r256, 384;
	and.b32  	%r282, %r281, 2147483520;
	or.b32  	%r283, %r282, %r30;
	mul.wide.u32 	%rd57, %r283, 2;
	add.s64 	%rd58, %rd7, %rd57;
	ld.global.nc.u16 	%rs34, [%rd58];
	// begin inline asm
	{  cvt.f32.f16 %f212, %rs34;}

	// end inline asm
	mul.f32 	%f232, %f21, %f212;
	copysign.f32 	%f233, %f232, %f214;
	add.rz.f32 	%f234, %f232, %f233;
	cvt.rzi.f32.f32 	%f235, %f234;
	min.f32 	%f236, %f235, 0f42FE0000;
	max.f32 	%f237, %f236, 0fC3000000;
	cvt.rzi.s32.f32 	%r284, %f237;
	and.b32  	%r285, %r280, 2147483520;
	or.b32  	%r286, %r285, %r30;
	add.s32 	%r287, %r228, %r286;
	st.shared.u8 	[%r287], %r284;
	add.s32 	%r742, %r742, 512;
	setp.lt.s32 	%p30, %r742, %r6;
	@%p30 bra 	$L__BB4_29;
$L__BB4_30:
	sub.s32 	%r288, 8192, %r6;
	setp.ge.u32 	%p31, %r759, %r288;
	@%p31 bra 	$L__BB4_42;
	and.b32  	%r40, %r759, 127;
	xor.b32  	%r289, %r759, 8064;
	sub.s32 	%r41, %r289, %r6;
	shr.u32 	%r290, %r41, 7;
	add.s32 	%r42, %r290, 1;
	and.b32  	%r43, %r42, 7;
	setp.lt.u32 	%p32, %r41, 896;
	mov.u32 	%r747, %r759;
	@%p32 bra 	$L__BB4_34;
	and.b32  	%r44, %r42, 67108856;
	mov.b32 	%r748, 0;
	mov.u32 	%r747, %r759;
$L__BB4_33:
	.pragma "nounroll";
	add.s32 	%r292, %r747, %r6;
	and.b32  	%r293, %r292, -128;
	or.b32  	%r294, %r293, %r40;
	add.s32 	%r296, %r228, %r294;
	mov.b16 	%rs35, 0;
	st.shared.u8 	[%r296], %rs35;
	st.shared.u8 	[%r296+128], %rs35;
	st.shared.u8 	[%r296+256], %rs35;
	st.shared.u8 	[%r296+384], %rs35;
	st.shared.u8 	[%r296+512], %rs35;
	st.shared.u8 	[%r296+640], %rs35;
	st.shared.u8 	[%r296+768], %rs35;
	st.shared.u8 	[%r296+896], %rs35;
	add.s32 	%r747, %r747, 1024;
	add.s32 	%r748, %r748, 8;
	setp.eq.s32 	%p33, %r748, %r44;
	@%p33 bra 	$L__BB4_34;
	bra.uni 	$L__BB4_33;
$L__BB4_34:
	setp.eq.s32 	%p34, %r43, 0;
	@%p34 bra 	$L__BB4_42;
	setp.lt.u32 	%p35, %r43, 4;
	@%p35 bra 	$L__BB4_37;
	add.s32 	%r297, %r747, %r6;
	and.b32  	%r298, %r297, -128;
	or.b32  	%r299, %r298, %r40;
	add.s32 	%r301, %r228, %r299;
	mov.b16 	%rs36, 0;
	st.shared.u8 	[%r301], %rs36;
	st.shared.u8 	[%r301+128], %rs36;
	st.shared.u8 	[%r301+256], %rs36;
	st.shared.u8 	[%r301+384], %rs36;
	add.s32 	%r747, %r747, 512;
$L__BB4_37:
	and.b32  	%r302, %r42, 3;
	setp.eq.s32 	%p36, %r302, 0;
	@%p36 bra 	$L__BB4_42;
	setp.eq.s32 	%p37, %r302, 1;
	@%p37 bra 	$L__BB4_40;
	add.s32 	%r303, %r747, %r6;
	and.b32  	%r304, %r303, -128;
	or.b32  	%r305, %r304, %r40;
	add.s32 	%r307, %r228, %r305;
	mov.b16 	%rs37, 0;
	st.shared.u8 	[%r307], %rs37;
	st.shared.u8 	[%r307+128], %rs37;
	add.s32 	%r747, %r747, 256;
$L__BB4_40:
	and.b32  	%r308, %r41, 128;
	setp.ne.s32 	%p38, %r308, 0;
	@%p38 bra 	$L__BB4_42;
	add.s32 	%r309, %r747, %r6;
	and.b32  	%r310, %r309, -128;
	or.b32  	%r311, %r310, %r40;
	add.s32 	%r313, %r228, %r311;
	mov.b16 	%rs38, 0;
	st.shared.u8 	[%r313], %rs38;
$L__BB4_42:
	setp.lt.u32 	%p39, %r759, 64;
	@%p39 bra 	$L__BB4_169;
$L__BB4_43:
	shr.u32 	%r54, %r759, 7;
	sub.s32 	%r55, 64, %r54;
	and.b32  	%r56, %r55, 15;
	and.b32  	%r57, %r55, 112;
	mov.b32 	%r750, 0;
	mov.u32 	%r751, %r759;
$L__BB4_44:
	.pragma "nounroll";
	mov.u32 	%r58, %r751;
	shl.b32 	%r317, %r58, 2;
	add.s32 	%r319, %r228, %r317;
	add.s32 	%r60, %r319, 49680;
	mov.b32 	%r320, 0;
	st.shared.u32 	[%r319+49680], %r320;
	st.shared.u32 	[%r319+50192], %r320;
	st.shared.u32 	[%r319+50704], %r320;
	st.shared.u32 	[%r319+51216], %r320;
	st.shared.u32 	[%r319+51728], %r320;
	st.shared.u32 	[%r319+52240], %r320;
	st.shared.u32 	[%r319+52752], %r320;
	st.shared.u32 	[%r319+53264], %r320;
	st.shared.u32 	[%r319+53776], %r320;
	st.shared.u32 	[%r319+54288], %r320;
	st.shared.u32 	[%r319+54800], %r320;
	st.shared.u32 	[%r319+55312], %r320;
	st.shared.u32 	[%r319+55824], %r320;
	st.shared.u32 	[%r319+56336], %r320;
	st.shared.u32 	[%r319+56848], %r320;
	st.shared.u32 	[%r319+57360], %r320;
	add.s32 	%r751, %r58, 2048;
	add.s32 	%r750, %r750, 16;
	setp.ne.s32 	%p40, %r750, %r57;
	@%p40 bra 	$L__BB4_44;
	setp.eq.s32 	%p41, %r56, 0;
	@%p41 bra 	$L__BB4_54;
	and.b32  	%r63, %r55, 7;
	setp.lt.u32 	%p42, %r56, 8;
	@%p42 bra 	$L__BB4_48;
	mov.b32 	%r321, 0;
	st.shared.u32 	[%r60+8192], %r321;
	st.shared.u32 	[%r60+8704], %r321;
	st.shared.u32 	[%r60+9216], %r321;
	st.shared.u32 	[%r60+9728], %r321;
	st.shared.u32 	[%r60+10240], %r321;
	st.shared.u32 	[%r60+10752], %r321;
	st.shared.u32 	[%r60+11264], %r321;
	st.shared.u32 	[%r60+11776], %r321;
	add.s32 	%r751, %r58, 3072;
$L__BB4_48:
	setp.eq.s32 	%p43, %r63, 0;
	@%p43 bra 	$L__BB4_54;
	and.b32  	%r66, %r55, 3;
	setp.lt.u32 	%p44, %r63, 4;
	@%p44 bra 	$L__BB4_51;
	shl.b32 	%r322, %r751, 2;
	add.s32 	%r324, %r228, %r322;
	mov.b32 	%r325, 0;
	st.shared.u32 	[%r324+49680], %r325;
	st.shared.u32 	[%r324+50192], %r325;
	st.shared.u32 	[%r324+50704], %r325;
	st.shared.u32 	[%r324+51216], %r325;
	add.s32 	%r751, %r751, 512;
$L__BB4_51:
	setp.eq.s32 	%p45, %r66, 0;
	@%p45 bra 	$L__BB4_54;
	mov.b32 	%r754, 0;
$L__BB4_53:
	.pragma "nounroll";
	shl.b32 	%r327, %r751, 2;
	add.s32 	%r329, %r228, %r327;
	mov.b32 	%r330, 0;
	st.shared.u32 	[%r329+49680], %r330;
	add.s32 	%r751, %r751, 128;
	add.s32 	%r754, %r754, 1;
	setp.ne.s32 	%p46, %r754, %r66;
	@%p46 bra 	$L__BB4_53;
$L__BB4_54:
	cvta.to.global.u64 	%rd59, %rd16;
	shl.b64 	%rd60, %rd6, 1;
	add.s64 	%rd8, %rd59, %rd60;
	bar.sync 	0;
	mov.f32 	%f238, 0f43000000;
	rsqrt.approx.f32 	%f239, %f238;
	rcp.rn.f32 	%f240, %f21;
	mul.f32 	%f22, %f240, %f239;
	and.b32  	%r73, %r759, 127;
	not.b32 	%r74, %r759;
	xor.b32  	%r75, %r759, 8064;
	sub.s32 	%r332, 32, %r54;
	neg.s32 	%r333, %r54;
	and.b32  	%r334, %r333, 15;
	add.s32 	%r76, %r334, -1;
	and.b32  	%r77, %r333, 7;
	add.s32 	%r78, %r77, -1;
	shr.u32 	%r79, %r74, 7;
	shl.b32 	%r335, %r759, 6;
	and.b32  	%r80, %r335, 8128;
	and.b32  	%r81, %r332, 15;
	and.b32  	%r82, %r332, 48;
	and.b32  	%r83, %r333, 3;
	shl.b32 	%r336, %r3, 4;
	and.b32  	%r84, %r336, 48;
	add.s32 	%r338, %r228, %r84;
	add.s32 	%r85, %r338, 8192;
	add.s32 	%r86, %r338, 9216;
	add.s32 	%r87, %r338, 10240;
	add.s32 	%r88, %r338, 11264;
	add.s32 	%r89, %r338, 12288;
	add.s32 	%r90, %r338, 13312;
	add.s32 	%r91, %r338, 14336;
	add.s32 	%r92, %r338, 15360;
	mul.lo.s64 	%rd61, %rd5, %rd3;
	shl.b64 	%rd62, %rd61, 8;
	add.s64 	%rd63, %rd62, %rd59;
	add.s64 	%rd9, %rd63, 2048;
	cvta.to.global.u64 	%rd10, %rd17;
	mov.b32 	%r760, 0;
	mov.u32 	%r761, %r203;
	mov.u32 	%r762, %r760;
$L__BB4_55:
	min.s32 	%r339, %r761, 64;
	max.s32 	%r110, %r339, 1;
	and.b32  	%r111, %r110, 7;
	shl.b32 	%r340, %r760, 6;
	sub.s32 	%r341, %r203, %r340;
	min.s32 	%r342, %r341, 64;
	shl.b32 	%r343, %r342, 7;
	sub.s32 	%r112, %r74, %r343;
	sub.s32 	%r113, %r75, %r343;
	shr.u32 	%r344, %r113, 7;
	add.s32 	%r114, %r344, 1;
	add.s32 	%r345, %r79, %r339;
	add.s32 	%r115, %r345, 1;
	and.b32  	%r116, %r115, 7;
	and.b32  	%r117, %r345, 33554431;
	add.s32 	%r118, %r117, 1;
	sub.s32 	%r119, %r203, %r762;
	min.s32 	%r120, %r119, 64;
	shl.b32 	%r121, %r120, 7;
	setp.ge.s32 	%p47, %r759, %r121;
	mov.f32 	%f586, 0f00000000;
	@%p47 bra 	$L__BB4_77;
	shl.b32 	%r122, %r762, 7;
	setp.lt.u32 	%p48, %r117, 15;
	mov.f32 	%f586, 0f00000000;
	mov.u32 	%r767, %r759;
	@%p48 bra 	$L__BB4_67;
	and.b32  	%r346, %r118, 67108848;
	neg.s32 	%r766, %r346;
	add.s32 	%r347, %r759, %r122;
	mul.wide.u32 	%rd64, %r347, 2;
	add.s64 	%rd111, %rd9, %rd64;
	mov.f32 	%f586, 0f00000000;
	mov.u32 	%r767, %r759;
	bra.uni 	$L__BB4_66;
$L__BB4_58:
	setp.ge.s32 	%p126, %r759, %r6;
	@%p126 bra 	$L__BB4_65;
	add.s32 	%r93, %r6, %r74;
	and.b32  	%r671, %r93, 384;
	setp.eq.s32 	%p127, %r671, 384;
	@%p127 bra 	$L__BB4_62;
	shl.b32 	%r672, %r1, 13;
	shl.b32 	%r673, %r54, 7;
	or.b32  	%r674, %r672, %r673;
	or.b32  	%r757, %r674, %r73;
	shl.b32 	%r675, %r54, 2;
	add.s32 	%r677, %r675, %r228;
	add.s32 	%r756, %r677, 49424;
	shr.u32 	%r678, %r93, 7;
	add.s32 	%r679, %r678, 1;
	and.b32  	%r680, %r679, 3;
	neg.s32 	%r755, %r680;
$L__BB4_61:
	.pragma "nounroll";
	and.b32  	%r681, %r759, 1073741696;
	or.b32  	%r682, %r681, %r73;
	shl.b32 	%r683, %r682, 2;
	add.s32 	%r685, %r228, %r683;
	ld.shared.f32 	%f548, [%r685+49680];
	ld.shared.f32 	%f549, [%r756];
	add.f32 	%f550, %f549, 0f358637BD;
	div.rn.f32 	%f547, %f548, %f550;
	// begin inline asm
	{  cvt.rn.f16.f32 %rs92, %f547;}

	// end inline asm
	cvt.u64.u32 	%rd91, %r757;
	add.s64 	%rd92, %rd4, %rd91;
	shl.b64 	%rd93, %rd92, 1;
	add.s64 	%rd94, %rd1, %rd93;
	st.global.u16 	[%rd94], %rs92;
	add.s32 	%r759, %r759, 128;
	add.s32 	%r757, %r757, 128;
	add.s32 	%r756, %r756, 4;
	add.s32 	%r755, %r755, 1;
	setp.ne.s32 	%p128, %r755, 0;
	@%p128 bra 	$L__BB4_61;
$L__BB4_62:
	setp.lt.u32 	%p129, %r93, 384;
	@%p129 bra 	$L__BB4_65;
	add.s32 	%r788, %r759, 256;
	add.s32 	%r692, %r228, 49680;
	add.s32 	%r694, %r228, 49424;
$L__BB4_64:
	add.s32 	%r686, %r788, -256;
	shr.u32 	%r687, %r686, 7;
	and.b32  	%r688, %r686, 1073741696;
	or.b32  	%r689, %r688, %r73;
	shl.b32 	%r690, %r689, 2;
	add.s32 	%r693, %r692, %r690;
	ld.shared.f32 	%f555, [%r693];
	shl.b32 	%r695, %r687, 2;
	add.s32 	%r696, %r694, %r695;
	ld.shared.f32 	%f556, [%r696];
	add.f32 	%f557, %f556, 0f358637BD;
	div.rn.f32 	%f551, %f555, %f557;
	// begin inline asm
	{  cvt.rn.f16.f32 %rs93, %f551;}

	// end inline asm
	add.s32 	%r697, %r4, %r687;
	shl.b32 	%r698, %r697, 7;
	or.b32  	%r699, %r698, %r73;
	cvt.u64.u32 	%rd95, %r699;
	add.s64 	%rd96, %rd4, %rd95;
	shl.b64 	%rd97, %rd96, 1;
	add.s64 	%rd98, %rd1, %rd97;
	st.global.u16 	[%rd98], %rs93;
	add.s32 	%r700, %r788, -128;
	shr.u32 	%r701, %r700, 7;
	and.b32  	%r702, %r700, 1073741696;
	or.b32  	%r703, %r702, %r73;
	shl.b32 	%r704, %r703, 2;
	add.s32 	%r705, %r692, %r704;
	ld.shared.f32 	%f558, [%r705];
	shl.b32 	%r706, %r701, 2;
	add.s32 	%r707, %r694, %r706;
	ld.shared.f32 	%f559, [%r707];
	add.f32 	%f560, %f559, 0f358637BD;
	div.rn.f32 	%f552, %f558, %f560;
	// begin inline asm
	{  cvt.rn.f16.f32 %rs94, %f552;}

	// end inline asm
	add.s32 	%r708, %r4, %r701;
	shl.b32 	%r709, %r708, 7;
	or.b32  	%r710, %r709, %r73;
	cvt.u64.u32 	%rd99, %r710;
	add.s64 	%rd100, %rd4, %rd99;
	shl.b64 	%rd101, %rd100, 1;
	add.s64 	%rd102, %rd1, %rd101;
	st.global.u16 	[%rd102], %rs94;
	add.s32 	%r711, %r788, 128;
	shr.u32 	%r712, %r788, 7;
	and.b32  	%r713, %r788, 1073741696;
	or.b32  	%r714, %r713, %r73;
	shl.b32 	%r715, %r714, 2;
	add.s32 	%r716, %r692, %r715;
	ld.shared.f32 	%f561, [%r716];
	shl.b32 	%r717, %r712, 2;
	add.s32 	%r718, %r694, %r717;
	ld.shared.f32 	%f562, [%r718];
	add.f32 	%f563, %f562, 0f358637BD;
	div.rn.f32 	%f553, %f561, %f563;
	// begin inline asm
	{  cvt.rn.f16.f32 %rs95, %f553;}

	// end inline asm
	add.s32 	%r719, %r4, %r712;
	shl.b32 	%r720, %r719, 7;
	or.b32  	%r721, %r720, %r73;
	cvt.u64.u32 	%rd103, %r721;
	add.s64 	%rd104, %rd4, %rd103;
	shl.b64 	%rd105, %rd104, 1;
	add.s64 	%rd106, %rd1, %rd105;
	st.global.u16 	[%rd106], %rs95;
	shr.u32 	%r722, %r711, 7;
	and.b32  	%r723, %r711, 1073741696;
	or.b32  	%r724, %r723, %r73;
	shl.b32 	%r725, %r724, 2;
	add.s32 	%r726, %r692, %r725;
	ld.shared.f32 	%f564, [%r726];
	shl.b32 	%r727, %r722, 2;
	add.s32 	%r728, %r694, %r727;
	ld.shared.f32 	%f565, [%r728];
	add.f32 	%f566, %f565, 0f358637BD;
	div.rn.f32 	%f554, %f564, %f566;
	// begin inline asm
	{  cvt.rn.f16.f32 %rs96, %f554;}

	// end inline asm
	add.s32 	%r729, %r4, %r722;
	shl.b32 	%r730, %r729, 7;
	or.b32  	%r731, %r730, %r73;
	cvt.u64.u32 	%rd107, %r731;
	add.s64 	%rd108, %rd4, %rd107;
	shl.b64 	%rd109, %rd108, 1;
	add.s64 	%rd110, %rd1, %rd109;
	st.global.u16 	[%rd110], %rs96;
	add.s32 	%r199, %r788, 512;
	add.s32 	%r732, %r788, 256;
	setp.lt.s32 	%p130, %r732, %r6;
	mov.u32 	%r788, %r199;
	@%p130 bra 	$L__BB4_64;
$L__BB4_65:
	ret;
$L__BB4_66:
	.pragma "nounroll";
	ld.global.nc.u16 	%rs39, [%rd111+-2048];
	// begin inline asm
	{  cvt.f32.f16 %f245, %rs39;}

	// end inline asm
	abs.f32 	%f261, %f245;
	max.f32 	%f262, %f586, %f261;
	ld.global.nc.u16 	%rs40, [%rd111+-1792];
	// begin inline asm
	{  cvt.f32.f16 %f246, %rs40;}

	// end inline asm
	abs.f32 	%f263, %f246;
	max.f32 	%f264, %f262, %f263;
	ld.global.nc.u16 	%rs41, [%rd111+-1536];
	// begin inline asm
	{  cvt.f32.f16 %f247, %rs41;}

	// end inline asm
	abs.f32 	%f265, %f247;
	max.f32 	%f266, %f264, %f265;
	ld.global.nc.u16 	%rs42, [%rd111+-1280];
	// begin inline asm
	{  cvt.f32.f16 %f248, %rs42;}

	// end inline asm
	abs.f32 	%f267, %f248;
	max.f32 	%f268, %f266, %f267;
	ld.global.nc.u16 	%rs43, [%rd111+-1024];
	// begin inline asm
	{  cvt.f32.f16 %f249, %rs43;}

	// end inline asm
	abs.f32 	%f269, %f249;
	max.f32 	%f270, %f268, %f269;
	ld.global.nc.u16 	%rs44, [%rd111+-768];
	// begin inline asm
	{  cvt.f32.f16 %f250, %rs44;}

	// end inline asm
	abs.f32 	%f271, %f250;
	max.f32 	%f272, %f270, %f271;
	ld.global.nc.u16 	%rs45, [%rd111+-512];
	// begin inline asm
	{  cvt.f32.f16 %f251, %rs45;}

	// end inline asm
	abs.f32 	%f273, %f251;
	max.f32 	%f274, %f272, %f273;
	ld.global.nc.u16 	%rs46, [%rd111+-256];
	// begin inline asm
	{  cvt.f32.f16 %f252, %rs46;}

	// end inline asm
	abs.f32 	%f275, %f252;
	max.f32 	%f276, %f274, %f275;
	ld.global.nc.u16 	%rs47, [%rd111];
	// begin inline asm
	{  cvt.f32.f16 %f253, %rs47;}

	// end inline asm
	abs.f32 	%f277, %f253;
	max.f32 	%f278, %f276, %f277;
	ld.global.nc.u16 	%rs48, [%rd111+256];
	// begin inline asm
	{  cvt.f32.f16 %f254, %rs48;}

	// end inline asm
	abs.f32 	%f279, %f254;
	max.f32 	%f280, %f278, %f279;
	ld.global.nc.u16 	%rs49, [%rd111+512];
	// begin inline asm
	{  cvt.f32.f16 %f255, %rs49;}

	// end inline asm
	abs.f32 	%f281, %f255;
	max.f32 	%f282, %f280, %f281;
	ld.global.nc.u16 	%rs50, [%rd111+768];
	// begin inline asm
	{  cvt.f32.f16 %f256, %rs50;}

	// end inline asm
	abs.f32 	%f283, %f256;
	max.f32 	%f284, %f282, %f283;
	ld.global.nc.u16 	%rs51, [%rd111+1024];
	// begin inline asm
	{  cvt.f32.f16 %f257, %rs51;}

	// end inline asm
	abs.f32 	%f285, %f257;
	max.f32 	%f286, %f284, %f285;
	ld.global.nc.u16 	%rs52, [%rd111+1280];
	// begin inline asm
	{  cvt.f32.f16 %f258, %rs52;}

	// end inline asm
	abs.f32 	%f287, %f258;
	max.f32 	%f288, %f286, %f287;
	ld.global.nc.u16 	%rs53, [%rd111+1536];
	// begin inline asm
	{  cvt.f32.f16 %f259, %rs53;}

	// end inline asm
	abs.f32 	%f289, %f259;
	max.f32 	%f290, %f288, %f289;
	ld.global.nc.u16 	%rs54, [%rd111+1792];
	// begin inline asm
	{  cvt.f32.f16 %f260, %rs54;}

	// end inline asm
	abs.f32 	%f291, %f260;
	max.f32 	%f586, %f290, %f291;
	add.s32 	%r767, %r767, 2048;
	add.s32 	%r766, %r766, 16;
	add.s64 	%rd111, %rd111, 4096;
	setp.eq.s32 	%p49, %r766, 0;
	@%p49 bra 	$L__BB4_67;
	bra.uni 	$L__BB4_66;
$L__BB4_67:
	and.b32  	%r348, %r118, 15;
	setp.eq.s32 	%p50, %r348, 0;
	@%p50 bra 	$L__BB4_77;
	and.b32  	%r349, %r115, 15;
	add.s32 	%r350, %r349, -1;
	setp.lt.u32 	%p51, %r350, 7;
	@%p51 bra 	$L__BB4_70;
	add.s32 	%r351, %r122, %r767;
	mul.wide.u32 	%rd65, %r351, 2;
	add.s64 	%rd66, %rd8, %rd65;
	ld.global.nc.u16 	%rs55, [%rd66];
	// begin inline asm
	{  cvt.f32.f16 %f293, %rs55;}

	// end inline asm
	abs.f32 	%f301, %f293;
	max.f32 	%f302, %f586, %f301;
	cvt.u64.u32 	%rd67, %r122;
	cvt.u64.u32 	%rd68, %r767;
	add.s64 	%rd69, %rd67, %rd68;
	shl.b64 	%rd70, %rd69, 1;
	add.s64 	%rd71, %rd8, %rd70;
	ld.global.nc.u16 	%rs56, [%rd71+256];
	// begin inline asm
	{  cvt.f32.f16 %f294, %rs56;}

	// end inline asm
	abs.f32 	%f303, %f294;
	max.f32 	%f304, %f302, %f303;
	ld.global.nc.u16 	%rs57, [%rd71+512];
	// begin inline asm
	{  cvt.f32.f16 %f295, %rs57;}

	// end inline asm
	abs.f32 	%f305, %f295;
	max.f32 	%f306, %f304, %f305;
	ld.global.nc.u16 	%rs58, [%rd71+768];
	// begin inline asm
	{  cvt.f32.f16 %f296, %rs58;}

	// end inline asm
	abs.f32 	%f307, %f296;
	max.f32 	%f308, %f306, %f307;
	ld.global.nc.u16 	%rs59, [%rd71+1024];
	// begin inline asm
	{  cvt.f32.f16 %f297, %rs59;}

	// end inline asm
	abs.f32 	%f309, %f297;
	max.f32 	%f310, %f308, %f309;
	ld.global.nc.u16 	%rs60, [%rd71+1280];
	// begin inline asm
	{  cvt.f32.f16 %f298, %rs60;}

	// end inline asm
	abs.f32 	%f311, %f298;
	max.f32 	%f312, %f310, %f311;
	ld.global.nc.u16 	%rs61, [%rd71+1536];
	// begin inline asm
	{  cvt.f32.f16 %f299, %rs61;}

	// end inline asm
	abs.f32 	%f313, %f299;
	max.f32 	%f314, %f312, %f313;
	ld.global.nc.u16 	%rs62, [%rd71+1792];
	// begin inline asm
	{  cvt.f32.f16 %f300, %rs62;}

	// end inline asm
	abs.f32 	%f315, %f300;
	max.f32 	%f586, %f314, %f315;
	add.s32 	%r767, %r767, 1024;
$L__BB4_70:
	setp.eq.s32 	%p52, %r116, 0;
	@%p52 bra 	$L__BB4_77;
	and.b32  	%r127, %r115, 3;
	setp.lt.u32 	%p53, %r116, 4;
	@%p53 bra 	$L__BB4_73;
	add.s32 	%r352, %r122, %r767;
	mul.wide.u32 	%rd72, %r352, 2;
	add.s64 	%rd73, %rd8, %rd72;
	ld.global.nc.u16 	%rs63, [%rd73];
	// begin inline asm
	{  cvt.f32.f16 %f317, %rs63;}

	// end inline asm
	abs.f32 	%f321, %f317;
	max.f32 	%f322, %f586, %f321;
	cvt.u64.u32 	%rd74, %r122;
	cvt.u64.u32 	%rd75, %r767;
	add.s64 	%rd76, %rd74, %rd75;
	shl.b64 	%rd77, %rd76, 1;
	add.s64 	%rd78, %rd8, %rd77;
	ld.global.nc.u16 	%rs64, [%rd78+256];
	// begin inline asm
	{  cvt.f32.f16 %f318, %rs64;}

	// end inline asm
	abs.f32 	%f323, %f318;
	max.f32 	%f324, %f322, %f323;
	ld.global.nc.u16 	%rs65, [%rd78+512];
	// begin inline asm
	{  cvt.f32.f16 %f319, %rs65;}

	// end inline asm
	abs.f32 	%f325, %f319;
	max.f32 	%f326, %f324, %f325;
	ld.global.nc.u16 	%rs66, [%rd78+768];
	// begin inline asm
	{  cvt.f32.f16 %f320, %rs66;}

	// end inline asm
	abs.f32 	%f327, %f320;
	max.f32 	%f586, %f326, %f327;
	add.s32 	%r767, %r767, 512;
$L__BB4_73:
	setp.eq.s32 	%p54, %r127, 0;
	@%p54 bra 	$L__BB4_77;
	add.s32 	%r353, %r122, %r767;
	mul.wide.u32 	%rd79, %r353, 2;
	add.s64 	%rd80, %rd8, %rd79;
	ld.global.nc.u16 	%rs67, [%rd80];
	// begin inline asm
	{  cvt.f32.f16 %f328, %rs67;}

	// end inline asm
	abs.f32 	%f329, %f328;
	max.f32 	%f586, %f586, %f329;
	setp.eq.s32 	%p55, %r127, 1;
	@%p55 bra 	$L__BB4_77;
	cvt.u64.u32 	%rd81, %r122;
	cvt.u64.u32 	%rd82, %r767;
	add.s64 	%rd83, %rd81, %rd82;
	shl.b64 	%rd84, %rd83, 1;
	add.s64 	%rd12, %rd8, %rd84;
	ld.global.nc.u16 	%rs68, [%rd12+256];
	// begin inline asm
	{  cvt.f32.f16 %f330, %rs68;}

	// end inline asm
	abs.f32 	%f331, %f330;
	max.f32 	%f586, %f586, %f331;
	setp.eq.s32 	%p56, %r127, 2;
	@%p56 bra 	$L__BB4_77;
	ld.global.nc.u16 	%rs69, [%rd12+512];
	// begin inline asm
	{  cvt.f32.f16 %f332, %rs69;}

	// end inline asm
	abs.f32 	%f333, %f332;
	max.f32 	%f586, %f586, %f333;
$L__BB4_77:
	setp.ne.s32 	%p57, %r26, 0;
	mov.b32 	%r354, %f586;
	shfl.sync.bfly.b32	%r355|%p58, %r354, 16, 31, -1;
	mov.b32 	%f334, %r355;
	max.f32 	%f335, %f586, %f334;
	mov.b32 	%r356, %f335;
	shfl.sync.bfly.b32	%r357|%p59, %r356, 8, 31, -1;
	mov.b32 	%f336, %r357;
	max.f32 	%f337, %f335, %f336;
	mov.b32 	%r358, %f337;
	shfl.sync.bfly.b32	%r359|%p60, %r358, 4, 31, -1;
	mov.b32 	%f338, %r359;
	max.f32 	%f339, %f337, %f338;
	mov.b32 	%r360, %f339;
	shfl.sync.bfly.b32	%r361|%p61, %r360, 2, 31, -1;
	mov.b32 	%f340, %r361;
	max.f32 	%f341, %f339, %f340;
	mov.b32 	%r362, %f341;
	shfl.sync.bfly.b32	%r363|%p62, %r362, 1, 31, -1;
	mov.b32 	%f342, %r363;
	max.f32 	%f37, %f341, %f342;
	@%p57 bra 	$L__BB4_79;
	st.shared.f32 	[%r27], %f37;
$L__BB4_79:
	setp.gt.u32 	%p63, %r759, 3;
	bar.sync 	0;
	mov.f32 	%f588, 0fF149F2CA;
	@%p63 bra 	$L__BB4_81;
	ld.shared.f32 	%f588, [%r28];
$L__BB4_81:
	setp.gt.u32 	%p64, %r759, 31;
	@%p64 bra 	$L__BB4_83;
	mov.b32 	%r364, %f588;
	shfl.sync.bfly.b32	%r365|%p65, %r364, 16, 31, -1;
	mov.b32 	%f344, %r365;
	max.f32 	%f345, %f588, %f344;
	mov.b32 	%r366, %f345;
	shfl.sync.bfly.b32	%r367|%p66, %r366, 8, 31, -1;
	mov.b32 	%f346, %r367;
	max.f32 	%f347, %f345, %f346;
	mov.b32 	%r368, %f347;
	shfl.sync.bfly.b32	%r369|%p67, %r368, 4, 31, -1;
	mov.b32 	%f348, %r369;
	max.f32 	%f349, %f347, %f348;
	mov.b32 	%r370, %f349;
	shfl.sync.bfly.b32	%r371|%p68, %r370, 2, 31, -1;
	mov.b32 	%f350, %r371;
	max.f32 	%f351, %f349, %f350;
	mov.b32 	%r372, %f351;
	shfl.sync.bfly.b32	%r373|%p69, %r372, 1, 31, -1;
	mov.b32 	%f352, %r373;
	max.f32 	%f588, %f351, %f352;
$L__BB4_83:
	setp.ne.s32 	%p70, %r759, 0;
	bar.sync 	0;
	@%p70 bra 	$L__BB4_85;
	st.shared.f32 	[smem+49152], %f588;
$L__BB4_85:
	setp.ge.s32 	%p71, %r759, %r121;
	bar.sync 	0;
	ld.shared.f32 	%f353, [smem+49152];
	mul.f32 	%f354, %f567, %f353;
	max.f32 	%f355, %f354, 0f358637BD;
	mov.f32 	%f356, 0f42FE0000;
	div.rn.f32 	%f42, %f356, %f355;
	shl.b32 	%r134, %r762, 7;
	@%p71 bra 	$L__BB4_88;
	add.s32 	%r135, %r73, %r134;
	mov.u32 	%r768, %r759;
$L__BB4_87:
	shr.u32 	%r374, %r768, 7;
	and.b32  	%r375, %r768, 2147483520;
	add.s32 	%r376, %r375, %r135;
	mul.wide.u32 	%rd85, %r376, 2;
	add.s64 	%rd86, %rd8, %rd85;
	ld.global.nc.u16 	%rs70, [%rd86];
	// begin inline asm
	{  cvt.f32.f16 %f357, %rs70;}

	// end inline asm
	mul.f32 	%f358, %f42, %f357;
	mov.f32 	%f359, 0f3F000000;
	copysign.f32 	%f360, %f358, %f359;
	add.rz.f32 	%f361, %f358, %f360;
	cvt.rzi.f32.f32 	%f362, %f361;
	min.f32 	%f363, %f362, 0f42FE0000;
	max.f32 	%f364, %f363, 0fC3000000;
	cvt.rzi.s32.f32 	%r377, %f364;
	add.s32 	%r378, %r80, %r374;
	add.s32 	%r380, %r228, %r378;
	st.shared.u8 	[%r380+8192], %r377;
	add.s32 	%r768, %r768, 128;
	setp.lt.s32 	%p72, %r768, %r121;
	@%p72 bra 	$L__BB4_87;
$L__BB4_88:
	setp.gt.s32 	%p73, %r119, 63;
	sub.s32 	%r381, 8192, %r121;
	setp.ge.s32 	%p74, %r759, %r381;
	or.pred  	%p75, %p73, %p74;
	@%p75 bra 	$L__BB4_100;
	setp.lt.u32 	%p76, %r113, 896;
	mov.u32 	%r771, %r759;
	@%p76 bra 	$L__BB4_92;
	and.b32  	%r138, %r114, 67108856;
	add.s32 	%r139, %r120, %r80;
	mov.b32 	%r770, 0;
	mov.u32 	%r771, %r759;
$L__BB4_91:
	.pragma "nounroll";
	shr.u32 	%r383, %r771, 7;
	add.s32 	%r384, %r383, %r139;
	add.s32 	%r386, %r228, 8192;
	add.s32 	%r387, %r386, %r384;
	mov.b16 	%rs71, 0;
	st.shared.u8 	[%r387], %rs71;
	add.s32 	%r388, %r771, 128;
	shr.u32 	%r389, %r388, 7;
	add.s32 	%r390, %r389, %r139;
	add.s32 	%r391, %r386, %r390;
	st.shared.u8 	[%r391], %rs71;
	add.s32 	%r392, %r771, 256;
	shr.u32 	%r393, %r392, 7;
	add.s32 	%r394, %r393, %r139;
	add.s32 	%r395, %r386, %r394;
	st.shared.u8 	[%r395], %rs71;
	add.s32 	%r396, %r771, 384;
	shr.u32 	%r397, %r396, 7;
	add.s32 	%r398, %r397, %r139;
	add.s32 	%r399, %r386, %r398;
	st.shared.u8 	[%r399], %rs71;
	add.s32 	%r400, %r771, 512;
	shr.u32 	%r401, %r400, 7;
	add.s32 	%r402, %r401, %r139;
	add.s32 	%r403, %r386, %r402;
	st.shared.u8 	[%r403], %rs71;
	add.s32 	%r404, %r771, 640;
	shr.u32 	%r405, %r404, 7;
	add.s32 	%r406, %r405, %r139;
	add.s32 	%r407, %r386, %r406;
	st.shared.u8 	[%r407], %rs71;
	add.s32 	%r408, %r771, 768;
	shr.u32 	%r409, %r408, 7;
	add.s32 	%r410, %r409, %r139;
	add.s32 	%r411, %r386, %r410;
	st.shared.u8 	[%r411], %rs71;
	add.s32 	%r412, %r771, 896;
	shr.u32 	%r413, %r412, 7;
	add.s32 	%r414, %r413, %r139;
	add.s32 	%r415, %r386, %r414;
	st.shared.u8 	[%r415], %rs71;
	add.s32 	%r771, %r771, 1024;
	add.s32 	%r770, %r770, 8;
	setp.ne.s32 	%p77, %r770, %r138;
	@%p77 bra 	$L__BB4_91;
$L__BB4_92:
	and.b32  	%r416, %r114, 7;
	setp.eq.s32 	%p78, %r416, 0;
	@%p78 bra 	$L__BB4_100;
	shr.u32 	%r417, %r112, 7;
	add.s32 	%r145, %r417, 1;
	and.b32  	%r418, %r145, 7;
	add.s32 	%r419, %r418, -1;
	setp.lt.u32 	%p79, %r419, 3;
	@%p79 bra 	$L__BB4_95;
	shr.u32 	%r420, %r771, 7;
	add.s32 	%r421, %r120, %r420;
	add.s32 	%r422, %r80, %r421;
	add.s32 	%r424, %r228, 8192;
	add.s32 	%r425, %r424, %r422;
	mov.b16 	%rs72, 0;
	st.shared.u8 	[%r425], %rs72;
	add.s32 	%r426, %r771, 128;
	shr.u32 	%r427, %r426, 7;
	add.s32 	%r428, %r120, %r427;
	add.s32 	%r429, %r80, %r428;
	add.s32 	%r430, %r424, %r429;
	st.shared.u8 	[%r430], %rs72;
	add.s32 	%r431, %r771, 256;
	shr.u32 	%r432, %r431, 7;
	add.s32 	%r433, %r120, %r432;
	add.s32 	%r434, %r80, %r433;
	add.s32 	%r435, %r424, %r434;
	st.shared.u8 	[%r435], %rs72;
	add.s32 	%r436, %r771, 384;
	shr.u32 	%r437, %r436, 7;
	add.s32 	%r438, %r120, %r437;
	add.s32 	%r439, %r80, %r438;
	add.s32 	%r440, %r424, %r439;
	st.shared.u8 	[%r440], %rs72;
	add.s32 	%r771, %r771, 512;
$L__BB4_95:
	and.b32  	%r441, %r145, 3;
	setp.eq.s32 	%p80, %r441, 0;
	@%p80 bra 	$L__BB4_100;
	and.b32  	%r442, %r112, 384;
	setp.eq.s32 	%p81, %r442, 0;
	@%p81 bra 	$L__BB4_98;
	shr.u32 	%r443, %r771, 7;
	add.s32 	%r444, %r120, %r443;
	add.s32 	%r445, %r80, %r444;
	add.s32 	%r447, %r228, 8192;
	add.s32 	%r448, %r447, %r445;
	mov.b16 	%rs73, 0;
	st.shared.u8 	[%r448], %rs73;
	add.s32 	%r449, %r771, 128;
	shr.u32 	%r450, %r449, 7;
	add.s32 	%r451, %r120, %r450;
	add.s32 	%r452, %r80, %r451;
	add.s32 	%r453, %r447, %r452;
	st.shared.u8 	[%r453], %rs73;
	add.s32 	%r771, %r771, 256;
$L__BB4_98:
	and.b32  	%r454, %r112, 128;
	setp.ne.s32 	%p82, %r454, 0;
	@%p82 bra 	$L__BB4_100;
	shr.u32 	%r455, %r771, 7;
	add.s32 	%r456, %r120, %r455;
	add.s32 	%r457, %r80, %r456;
	add.s32 	%r459, %r228, %r457;
	mov.b16 	%rs74, 0;
	st.shared.u8 	[%r459+8192], %rs74;
$L__BB4_100:
	setp.ge.s32 	%p83, %r759, %r121;
	mov.u32 	%r774, %r759;
	@%p83 bra 	$L__BB4_101;
	bra.uni 	$L__BB4_170;
$L__BB4_101:
	mov.b32 	%r776, 0;
	mov.u32 	%r777, %r759;
$L__BB4_102:
	.pragma "nounroll";
	mov.u32 	%r152, %r777;
	shl.b32 	%r469, %r152, 2;
	add.s32 	%r471, %r228, %r469;
	add.s32 	%r154, %r471, 32768;
	mov.b32 	%r472, 0;
	st.shared.u32 	[%r471+32768], %r472;
	st.shared.u32 	[%r471+33280], %r472;
	st.shared.u32 	[%r471+33792], %r472;
	st.shared.u32 	[%r471+34304], %r472;
	st.shared.u32 	[%r471+34816], %r472;
	st.shared.u32 	[%r471+35328], %r472;
	st.shared.u32 	[%r471+35840], %r472;
	st.shared.u32 	[%r471+36352], %r472;
	st.shared.u32 	[%r471+36864], %r472;
	st.shared.u32 	[%r471+37376], %r472;
	st.shared.u32 	[%r471+37888], %r472;
	st.shared.u32 	[%r471+38400], %r472;
	st.shared.u32 	[%r471+38912], %r472;
	st.shared.u32 	[%r471+39424], %r472;
	st.shared.u32 	[%r471+39936], %r472;
	st.shared.u32 	[%r471+40448], %r472;
	add.s32 	%r777, %r152, 2048;
	add.s32 	%r776, %r776, 16;
	setp.ne.s32 	%p85, %r776, %r82;
	@%p85 bra 	$L__BB4_102;
	setp.eq.s32 	%p86, %r81, 0;
	@%p86 bra 	$L__BB4_113;
	setp.lt.u32 	%p87, %r76, 7;
	@%p87 bra 	$L__BB4_106;
	mov.b32 	%r473, 0;
	st.shared.u32 	[%r154+8192], %r473;
	st.shared.u32 	[%r154+8704], %r473;
	st.shared.u32 	[%r154+9216], %r473;
	st.shared.u32 	[%r154+9728], %r473;
	st.shared.u32 	[%r154+10240], %r473;
	st.shared.u32 	[%r154+10752], %r473;
	st.shared.u32 	[%r154+11264], %r473;
	st.shared.u32 	[%r154+11776], %r473;
	add.s32 	%r777, %r152, 3072;
$L__BB4_106:
	setp.eq.s32 	%p88, %r77, 0;
	@%p88 bra 	$L__BB4_113;
	setp.lt.u32 	%p89, %r78, 3;
	@%p89 bra 	$L__BB4_109;
	shl.b32 	%r474, %r777, 2;
	add.s32 	%r476, %r228, %r474;
	mov.b32 	%r477, 0;
	st.shared.u32 	[%r476+32768], %r477;
	st.shared.u32 	[%r476+33280], %r477;
	st.shared.u32 	[%r476+33792], %r477;
	st.shared.u32 	[%r476+34304], %r477;
	add.s32 	%r777, %r777, 512;
$L__BB4_109:
	setp.eq.s32 	%p90, %r83, 0;
	@%p90 bra 	$L__BB4_113;
	setp.eq.s32 	%p91, %r83, 1;
	shl.b32 	%r478, %r777, 2;
	add.s32 	%r480, %r228, %r478;
	add.s32 	%r161, %r480, 32768;
	mov.b32 	%r481, 0;
	st.shared.u32 	[%r480+32768], %r481;
	@%p91 bra 	$L__BB4_113;
	setp.eq.s32 	%p92, %r83, 2;
	mov.b32 	%r482, 0;
	st.shared.u32 	[%r161+512], %r482;
	@%p92 bra 	$L__BB4_113;
	mov.b32 	%r483, 0;
	st.shared.u32 	[%r161+1024], %r483;
$L__BB4_113:
	setp.gt.u32 	%p93, %r759, 511;
	bar.sync 	0;
	@%p93 bra 	$L__BB4_116;
	mov.u32 	%r779, %r3;
$L__BB4_115:
	shr.u32 	%r484, %r779, 2;
	shl.b32 	%r485, %r484, 11;
	add.s32 	%r487, %r228, %r485;
	mov.b32 	%r488, 128;
	wmma.load.a.sync.aligned.row.m16n16k16.shared.s8 	{%r489, %r490}, [%r487], %r488;
	mov.b32 	%r491, 64;
	wmma.load.b.sync.aligned.col.m16n16k16.shared.s8 	{%r492, %r493}, [%r85], %r491;
	mov.b32 	%r494, 0;
	wmma.mma.sync.aligned.row.col.m16n16k16.s32.s8.s8.s32 {%r495, %r496, %r497, %r498, %r499, %r500, %r501, %r502}, {%r489, %r490}, {%r492, %r493}, {%r494, %r494, %r494, %r494, %r494, %r494, %r494, %r494};
	add.s32 	%r503, %r487, 16;
	wmma.load.a.sync.aligned.row.m16n16k16.shared.s8 	{%r504, %r505}, [%r503], %r488;
	wmma.load.b.sync.aligned.col.m16n16k16.shared.s8 	{%r506, %r507}, [%r86], %r491;
	wmma.mma.sync.aligned.row.col.m16n16k16.s32.s8.s8.s32 {%r508, %r509, %r510, %r511, %r512, %r513, %r514, %r515}, {%r504, %r505}, {%r506, %r507}, {%r495, %r496, %r497, %r498, %r499, %r500, %r501, %r502};
	add.s32 	%r516, %r487, 32;
	wmma.load.a.sync.aligned.row.m16n16k16.shared.s8 	{%r517, %r518}, [%r516], %r488;
	wmma.load.b.sync.aligned.col.m16n16k16.shared.s8 	{%r519, %r520}, [%r87], %r491;
	wmma.mma.sync.aligned.row.col.m16n16k16.s32.s8.s8.s32 {%r521, %r522, %r523, %r524, %r525, %r526, %r527, %r528}, {%r517, %r518}, {%r519, %r520}, {%r508, %r509, %r510, %r511, %r512, %r513, %r514, %r515};
	add.s32 	%r529, %r487, 48;
	wmma.load.a.sync.aligned.row.m16n16k16.shared.s8 	{%r530, %r531}, [%r529], %r488;
	wmma.load.b.sync.aligned.col.m16n16k16.shared.s8 	{%r532, %r533}, [%r88], %r491;
	wmma.mma.sync.aligned.row.col.m16n16k16.s32.s8.s8.s32 {%r534, %r535, %r536, %r537, %r538, %r539, %r540, %r541}, {%r530, %r531}, {%r532, %r533}, {%r521, %r522, %r523, %r524, %r525, %r526, %r527, %r528};
	add.s32 	%r542, %r487, 64;
	wmma.load.a.sync.aligned.row.m16n16k16.shared.s8 	{%r543, %r544}, [%r542], %r488;
	wmma.load.b.sync.aligned.col.m16n16k16.shared.s8 	{%r545, %r546}, [%r89], %r491;
	wmma.mma.sync.aligned.row.col.m16n16k16.s32.s8.s8.s32 {%r547, %r548, %r549, %r550, %r551, %r552, %r553, %r554}, {%r543, %r544}, {%r545, %r546}, {%r534, %r535, %r536, %r537, %r538, %r539, %r540, %r541};
	add.s32 	%r555, %r487, 80;
	wmma.load.a.sync.aligned.row.m16n16k16.shared.s8 	{%r556, %r557}, [%r555], %r488;
	wmma.load.b.sync.aligned.col.m16n16k16.shared.s8 	{%r558, %r559}, [%r90], %r491;
	wmma.mma.sync.aligned.row.col.m16n16k16.s32.s8.s8.s32 {%r560, %r561, %r562, %r563, %r564, %r565, %r566, %r567}, {%r556, %r557}, {%r558, %r559}, {%r547, %r548, %r549, %r550, %r551, %r552, %r553, %r554};
	add.s32 	%r568, %r487, 96;
	wmma.load.a.sync.aligned.row.m16n16k16.shared.s8 	{%r569, %r570}, [%r568], %r488;
	wmma.load.b.sync.aligned.col.m16n16k16.shared.s8 	{%r571, %r572}, [%r91], %r491;
	wmma.mma.sync.aligned.row.col.m16n16k16.s32.s8.s8.s32 {%r573, %r574, %r575, %r576, %r577, %r578, %r579, %r580}, {%r569, %r570}, {%r571, %r572}, {%r560, %r561, %r562, %r563, %r564, %r565, %r566, %r567};
	add.s32 	%r581, %r487, 112;
	wmma.load.a.sync.aligned.row.m16n16k16.shared.s8 	{%r582, %r583}, [%r581], %r488;
	wmma.load.b.sync.aligned.col.m16n16k16.shared.s8 	{%r584, %r585}, [%r92], %r491;
	wmma.mma.sync.aligned.row.col.m16n16k16.s32.s8.s8.s32 {%r586, %r587, %r588, %r589, %r590, %r591, %r592, %r593}, {%r582, %r583}, {%r584, %r585}, {%r573, %r574, %r575, %r576, %r577, %r578, %r579, %r580};
	shl.b32 	%r594, %r84, 2;
	shl.b32 	%r595, %r484, 12;
	or.b32  	%r596, %r595, %r594;
	add.s32 	%r597, %r228, %r596;
	add.s32 	%r598, %r597, 32768;
	wmma.store.d.sync.aligned.row.m16n16k16.shared.s32 	[%r598], {%r586, %r587, %r588, %r589, %r590, %r591, %r592, %r593}, %r491;
	add.s32 	%r163, %r779, 4;
	setp.lt.u32 	%p94, %r779, 12;
	mov.u32 	%r779, %r163;
	@%p94 bra 	$L__BB4_115;
$L__BB4_116:
	setp.ge.s32 	%p95, %r3, %r5;
	bar.sync 	0;
	rcp.rn.f32 	%f365, %f42;
	mul.f32 	%f43, %f22, %f365;
	@%p95 bra 	$L__BB4_168;
	and.b32  	%r164, %r110, 120;
	and.b32  	%r165, %r110, 1;
	add.s32 	%r166, %r111, -1;
	and.b32  	%r167, %r110, 3;
	mov.u32 	%r780, %r3;
$L__BB4_118:
	setp.lt.s32 	%p96, %r119, 1;
	add.s32 	%r169, %r780, %r4;
	mov.f32 	%f590, 0fF149F2CA;
	@%p96 bra 	$L__BB4_159;
	setp.lt.s32 	%p97, %r761, 8;
	shl.b32 	%r170, %r780, 6;
	mov.f32 	%f590, 0fF149F2CA;
	mov.b32 	%r783, 0;
	@%p97 bra 	$L__BB4_138;
	mov.f32 	%f590, 0fF149F2CA;
	mov.b32 	%r781, 0;
$L__BB4_121:
	.pragma "nounroll";
	add.s32 	%r172, %r781, %r762;
	setp.gt.u32 	%p98, %r172, %r169;
	add.s32 	%r601, %r170, %r781;
	shl.b32 	%r602, %r601, 2;
	add.s32 	%r604, %r228, %r602;
	add.s32 	%r173, %r604, 32768;
	@%p98 bra 	$L__BB4_123;
	ld.shared.u32 	%r605, [%r173];
	cvt.rn.f32.s32 	%f370, %r605;
	mul.f32 	%f371, %f43, %f370;
	max.f32 	%f590, %f590, %f371;
$L__BB4_123:
	add.s32 	%r606, %r172, 1;
	setp.gt.u32 	%p99, %r606, %r169;
	@%p99 bra 	$L__BB4_125;
	ld.shared.u32 	%r607, [%r173+4];
	cvt.rn.f32.s32 	%f372, %r607;
	mul.f32 	%f373, %f43, %f372;
	max.f32 	%f590, %f590, %f373;
$L__BB4_125:
	add.s32 	%r608, %r172, 2;
	setp.gt.u32 	%p100, %r608, %r169;
	@%p100 bra 	$L__BB4_127;
	ld.shared.u32 	%r609, [%r173+8];
	cvt.rn.f32.s32 	%f374, %r609;
	mul.f32 	%f375, %f43, %f374;
	max.f32 	%f590, %f590, %f375;
$L__BB4_127:
	add.s32 	%r610, %r172, 3;
	setp.gt.u32 	%p101, %r610, %r169;
	@%p101 bra 	$L__BB4_129;
	ld.shared.u32 	%r611, [%r173+12];
	cvt.rn.f32.s32 	%f376, %r611;
	mul.f32 	%f377, %f43, %f376;
	max.f32 	%f590, %f590, %f377;
$L__BB4_129:
	add.s32 	%r612, %r172, 4;
	setp.gt.u32 	%p102, %r612, %r169;
	@%p102 bra 	$L__BB4_131;
	ld.shared.u32 	%r613, [%r173+16];
	cvt.rn.f32.s32 	%f378, %r613;
	mul.f32 	%f379, %f43, %f378;
	max.f32 	%f590, %f590, %f379;
$L__BB4_131:
	add.s32 	%r614, %r172, 5;
	setp.gt.u32 	%p103, %r614, %r169;
	@%p103 bra 	$L__BB4_133;
	ld.shared.u32 	%r615, [%r173+20];
	cvt.rn.f32.s32 	%f380, %r615;
	mul.f32 	%f381, %f43, %f380;
	max.f32 	%f590, %f590, %f381;
$L__BB4_133:
	add.s32 	%r616, %r172, 6;
	setp.gt.u32 	%p104, %r616, %r169;
	@%p104 bra 	$L__BB4_135;
	ld.shared.u32 	%r617, [%r173+24];
	cvt.rn.f32.s32 	%f382, %r617;
	mul.f32 	%f383, %f43, %f382;
	max.f32 	%f590, %f590, %f383;
$L__BB4_135:
	add.s32 	%r618, %r172, 7;
	setp.gt.u32 	%p105, %r618, %r169;
	@%p105 bra 	$L__BB4_137;
	ld.shared.u32 	%r619, [%r173+28];
	cvt.rn.f32.s32 	%f384, %r619;
	mul.f32 	%f385, %f43, %f384;
	max.f32 	%f590, %f590, %f385;
$L__BB4_137:
	add.s32 	%r781, %r781, 8;
	setp.ne.s32 	%p106, %r781, %r164;
	mov.u32 	%r783, %r164;
	@%p106 bra 	$L__BB4_121;
$L__BB4_138:
	setp.eq.s32 	%p107, %r111, 0;
	@%p107 bra 	$L__BB4_159;
	setp.lt.u32 	%p108, %r166, 3;
	@%p108 bra 	$L__BB4_149;
	add.s32 	%r176, %r783, %r762;
	setp.gt.u32 	%p109, %r176, %r169;
	add.s32 	%r620, %r170, %r783;
	shl.b32 	%r621, %r620, 2;
	add.s32 	%r623, %r228, %r621;
	add.s32 	%r177, %r623, 32768;
	@%p109 bra 	$L__BB4_142;
	ld.shared.u32 	%r624, [%r177];
	cvt.rn.f32.s32 	%f387, %r624;
	mul.f32 	%f388, %f43, %f387;
	max.f32 	%f590, %f590, %f388;
$L__BB4_142:
	add.s32 	%r625, %r176, 1;
	setp.gt.u32 	%p110, %r625, %r169;
	@%p110 bra 	$L__BB4_144;
	ld.shared.u32 	%r626, [%r177+4];
	cvt.rn.f32.s32 	%f389, %r626;
	mul.f32 	%f390, %f43, %f389;
	max.f32 	%f590, %f590, %f390;
$L__BB4_144:
	add.s32 	%r627, %r176, 2;
	setp.gt.u32 	%p111, %r627, %r169;
	@%p111 bra 	$L__BB4_146;
	ld.shared.u32 	%r628, [%r177+8];
	cvt.rn.f32.s32 	%f391, %r628;
	mul.f32 	%f392, %f43, %f391;
	max.f32 	%f590, %f590, %f392;
$L__BB4_146:
	add.s32 	%r629, %r176, 3;
	setp.gt.u32 	%p112, %r629, %r169;
	@%p112 bra 	$L__BB4_148;
	ld.shared.u32 	%r630, [%r177+12];
	cvt.rn.f32.s32 	%f393, %r630;
	mul.f32 	%f394, %f43, %f393;
	max.f32 	%f590, %f590, %f394;
$L__BB4_148:
	add.s32 	%r783, %r783, 4;
$L__BB4_149:
	setp.eq.s32 	%p113, %r167, 0;
	@%p113 bra 	$L__BB4_159;
	setp.eq.s32 	%p114, %r167, 1;
	@%p114 bra 	$L__BB4_156;
	add.s32 	%r180, %r783, %r762;
	setp.gt.u32 	%p115, %r180, %r169;
	add.s32 	%r631, %r170, %r783;
	shl.b32 	%r632, %r631, 2;
	add.s32 	%r634, %r228, %r632;
	add.s32 	%r181, %r634, 32768;
	@%p115 bra 	$L__BB4_153;
	ld.shared.u32 	%r635, [%r181];
	cvt.rn.f32.s32 	%f396, %r635;
	mul.f32 	%f397, %f43, %f396;
	max.f32 	%f590, %f590, %f397;
$L__BB4_153:
	add.s32 	%r636, %r180, 1;
	setp.gt.u32 	%p116, %r636, %r169;
	@%p116 bra 	$L__BB4_155;
	ld.shared.u32 	%r637, [%r181+4];
	cvt.rn.f32.s32 	%f398, %r637;
	mul.f32 	%f399, %f43, %f398;
	max.f32 	%f590, %f590, %f399;
$L__BB4_155:
	add.s32 	%r783, %r783, 2;
$L__BB4_156:
	setp.eq.s32 	%p117, %r165, 0;
	@%p117 bra 	$L__BB4_159;
	add.s32 	%r638, %r783, %r762;
	setp.gt.u32 	%p118, %r638, %r169;
	@%p118 bra 	$L__BB4_159;
	add.s32 	%r639, %r170, %r783;
	shl.b32 	%r640, %r639, 2;
	add.s32 	%r642, %r228, %r640;
	ld.shared.u32 	%r643, [%r642+32768];
	cvt.rn.f32.s32 	%f400, %r643;
	mul.f32 	%f401, %f43, %f400;
	max.f32 	%f590, %f590, %f401;
$L__BB4_159:
	shl.b32 	%r645, %r780, 2;
	add.s32 	%r647, %r228, %r645;
	add.s32 	%r184, %r647, 49168;
	ld.shared.f32 	%f402, [%r647+49168];
	max.f32 	%f81, %f402, %f590;
	sub.f32 	%f403, %f402, %f81;
	fma.rn.f32 	%f404, %f403, 0f3BBB989D, 0f3F000000;
	cvt.sat.f32.f32 	%f405, %f404;
	mov.f32 	%f406, 0f4B400001;
	mov.f32 	%f407, 0f437C0000;
	fma.rm.f32 	%f408, %f405, %f407, %f406;
	add.f32 	%f409, %f408, 0fCB40007F;
	neg.f32 	%f410, %f409;
	fma.rn.f32 	%f411, %f403, 0f3FB8AA3B, %f410;
	fma.rn.f32 	%f412, %f403, 0f32A57060, %f411;
	mov.b32 	%r648, %f408;
	shl.b32 	%r649, %r648, 23;
	mov.b32 	%f413, %r649;
	ex2.approx.ftz.f32 	%f414, %f412;
	mul.f32 	%f82, %f414, %f413;
	ld.shared.f32 	%f415, [%r647+49424];
	mul.f32 	%f416, %f415, %f82;
	st.shared.f32 	[%r647+49424], %f416;
	shl.b32 	%r185, %r780, 7;
	mov.b32 	%r785, 0;
$L__BB4_160:
	add.s32 	%r650, %r185, %r785;
	shl.b32 	%r651, %r650, 2;
	add.s32 	%r653, %r228, %r651;
	ld.shared.v4.f32 	{%f417, %f418, %f419, %f420}, [%r653+49680];
	mul.f32 	%f421, %f82, %f417;
	mul.f32 	%f422, %f82, %f418;
	mul.f32 	%f423, %f82, %f419;
	mul.f32 	%f424, %f82, %f420;
	st.shared.v4.f32 	[%r653+49680], {%f421, %f422, %f423, %f424};
	ld.shared.v4.f32 	{%f425, %f426, %f427, %f428}, [%r653+49696];
	mul.f32 	%f429, %f82, %f425;
	mul.f32 	%f430, %f82, %f426;
	mul.f32 	%f431, %f82, %f427;
	mul.f32 	%f432, %f82, %f428;
	st.shared.v4.f32 	[%r653+49696], {%f429, %f430, %f431, %f432};
	ld.shared.v4.f32 	{%f433, %f434, %f435, %f436}, [%r653+49712];
	mul.f32 	%f437, %f82, %f433;
	mul.f32 	%f438, %f82, %f434;
	mul.f32 	%f439, %f82, %f435;
	mul.f32 	%f440, %f82, %f436;
	st.shared.v4.f32 	[%r653+49712], {%f437, %f438, %f439, %f440};
	ld.shared.v4.f32 	{%f441, %f442, %f443, %f444}, [%r653+49728];
	mul.f32 	%f445, %f82, %f441;
	mul.f32 	%f446, %f82, %f442;
	mul.f32 	%f447, %f82, %f443;
	mul.f32 	%f448, %f82, %f444;
	st.shared.v4.f32 	[%r653+49728], {%f445, %f446, %f447, %f448};
	ld.shared.v4.f32 	{%f449, %f450, %f451, %f452}, [%r653+49744];
	mul.f32 	%f453, %f82, %f449;
	mul.f32 	%f454, %f82, %f450;
	mul.f32 	%f455, %f82, %f451;
	mul.f32 	%f456, %f82, %f452;
	st.shared.v4.f32 	[%r653+49744], {%f453, %f454, %f455, %f456};
	ld.shared.v4.f32 	{%f457, %f458, %f459, %f460}, [%r653+49760];
	mul.f32 	%f461, %f82, %f457;
	mul.f32 	%f462, %f82, %f458;
	mul.f32 	%f463, %f82, %f459;
	mul.f32 	%f464, %f82, %f460;
	st.shared.v4.f32 	[%r653+49760], {%f461, %f462, %f463, %f464};
	ld.shared.v4.f32 	{%f465, %f466, %f467, %f468}, [%r653+49776];
	mul.f32 	%f469, %f82, %f465;
	mul.f32 	%f470, %f82, %f466;
	mul.f32 	%f471, %f82, %f467;
	mul.f32 	%f472, %f82, %f468;
	st.shared.v4.f32 	[%r653+49776], {%f469, %f470, %f471, %f472};
	ld.shared.v4.f32 	{%f473, %f474, %f475, %f476}, [%r653+49792];
	mul.f32 	%f477, %f82, %f473;
	mul.f32 	%f478, %f82, %f474;
	mul.f32 	%f479, %f82, %f475;
	mul.f32 	%f480, %f82, %f476;
	st.shared.v4.f32 	[%r653+49792], {%f477, %f478, %f479, %f480};
	add.s32 	%r785, %r785, 32;
	setp.eq.s32 	%p119, %r785, 128;
	@%p119 bra 	$L__BB4_161;
	bra.uni 	$L__BB4_160;
$L__BB4_161:
	setp.lt.s32 	%p120, %r119, 1;
	mov.f32 	%f612, 0f00000000;
	@%p120 bra 	$L__BB4_167;
	shl.b32 	%r186, %r780, 6;
	mov.f32 	%f612, 0f00000000;
	mov.b32 	%r786, 0;
$L__BB4_163:
	add.s32 	%r655, %r786, %r762;
	setp.gt.u32 	%p121, %r655, %r169;
	@%p121 bra 	$L__BB4_166;
	add.s32 	%r657, %r186, %r786;
	shl.b32 	%r658, %r657, 2;
	add.s32 	%r660, %r228, %r658;
	ld.shared.u32 	%r661, [%r660+32768];
	cvt.rn.f32.s32 	%f483, %r661;
	mul.f32 	%f484, %f43, %f483;
	sub.f32 	%f485, %f484, %f81;
	fma.rn.f32 	%f486, %f485, 0f3BBB989D, 0f3F000000;
	cvt.sat.f32.f32 	%f487, %f486;
	mov.f32 	%f488, 0f4B400001;
	mov.f32 	%f489, 0f437C0000;
	fma.rm.f32 	%f490, %f487, %f489, %f488;
	add.f32 	%f491, %f490, 0fCB40007F;
	neg.f32 	%f492, %f491;
	fma.rn.f32 	%f493, %f485, 0f3FB8AA3B, %f492;
	fma.rn.f32 	%f494, %f485, 0f32A57060, %f493;
	mov.b32 	%r662, %f490;
	shl.b32 	%r663, %r662, 23;
	mov.b32 	%f495, %r663;
	ex2.approx.ftz.f32 	%f496, %f494;
	mul.f32 	%f84, %f496, %f495;
	add.f32 	%f612, %f612, %f84;
	shl.b32 	%r190, %r786, 7;
	mov.b32 	%r787, 0;
$L__BB4_165:
	add.s32 	%r664, %r190, %r787;
	shl.b32 	%r665, %r664, 1;
	add.s32 	%r667, %r228, %r665;
	ld.shared.u16 	%rs76, [%r667+16384];
	// begin inline asm
	{  cvt.f32.f16 %f497, %rs76;}

	// end inline asm
	add.s32 	%r668, %r185, %r787;
	shl.b32 	%r669, %r668, 2;
	add.s32 	%r670, %r228, %r669;
	ld.shared.v4.f32 	{%f513, %f514, %f515, %f516}, [%r670+49680];
	fma.rn.f32 	%f517, %f84, %f497, %f513;
	st.shared.f32 	[%r670+49680], %f517;
	ld.shared.u16 	%rs77, [%r667+16386];
	// begin inline asm
	{  cvt.f32.f16 %f498, %rs77;}

	// end inline asm
	fma.rn.f32 	%f518, %f84, %f498, %f514;
	st.shared.f32 	[%r670+49684], %f518;
	ld.shared.u16 	%rs78, [%r667+16388];
	// begin inline asm
	{  cvt.f32.f16 %f499, %rs78;}

	// end inline asm
	fma.rn.f32 	%f519, %f84, %f499, %f515;
	st.shared.f32 	[%r670+49688], %f519;
	ld.shared.u16 	%rs79, [%r667+16390];
	// begin inline asm
	{  cvt.f32.f16 %f500, %rs79;}

	// end inline asm
	fma.rn.f32 	%f520, %f84, %f500, %f516;
	st.shared.f32 	[%r670+49692], %f520;
	ld.shared.u16 	%rs80, [%r667+16392];
	// begin inline asm
	{  cvt.f32.f16 %f501, %rs80;}

	// end inline asm
	ld.shared.v4.f32 	{%f521, %f522, %f523, %f524}, [%r670+49696];
	fma.rn.f32 	%f525, %f84, %f501, %f521;
	st.shared.f32 	[%r670+49696], %f525;
	ld.shared.u16 	%rs81, [%r667+16394];
	// begin inline asm
	{  cvt.f32.f16 %f502, %rs81;}

	// end inline asm
	fma.rn.f32 	%f526, %f84, %f502, %f522;
	st.shared.f32 	[%r670+49700], %f526;
	ld.shared.u16 	%rs82, [%r667+16396];
	// begin inline asm
	{  cvt.f32.f16 %f503, %rs82;}

	// end inline asm
	fma.rn.f32 	%f527, %f84, %f503, %f523;
	st.shared.f32 	[%r670+49704], %f527;
	ld.shared.u16 	%rs83, [%r667+16398];
	// begin inline asm
	{  cvt.f32.f16 %f504, %rs83;}

	// end inline asm
	fma.rn.f32 	%f528, %f84, %f504, %f524;
	st.shared.f32 	[%r670+49708], %f528;
	ld.shared.u16 	%rs84, [%r667+16400];
	// begin inline asm
	{  cvt.f32.f16 %f505, %rs84;}

	// end inline asm
	ld.shared.v4.f32 	{%f529, %f530, %f531, %f532}, [%r670+49712];
	fma.rn.f32 	%f533, %f84, %f505, %f529;
	st.shared.f32 	[%r670+49712], %f533;
	ld.shared.u16 	%rs85, [%r667+16402];
	// begin inline asm
	{  cvt.f32.f16 %f506, %rs85;}

	// end inline asm
	fma.rn.f32 	%f534, %f84, %f506, %f530;
	st.shared.f32 	[%r670+49716], %f534;
	ld.shared.u16 	%rs86, [%r667+16404];
	// begin inline asm
	{  cvt.f32.f16 %f507, %rs86;}

	// end inline asm
	fma.rn.f32 	%f535, %f84, %f507, %f531;
	st.shared.f32 	[%r670+49720], %f535;
	ld.shared.u16 	%rs87, [%r667+16406];
	// begin inline asm
	{  cvt.f32.f16 %f508, %rs87;}

	// end inline asm
	fma.rn.f32 	%f536, %f84, %f508, %f532;
	st.shared.f32 	[%r670+49724], %f536;
	ld.shared.u16 	%rs88, [%r667+16408];
	// begin inline asm
	{  cvt.f32.f16 %f509, %rs88;}

	// end inline asm
	ld.shared.v4.f32 	{%f537, %f538, %f539, %f540}, [%r670+49728];
	fma.rn.f32 	%f541, %f84, %f509, %f537;
	st.shared.f32 	[%r670+49728], %f541;
	ld.shared.u16 	%rs89, [%r667+16410];
	// begin inline asm
	{  cvt.f32.f16 %f510, %rs89;}

	// end inline asm
	fma.rn.f32 	%f542, %f84, %f510, %f538;
	st.shared.f32 	[%r670+49732], %f542;
	ld.shared.u16 	%rs90, [%r667+16412];
	// begin inline asm
	{  cvt.f32.f16 %f511, %rs90;}

	// end inline asm
	fma.rn.f32 	%f543, %f84, %f511, %f539;
	st.shared.f32 	[%r670+49736], %f543;
	ld.shared.u16 	%rs91, [%r667+16414];
	// begin inline asm
	{  cvt.f32.f16 %f512, %rs91;}

	// end inline asm
	fma.rn.f32 	%f544, %f84, %f512, %f540;
	st.shared.f32 	[%r670+49740], %f544;
	add.s32 	%r787, %r787, 16;
	setp.ne.s32 	%p122, %r787, 128;
	@%p122 bra 	$L__BB4_165;
$L__BB4_166:
	add.s32 	%r786, %r786, 1;
	setp.ne.s32 	%p123, %r786, %r110;
	@%p123 bra 	$L__BB4_163;
$L__BB4_167:
	ld.shared.f32 	%f545, [%r184+256];
	add.f32 	%f546, %f612, %f545;
	st.shared.f32 	[%r184+256], %f546;
	st.shared.f32 	[%r184], %f81;
	add.s32 	%r780, %r780, 4;
	setp.lt.s32 	%p124, %r780, %r5;
	@%p124 bra 	$L__BB4_118;
$L__BB4_168:
	bar.sync 	0;
	add.s32 	%r762, %r762, 64;
	setp.lt.s32 	%p125, %r762, %r203;
	add.s32 	%r761, %r761, -64;
	add.s32 	%r760, %r760, 1;
	@%p125 bra 	$L__BB4_55;
	bra.uni 	$L__BB4_58;
$L__BB4_169:
	mov.b32 	%r314, -246811958;
	st.shared.u32 	[%r28+16], %r314;
	mov.b32 	%r315, 0;
	st.shared.u32 	[%r28+272], %r315;
	bra.uni 	$L__BB4_43;
$L__BB4_170:
	and.b32  	%r460, %r774, 2147483520;
	or.b32  	%r461, %r460, %r73;
	shl.b32 	%r462, %r461, 1;
	add.s32 	%r464, %r228, %r462;
	add.s32 	%r465, %r774, %r134;
	and.b32  	%r466, %r465, -128;
	or.b32  	%r467, %r466, %r73;
	cvt.s64.s32 	%rd87, %r467;
	add.s64 	%rd88, %rd6, %rd87;
	shl.b64 	%rd89, %rd88, 1;
	add.s64 	%rd90, %rd10, %rd89;
	ld.global.nc.u16 	%rs75, [%rd90];
	st.shared.u16 	[%r464+16384], %rs75;
	add.s32 	%r774, %r774, 128;
	setp.lt.s32 	%p84, %r774, %r121;
	@%p84 bra 	$L__BB4_170;
	bra.uni 	$L__BB4_101;

}
	// .globl	_Z21int8_attention_kernelILi160ELb1EEvPK6__halfS2_S2_PS0_PKfiiiii
.visible .entry _Z21int8_attention_kernelILi160ELb1EEvPK6__halfS2_S2_PS0_PKfiiiii(
	.param .u64 .ptr .align 1 _Z21int8_attention_kernelILi160ELb1EEvPK6__halfS2_S2_PS0_PKfiiiii_param_0,
	.param .u64 .ptr .align 1 _Z21int8_attention_kernelILi160ELb1EEvPK6__halfS2_S2_PS0_PKfiiiii_param_1,
	.param .u64 .ptr .align 1 _Z21int8_attention_kernelILi160ELb1EEvPK6__halfS2_S2_PS0_PKfiiiii_param_2,
	.param .u64 .ptr .align 1 _Z21int8_attention_kernelILi160ELb1EEvPK6__halfS2_S2_PS0_PKfiiiii_param_3,
	.param .u64 .ptr .align 1 _Z21int8_attention_kernelILi160ELb1EEvPK6__halfS2_S2_PS0_PKfiiiii_param_4,
	.param .u32 _Z21int8_attention_kernelILi160ELb1EEvPK6__halfS2_S2_PS0_PKfiiiii_param_5,
	.param .u32 _Z21int8_attention_kernelILi160ELb1EEvPK6__halfS2_S2_PS0_PKfiiiii_param_6,
	.param .u32 _Z21int8_attention_kernelILi160ELb1EEvPK6__halfS2_S2_PS0_PKfiiiii_param_7,
	.param .u32 _Z21int8_attention_kernelILi160ELb1EEvPK6__halfS2_S2_PS0_PKfiiiii_param_8,
	.param .u32 _Z21int8_attention_kernelILi160ELb1EEvPK6__halfS2_S2_PS0_PKfiiiii_param_9
)
.maxntid 128
.minnctapersm 1
{
	.reg .pred 	%p<119>;
	.reg .b16 	%rs<95>;
	.reg .b32 	%r<712>;
	.reg .b32 	%f<614>;
	.reg .b64 	%rd<122>;

	ld.param.u64 	%rd22, [_Z21int8_attention_kernelILi160ELb1EEvPK6__halfS2_S2_PS0_PKfiiiii_param_0];
	ld.param.u64 	%rd23, [_Z21int8_attention_kernelILi160ELb1EEvPK6__halfS2_S2_PS0_PKfiiiii_param_1];
	ld.param.u64 	%rd24, [_Z21int8_attention_kernelILi160ELb1EEvPK6__halfS2_S2_PS0_PKfiiiii_param_2];
	ld.param.u64 	%rd26, [_Z21int8_attention_kernelILi160ELb1EEvPK6__halfS2_S2_PS0_PKfiiiii_param_3];
	ld.param.u64 	%rd25, [_Z21int8_attention_kernelILi160ELb1EEvPK6__halfS2_S2_PS0_PKfiiiii_param_4];
	ld.param.u32 	%r179, [_Z21int8_attention_kernelILi160ELb1EEvPK6__halfS2_S2_PS0_PKfiiiii_param_5];
	ld.param.u32 	%r180, [_Z21int8_attention_kernelILi160ELb1EEvPK6__halfS2_S2_PS0_PKfiiiii_param_7];
	ld.param.u32 	%r181, [_Z21int8_attention_kernelILi160ELb1EEvPK6__halfS2_S2_PS0_PKfiiiii_param_8];
	ld.param.u32 	%r182, [_Z21int8_attention_kernelILi160ELb1EEvPK6__halfS2_S2_PS0_PKfiiiii_param_9];
	cvta.to.global.u64 	%rd1, %rd26;
	mov.u32 	%r1, %ctaid.z;
	mov.u32 	%r688, %tid.x;
	shr.u32 	%r3, %r688, 5;
	shl.b32 	%r4, %r1, 5;
	setp.le.s32 	%p1, %r182, %r4;
	@%p1 bra 	$L__BB5_56;
	cvta.to.global.u64 	%rd2, %rd22;
	mov.u32 	%r183, %ctaid.y;
	mov.u32 	%r184, %ctaid.x;
	sub.s32 	%r185, %r182, %r4;
	min.s32 	%r5, %r185, 32;
	rem.s32 	%r186, %r183, %r181;
	cvt.u64.u32 	%rd27, %r184;
	cvt.s64.s32 	%rd28, %r180;
	cvt.u64.u32 	%rd29, %r183;
	mad.lo.s64 	%rd3, %rd28, %rd27, %rd29;
	cvt.u64.u32 	%rd4, %r182;
	mul.wide.u32 	%rd30, %r182, 160;
	mul.lo.s64 	%rd5, %rd30, %rd3;
	cvt.s64.s32 	%rd31, %r181;
	cvt.u64.u32 	%rd32, %r186;
	mad.lo.s64 	%rd6, %rd31, %rd27, %rd32;
	mul.lo.s64 	%rd7, %rd30, %rd6;
	setp.eq.s64 	%p2, %rd25, 0;
	mov.f32 	%f567, 0f3F800000;
	@%p2 bra 	$L__BB5_3;
	cvta.to.global.u64 	%rd33, %rd25;
	mul.wide.s32 	%rd34, %r179, 4;
	add.s64 	%rd35, %rd33, %rd34;
	ld.global.nc.f32 	%f567, [%rd35];
$L__BB5_3:
	shl.b64 	%rd36, %rd5, 1;
	add.s64 	%rd8, %rd2, %rd36;
	mul.lo.s32 	%r6, %r5, 160;
	setp.ge.s32 	%p3, %r688, %r6;
	mov.f32 	%f576, 0f00000000;
	@%p3 bra 	$L__BB5_16;
	mul.lo.s32 	%r7, %r1, 5120;
	not.b32 	%r187, %r688;
	add.s32 	%r188, %r6, %r187;
	shr.u32 	%r189, %r188, 7;
	add.s32 	%r8, %r189, 1;
	and.b32  	%r9, %r8, 15;
	setp.lt.u32 	%p4, %r188, 1920;
	mov.f32 	%f576, 0f00000000;
	mov.u32 	%r666, %r688;
	@%p4 bra 	$L__BB5_7;
	and.b32  	%r190, %r8, 67108848;
	neg.s32 	%r664, %r190;
	mul.lo.s64 	%rd37, %rd3, %rd4;
	add.s32 	%r191, %r688, %r7;
	mul.wide.u32 	%rd38, %r191, 2;
	mad.lo.s64 	%rd39, %rd37, 320, %rd38;
	add.s64 	%rd40, %rd39, %rd2;
	add.s64 	%rd119, %rd40, 2048;
	mov.f32 	%f576, 0f00000000;
	mov.u32 	%r666, %r688;
$L__BB5_6:
	.pragma "nounroll";
	ld.global.nc.u16 	%rs1, [%rd119+-2048];
	// begin inline asm
	{  cvt.f32.f16 %f93, %rs1;}

	// end inline asm
	abs.f32 	%f109, %f93;
	max.f32 	%f110, %f576, %f109;
	ld.global.nc.u16 	%rs2, [%rd119+-1792];
	// begin inline asm
	{  cvt.f32.f16 %f94, %rs2;}

	// end inline asm
	abs.f32 	%f111, %f94;
	max.f32 	%f112, %f110, %f111;
	ld.global.nc.u16 	%rs3, [%rd119+-1536];
	// begin inline asm
	{  cvt.f32.f16 %f95, %rs3;}

	// end inline asm
	abs.f32 	%f113, %f95;
	max.f32 	%f114, %f112, %f113;
	ld.global.nc.u16 	%rs4, [%rd119+-1280];
	// begin inline asm
	{  cvt.f32.f16 %f96, %rs4;}

	// end inline asm
	abs.f32 	%f115, %f96;
	max.f32 	%f116, %f114, %f115;
	ld.global.nc.u16 	%rs5, [%rd119+-1024];
	// begin inline asm
	{  cvt.f32.f16 %f97, %rs5;}

	// end inline asm
	abs.f32 	%f117, %f97;
	max.f32 	%f118, %f116, %f117;
	ld.global.nc.u16 	%rs6, [%rd119+-768];
	// begin inline asm
	{  cvt.f32.f16 %f98, %rs6;}

	// end inline asm
	abs.f32 	%f119, %f98;
	max.f32 	%f120, %f118, %f119;
	ld.global.nc.u16 	%rs7, [%rd119+-512];
	// begin inline asm
	{  cvt.f32.f16 %f99, %rs7;}

	// end inline asm
	abs.f32 	%f121, %f99;
	max.f32 	%f122, %f120, %f121;
	ld.global.nc.u16 	%rs8, [%rd119+-256];
	// begin inline asm
	{  cvt.f32.f16 %f100, %rs8;}

	// end inline asm
	abs.f32 	%f123, %f100;
	max.f32 	%f124, %f122, %f123;
	ld.global.nc.u16 	%rs9, [%rd119];
	// begin inline asm
	{  cvt.f32.f16 %f101, %rs9;}

	// end inline asm
	abs.f32 	%f125, %f101;
	max.f32 	%f126, %f124, %f125;
	ld.global.nc.u16 	%rs10, [%rd119+256];
	// begin inline asm
	{  cvt.f32.f16 %f102, %rs10;}

	// end inline asm
	abs.f32 	%f127, %f102;
	max.f32 	%f128, %f126, %f127;
	ld.global.nc.u16 	%rs11, [%rd119+512];
	// begin inline asm
	{  cvt.f32.f16 %f103, %rs11;}

	// end inline asm
	abs.f32 	%f129, %f103;
	max.f32 	%f130, %f128, %f129;
	ld.global.nc.u16 	%rs12, [%rd119+768];
	// begin inline asm
	{  cvt.f32.f16 %f104, %rs12;}

	// end inline asm
	abs.f32 	%f131, %f104;
	max.f32 	%f132, %f130, %f131;
	ld.global.nc.u16 	%rs13, [%rd119+1024];
	// begin inline asm
	{  cvt.f32.f16 %f105, %rs13;}

	// end inline asm
	abs.f32 	%f133, %f105;
	max.f32 	%f134, %f132, %f133;
	ld.global.nc.u16 	%rs14, [%rd119+1280];
	// begin inline asm
	{  cvt.f32.f16 %f106, %rs14;}

	// end inline asm
	abs.f32 	%f135, %f106;
	max.f32 	%f136, %f134, %f135;
	ld.global.nc.u16 	%rs15, [%rd119+1536];
	// begin inline asm
	{  cvt.f32.f16 %f107, %rs15;}

	// end inline asm
	abs.f32 	%f137, %f107;
	max.f32 	%f138, %f136, %f137;
	ld.global.nc.u16 	%rs16, [%rd119+1792];
	// begin inline asm
	{  cvt.f32.f16 %f108, %rs16;}

	// end inline asm
	abs.f32 	%f139, %f108;
	max.f32 	%f576, %f138, %f139;
	add.s32 	%r666, %r666, 2048;
	add.s32 	%r664, %r664, 16;
	add.s64 	%rd119, %rd119, 4096;
	setp.ne.s32 	%p5, %r664, 0;
	@%p5 bra 	$L__BB5_6;
$L__BB5_7:
	setp.eq.s32 	%p6, %r9, 0;
	@%p6 bra 	$L__BB5_16;
	and.b32  	%r16, %r8, 7;
	setp.lt.u32 	%p7, %r9, 8;
	@%p7 bra 	$L__BB5_10;
	add.s32 	%r192, %r666, %r7;
	mul.wide.u32 	%rd41, %r192, 2;
	add.s64 	%rd42, %rd8, %rd41;
	ld.global.nc.u16 	%rs17, [%rd42];
	// begin inline asm
	{  cvt.f32.f16 %f141, %rs17;}

	// end inline asm
	abs.f32 	%f149, %f141;
	max.f32 	%f150, %f576, %f149;
	cvt.u64.u32 	%rd43, %r7;
	cvt.u64.u32 	%rd44, %r666;
	add.s64 	%rd45, %rd44, %rd43;
	shl.b64 	%rd46, %rd45, 1;
	add.s64 	%rd47, %rd8, %rd46;
	ld.global.nc.u16 	%rs18, [%rd47+256];
	// begin inline asm
	{  cvt.f32.f16 %f142, %rs18;}

	// end inline asm
	abs.f32 	%f151, %f142;
	max.f32 	%f152, %f150, %f151;
	ld.global.nc.u16 	%rs19, [%rd47+512];
	// begin inline asm
	{  cvt.f32.f16 %f143, %rs19;}

	// end inline asm
	abs.f32 	%f153, %f143;
	max.f32 	%f154, %f152, %f153;
	ld.global.nc.u16 	%rs20, [%rd47+768];
	// begin inline asm
	{  cvt.f32.f16 %f144, %rs20;}

	// end inline asm
	abs.f32 	%f155, %f144;
	max.f32 	%f156, %f154, %f155;
	ld.global.nc.u16 	%rs21, [%rd47+1024];
	// begin inline asm
	{  cvt.f32.f16 %f145, %rs21;}

	// end inline asm
	abs.f32 	%f157, %f145;
	max.f32 	%f158, %f156, %f157;
	ld.global.nc.u16 	%rs22, [%rd47+1280];
	// begin inline asm
	{  cvt.f32.f16 %f146, %rs22;}

	// end inline asm
	abs.f32 	%f159, %f146;
	max.f32 	%f160, %f158, %f159;
	ld.global.nc.u16 	%rs23, [%rd47+1536];
	// begin inline asm
	{  cvt.f32.f16 %f147, %rs23;}

	// end inline asm
	abs.f32 	%f161, %f147;
	max.f32 	%f162, %f160, %f161;
	ld.global.nc.u16 	%rs24, [%rd47+1792];
	// begin inline asm
	{  cvt.f32.f16 %f148, %rs24;}

	// end inline asm
	abs.f32 	%f163, %f148;
	max.f32 	%f576, %f162, %f163;
	add.s32 	%r666, %r666, 1024;
$L__BB5_10:
	setp.eq.s32 	%p8, %r16, 0;
	@%p8 bra 	$L__BB5_16;
	and.b32  	%r19, %r8, 3;
	setp.lt.u32 	%p9, %r16, 4;
	@%p9 bra 	$L__BB5_13;
	add.s32 	%r193, %r666, %r7;
	mul.wide.u32 	%rd48, %r193, 2;
	add.s64 	%rd49, %rd8, %rd48;
	ld.global.nc.u16 	%rs25, [%rd49];
	// begin inline asm
	{  cvt.f32.f16 %f165, %rs25;}

	// end inline asm
	abs.f32 	%f169, %f165;
	max.f32 	%f170, %f576, %f169;
	cvt.u64.u32 	%rd50, %r7;
	cvt.u64.u32 	%rd51, %r666;
	add.s64 	%rd52, %rd51, %rd50;
	shl.b64 	%rd53, %rd52, 1;
	add.s64 	%rd54, %rd8, %rd53;
	ld.global.nc.u16 	%rs26, [%rd54+256];
	// begin inline asm
	{  cvt.f32.f16 %f166, %rs26;}

	// end inline asm
	abs.f32 	%f171, %f166;
	max.f32 	%f172, %f170, %f171;
	ld.global.nc.u16 	%rs27, [%rd54+512];
	// begin inline asm
	{  cvt.f32.f16 %f167, %rs27;}

	// end inline asm
	abs.f32 	%f173, %f167;
	max.f32 	%f174, %f172, %f173;
	ld.global.nc.u16 	%rs28, [%rd54+768];
	// begin inline asm
	{  cvt.f32.f16 %f168, %rs28;}

	// end inline asm
	abs.f32 	%f175, %f168;
	max.f32 	%f576, %f174, %f175;
	add.s32 	%r666, %r666, 512;
$L__BB5_13:
	setp.eq.s32 	%p10, %r19, 0;
	@%p10 bra 	$L__BB5_16;
	mul.lo.s64 	%rd55, %rd3, %rd4;
	add.s32 	%r194, %r666, %r7;
	mul.wide.u32 	%rd56, %r194, 2;
	mad.lo.s64 	%rd57, %rd55, 320, %rd56;
	add.s64 	%rd120, %rd2, %rd57;
	neg.s32 	%r669, %r19;
$L__BB5_15:
	.pragma "nounroll";
	ld.global.nc.u16 	%rs29, [%rd120];
	// begin inline asm
	{  cvt.f32.f16 %f176, %rs29;}

	// end inline asm
	abs.f32 	%f177, %f176;
	max.f32 	%f576, %f576, %f177;
	add.s64 	%rd120, %rd120, 256;
	add.s32 	%r669, %r669, 1;
	setp.ne.s32 	%p11, %r669, 0;
	@%p11 bra 	$L__BB5_15;
$L__BB5_16:
	and.b32  	%r25, %r688, 31;
	mov.b32 	%r195, %f576;
	shfl.sync.bfly.b32	%r196|%p12, %r195, 16, 31, -1;
	mov.b32 	%f178, %r196;
	max.f32 	%f179, %f576, %f178;
	mov.b32 	%r197, %f179;
	shfl.sync.bfly.b32	%r198|%p13, %r197, 8, 31, -1;
	mov.b32 	%f180, %r198;
	max.f32 	%f181, %f179, %f180;
	mov.b32 	%r199, %f181;
	shfl.sync.bfly.b32	%r200|%p14, %r199, 4, 31, -1;
	mov.b32 	%f182, %r200;
	max.f32 	%f183, %f181, %f182;
	mov.b32 	%r201, %f183;
	shfl.sync.bfly.b32	%r202|%p15, %r201, 2, 31, -1;
	mov.b32 	%f184, %r202;
	max.f32 	%f185, %f183, %f184;
	mov.b32 	%r203, %f185;
	shfl.sync.bfly.b32	%r204|%p16, %r203, 1, 31, -1;
	mov.b32 	%f186, %r204;
	max.f32 	%f16, %f185, %f186;
	setp.ne.s32 	%p17, %r25, 0;
	shl.b32 	%r205, %r3, 2;
	mov.u32 	%r206, smem;
	add.s32 	%r207, %r206, %r205;
	add.s32 	%r26, %r207, 24576;
	@%p17 bra 	$L__BB5_18;
	st.shared.f32 	[%r26], %f16;
$L__BB5_18:
	bar.sync 	0;
	setp.gt.u32 	%p18, %r688, 3;
	shl.b32 	%r208, %r688, 2;
	add.s32 	%r210, %r206, %r208;
	add.s32 	%r27, %r210, 24576;
	mov.f32 	%f578, 0fF149F2CA;
	@%p18 bra 	$L__BB5_20;
	ld.shared.f32 	%f578, [%r27];
$L__BB5_20:
	setp.gt.u32 	%p19, %r688, 31;
	@%p19 bra 	$L__BB5_22;
	mov.b32 	%r211, %f578;
	shfl.sync.bfly.b32	%r212|%p20, %r211, 16, 31, -1;
	mov.b32 	%f188, %r212;
	max.f32 	%f189, %f578, %f188;
	mov.b32 	%r213, %f189;
	shfl.sync.bfly.b32	%r214|%p21, %r213, 8, 31, -1;
	mov.b32 	%f190, %r214;
	max.f32 	%f191, %f189, %f190;
	mov.b32 	%r215, %f191;
	shfl.sync.bfly.b32	%r216|%p22, %r215, 4, 31, -1;
	mov.b32 	%f192, %r216;
	max.f32 	%f193, %f191, %f192;
	mov.b32 	%r217, %f193;
	shfl.sync.bfly.b32	%r218|%p23, %r217, 2, 31, -1;
	mov.b32 	%f194, %r218;
	max.f32 	%f195, %f193, %f194;
	mov.b32 	%r219, %f195;
	shfl.sync.bfly.b32	%r220|%p24, %r219, 1, 31, -1;
	mov.b32 	%f196, %r220;
	max.f32 	%f578, %f195, %f196;
$L__BB5_22:
	bar.sync 	0;
	setp.ne.s32 	%p25, %r688, 0;
	@%p25 bra 	$L__BB5_24;
	st.shared.f32 	[smem+24576], %f578;
$L__BB5_24:
	setp.ge.s32 	%p26, %r688, %r6;
	bar.sync 	0;
	ld.shared.f32 	%f197, [smem+24576];
	mul.f32 	%f198, %f567, %f197;
	max.f32 	%f199, %f198, 0f358637BD;
	mov.f32 	%f200, 0f42FE0000;
	div.rn.f32 	%f21, %f200, %f199;
	@%p26 bra 	$L__BB5_31;
	not.b32 	%r221, %r688;
	add.s32 	%r28, %r6, %r221;
	and.b32  	%r222, %r28, 384;
	setp.eq.s32 	%p27, %r222, 384;
	mov.u32 	%r673, %r688;
	@%p27 bra 	$L__BB5_28;
	mul.lo.s32 	%r223, %r1, 5120;
	or.b32  	%r671, %r688, %r223;
	shr.u32 	%r224, %r28, 7;
	add.s32 	%r225, %r224, 1;
	and.b32  	%r226, %r225, 3;
	neg.s32 	%r670, %r226;
	mov.u32 	%r673, %r688;
$L__BB5_27:
	.pragma "nounroll";
	mul.wide.u32 	%rd58, %r671, 2;
	add.s64 	%rd59, %rd8, %rd58;
	ld.global.nc.u16 	%rs30, [%rd59];
	// begin inline asm
	{  cvt.f32.f16 %f201, %rs30;}

	// end inline asm
	mul.f32 	%f202, %f21, %f201;
	mov.f32 	%f203, 0f3F000000;
	copysign.f32 	%f204, %f202, %f203;
	add.rz.f32 	%f205, %f202, %f204;
	cvt.rzi.f32.f32 	%f206, %f205;
	min.f32 	%f207, %f206, 0f42FE0000;
	max.f32 	%f208, %f207, 0fC3000000;
	cvt.rzi.s32.f32 	%r227, %f208;
	add.s32 	%r229, %r206, %r673;
	st.shared.u8 	[%r229], %r227;
	add.s32 	%r673, %r673, 128;
	add.s32 	%r671, %r671, 128;
	add.s32 	%r670, %r670, 1;
	setp.ne.s32 	%p28, %r670, 0;
	@%p28 bra 	$L__BB5_27;
$L__BB5_28:
	setp.lt.u32 	%p29, %r28, 384;
	@%p29 bra 	$L__BB5_31;
	add.s32 	%r675, %r673, 256;
	mad.lo.s32 	%r674, %r1, 5120, %r673;
$L__BB5_30:
	mul.wide.u32 	%rd60, %r674, 2;
	add.s64 	%rd61, %rd8, %rd60;
	ld.global.nc.u16 	%rs31, [%rd61];
	// begin inline asm
	{  cvt.f32.f16 %f209, %rs31;}

	// end inline asm
	mul.f32 	%f213, %f21, %f209;
	mov.f32 	%f214, 0f3F000000;
	copysign.f32 	%f215, %f213, %f214;
	add.rz.f32 	%f216, %f213, %f215;
	cvt.rzi.f32.f32 	%f217, %f216;
	min.f32 	%f218, %f217, 0f42FE0000;
	max.f32 	%f219, %f218, 0fC3000000;
	cvt.rzi.s32.f32 	%r230, %f219;
	add.s32 	%r232, %r206, %r675;
	st.shared.u8 	[%r232+-256], %r230;
	add.s32 	%r233, %r674, 128;
	mul.wide.u32 	%rd62, %r233, 2;
	add.s64 	%rd63, %rd8, %rd62;
	ld.global.nc.u16 	%rs32, [%rd63];
	// begin inline asm
	{  cvt.f32.f16 %f210, %rs32;}

	// end inline asm
	mul.f32 	%f220, %f21, %f210;
	copysign.f32 	%f221, %f220, %f214;
	add.rz.f32 	%f222, %f220, %f221;
	cvt.rzi.f32.f32 	%f223, %f222;
	min.f32 	%f224, %f223, 0f42FE0000;
	max.f32 	%f225, %f224, 0fC3000000;
	cvt.rzi.s32.f32 	%r234, %f225;
	st.shared.u8 	[%r232+-128], %r234;
	add.s32 	%r235, %r674, 256;
	mul.wide.u32 	%rd64, %r235, 2;
	add.s64 	%rd65, %rd8, %rd64;
	ld.global.nc.u16 	%rs33, [%rd65];
	// begin inline asm
	{  cvt.f32.f16 %f211, %rs33;}

	// end inline asm
	mul.f32 	%f226, %f21, %f211;
	copysign.f32 	%f227, %f226, %f214;
	add.rz.f32 	%f228, %f226, %f227;
	cvt.rzi.f32.f32 	%f229, %f228;
	min.f32 	%f230, %f229, 0f42FE0000;
	max.f32 	%f231, %f230, 0fC3000000;
	cvt.rzi.s32.f32 	%r236, %f231;
	st.shared.u8 	[%r232], %r236;
	add.s32 	%r237, %r674, 384;
	mul.wide.u32 	%rd66, %r237, 2;
	add.s64 	%rd67, %rd8, %rd66;
	ld.global.nc.u16 	%rs34, [%rd67];
	// begin inline asm
	{  cvt.f32.f16 %f212, %rs34;}

	// end inline asm
	mul.f32 	%f232, %f21, %f212;
	copysign.f32 	%f233, %f232, %f214;
	add.rz.f32 	%f234, %f232, %f233;
	cvt.rzi.f32.f32 	%f235, %f234;
	min.f32 	%f236, %f235, 0f42FE0000;
	max.f32 	%f237, %f236, 0fC3000000;
	cvt.rzi.s32.f32 	%r238, %f237;
	st.shared.u8 	[%r232+128], %r238;
	add.s32 	%r42, %r675, 512;
	add.s32 	%r239, %r675, 256;
	add.s32 	%r674, %r674, 512;
	setp.lt.s32 	%p30, %r239, %r6;
	mov.u32 	%r675, %r42;
	@%p30 bra 	$L__BB5_30;
$L__BB5_31:
	sub.s32 	%r240, 32, %r5;
	mul.lo.s32 	%r241, %r240, 160;
	setp.ge.u32 	%p31, %r688, %r241;
	@%p31 bra 	$L__BB5_41;
	add.s32 	%r242, %r688, %r6;
	sub.s32 	%r44, 5119, %r242;
	shr.u32 	%r243, %r44, 7;
	add.s32 	%r45, %r243, 1;
	setp.lt.u32 	%p32, %r44, 384;
	mov.u32 	%r677, %r688;
	@%p32 bra 	$L__BB5_36;
	add.s32 	%r679, %r688, 256;
	and.b32  	%r244, %r45, 67108860;
	neg.s32 	%r678, %r244;
	add.s32 	%r246, %r6, %r206;
	add.s32 	%r48, %r246, 384;
$L__BB5_34:
	.pragma "nounroll";
	add.s32 	%r247, %r48, %r679;
	mov.b16 	%rs35, 0;
	st.shared.u8 	[%r247+-640], %rs35;
	st.shared.u8 	[%r247+-512], %rs35;
	st.shared.u8 	[%r247+-384], %rs35;
	st.shared.u8 	[%r247+-256], %rs35;
	add.s32 	%r679, %r679, 512;
	add.s32 	%r678, %r678, 4;
	setp.eq.s32 	%p33, %r678, 0;
	@%p33 bra 	$L__BB5_35;
	bra.uni 	$L__BB5_34;
$L__BB5_35:
	add.s32 	%r677, %r679, -256;
$L__BB5_36:
	and.b32  	%r248, %r45, 3;
	setp.eq.s32 	%p34, %r248, 0;
	@%p34 bra 	$L__BB5_41;
	setp.eq.s32 	%p35, %r248, 1;
	@%p35 bra 	$L__BB5_39;
	mul.hi.u32 	%r249, %r677, -858993459;
	shr.u32 	%r250, %r249, 7;
	add.s32 	%r251, %r250, %r5;
	mul.lo.s32 	%r252, %r250, 160;
	sub.s32 	%r253, %r677, %r252;
	mad.lo.s32 	%r254, %r251, 160, %r253;
	add.s32 	%r256, %r206, %r254;
	mov.b16 	%rs36, 0;
	st.shared.u8 	[%r256], %rs36;
	st.shared.u8 	[%r256+128], %rs36;
	add.s32 	%r677, %r677, 256;
$L__BB5_39:
	and.b32  	%r257, %r44, 128;
	setp.ne.s32 	%p36, %r257, 0;
	@%p36 bra 	$L__BB5_41;
	mul.hi.u32 	%r258, %r677, -858993459;
	shr.u32 	%r259, %r258, 7;
	add.s32 	%r260, %r259, %r5;
	mul.lo.s32 	%r261, %r259, 160;
	sub.s32 	%r262, %r677, %r261;
	mad.lo.s32 	%r263, %r260, 160, %r262;
	add.s32 	%r265, %r206, %r263;
	mov.b16 	%rs37, 0;
	st.shared.u8 	[%r265], %rs37;
$L__BB5_41:
	setp.lt.u32 	%p37, %r688, 32;
	@%p37 bra 	$L__BB5_155;
$L__BB5_42:
	add.s32 	%r270, %r208, %r206;
	add.s32 	%r680, %r270, 32528;
	mov.b32 	%r681, 24848;
$L__BB5_43:
	.pragma "nounroll";
	mov.b32 	%r271, 0;
	st.shared.u32 	[%r680+-7680], %r271;
	st.shared.u32 	[%r680+-7168], %r271;
	st.shared.u32 	[%r680+-6656], %r271;
	st.shared.u32 	[%r680+-6144], %r271;
	st.shared.u32 	[%r680+-5632], %r271;
	st.shared.u32 	[%r680+-5120], %r271;
	st.shared.u32 	[%r680+-4608], %r271;
	st.shared.u32 	[%r680+-4096], %r271;
	st.shared.u32 	[%r680+-3584], %r271;
	st.shared.u32 	[%r680+-3072], %r271;
	st.shared.u32 	[%r680+-2560], %r271;
	st.shared.u32 	[%r680+-2048], %r271;
	st.shared.u32 	[%r680+-1536], %r271;
	st.shared.u32 	[%r680+-1024], %r271;
	st.shared.u32 	[%r680+-512], %r271;
	st.shared.u32 	[%r680], %r271;
	add.s32 	%r681, %r681, 8192;
	add.s32 	%r680, %r680, 8192;
	setp.ne.s32 	%p38, %r681, 41232;
	@%p38 bra 	$L__BB5_43;
	or.b32  	%r682, %r688, 4096;
	shr.u32 	%r273, %r688, 7;
	sub.s32 	%r64, 8, %r273;
	mov.b32 	%r683, 0;
$L__BB5_45:
	.pragma "nounroll";
	shl.b32 	%r274, %r682, 2;
	add.s32 	%r276, %r206, %r274;
	mov.b32 	%r277, 0;
	st.shared.u32 	[%r276+24848], %r277;
	add.s32 	%r682, %r682, 128;
	add.s32 	%r683, %r683, 1;
	setp.ne.s32 	%p39, %r683, %r64;
	@%p39 bra 	$L__BB5_45;
	cvta.to.global.u64 	%rd68, %rd23;
	shl.b64 	%rd69, %rd7, 1;
	add.s64 	%rd15, %rd68, %rd69;
	bar.sync 	0;
	mov.f32 	%f238, 0f43200000;
	rsqrt.approx.f32 	%f239, %f238;
	shr.u32 	%r279, %r688, 6;
	shl.b32 	%r280, %r3, 4;
	and.b32  	%r281, %r280, 16;
	shl.b32 	%r282, %r3, 6;
	and.b32  	%r283, %r282, 64;
	shl.b32 	%r284, %r279, 11;
	or.b32  	%r285, %r284, %r283;
	add.s32 	%r287, %r206, %r285;
	add.s32 	%r69, %r287, 20480;
	rcp.rn.f32 	%f240, %f21;
	mul.f32 	%f22, %f240, %f239;
	not.b32 	%r70, %r688;
	mad.lo.s32 	%r71, %r279, 2560, %r206;
	add.s32 	%r288, %r206, %r281;
	add.s32 	%r72, %r288, 5120;
	add.s32 	%r73, %r71, 16;
	add.s32 	%r74, %r288, 5632;
	add.s32 	%r75, %r71, 32;
	add.s32 	%r76, %r288, 6144;
	add.s32 	%r77, %r71, 48;
	add.s32 	%r78, %r288, 6656;
	add.s32 	%r79, %r71, 64;
	add.s32 	%r80, %r288, 7168;
	add.s32 	%r81, %r71, 80;
	add.s32 	%r82, %r288, 7680;
	add.s32 	%r83, %r71, 96;
	add.s32 	%r84, %r288, 8192;
	add.s32 	%r85, %r71, 112;
	add.s32 	%r86, %r288, 8704;
	add.s32 	%r87, %r71, 128;
	add.s32 	%r88, %r288, 9216;
	add.s32 	%r89, %r71, 144;
	add.s32 	%r90, %r288, 9728;
	mul.lo.s64 	%rd70, %rd6, %rd4;
	mad.lo.s64 	%rd71, %rd70, 320, %rd68;
	add.s64 	%rd16, %rd71, 2048;
	cvta.to.global.u64 	%rd17, %rd24;
	mov.b32 	%r689, 0;
	mov.u32 	%r690, %r182;
	mov.u32 	%r691, %r689;
$L__BB5_47:
	min.s32 	%r289, %r690, 32;
	max.s32 	%r107, %r289, 1;
	and.b32  	%r108, %r107, 7;
	shl.b32 	%r290, %r689, 5;
	sub.s32 	%r291, %r182, %r290;
	min.s32 	%r292, %r291, 32;
	mul.lo.s32 	%r293, %r292, 352;
	sub.s32 	%r294, %r293, %r688;
	add.s32 	%r109, %r294, 511;
	mul.lo.s32 	%r295, %r292, -160;
	sub.s32 	%r296, %r295, %r688;
	add.s32 	%r110, %r296, 5119;
	shr.u32 	%r297, %r110, 7;
	add.s32 	%r111, %r297, 1;
	mul.lo.s32 	%r112, %r289, 160;
	add.s32 	%r113, %r112, %r70;
	shr.u32 	%r298, %r113, 7;
	add.s32 	%r114, %r298, 1;
	and.b32  	%r115, %r114, 7;
	and.b32  	%r116, %r114, 15;
	sub.s32 	%r117, %r182, %r691;
	min.s32 	%r118, %r117, 32;
	setp.ge.s32 	%p40, %r688, %r112;
	mov.f32 	%f586, 0f00000000;
	@%p40 bra 	$L__BB5_68;
	mul.lo.s32 	%r119, %r691, 160;
	setp.lt.u32 	%p41, %r113, 1920;
	mov.f32 	%f586, 0f00000000;
	mov.u32 	%r696, %r688;
	@%p41 bra 	$L__BB5_58;
	and.b32  	%r299, %r114, 67108848;
	neg.s32 	%r695, %r299;
	add.s32 	%r300, %r688, %r119;
	mul.wide.u32 	%rd72, %r300, 2;
	add.s64 	%rd121, %rd16, %rd72;
	mov.f32 	%f586, 0f00000000;
	mov.u32 	%r696, %r688;
	bra.uni 	$L__BB5_57;
$L__BB5_50:
	setp.ge.s32 	%p114, %r688, %r6;
	@%p114 bra 	$L__BB5_56;
	add.s32 	%r91, %r6, %r70;
	and.b32  	%r613, %r91, 384;
	setp.eq.s32 	%p115, %r613, 384;
	@%p115 bra 	$L__BB5_54;
	mul.lo.s32 	%r614, %r1, 5120;
	or.b32  	%r686, %r688, %r614;
	add.s32 	%r685, %r270, 24848;
	shr.u32 	%r617, %r91, 7;
	add.s32 	%r618, %r617, 1;
	and.b32  	%r619, %r618, 3;
	neg.s32 	%r684, %r619;
$L__BB5_53:
	.pragma "nounroll";
	mul.hi.u32 	%r620, %r688, -858993459;
	ld.shared.f32 	%f548, [%r685];
	shr.u32 	%r621, %r620, 5;
	and.b32  	%r622, %r621, 134217724;
	add.s32 	%r624, %r206, %r622;
	ld.shared.f32 	%f549, [%r624+24720];
	add.f32 	%f550, %f549, 0f358637BD;
	div.rn.f32 	%f547, %f548, %f550;
	// begin inline asm
	{  cvt.rn.f16.f32 %rs90, %f547;}

	// end inline asm
	cvt.u64.u32 	%rd99, %r686;
	add.s64 	%rd100, %rd5, %rd99;
	shl.b64 	%rd101, %rd100, 1;
	add.s64 	%rd102, %rd1, %rd101;
	st.global.u16 	[%rd102], %rs90;
	add.s32 	%r688, %r688, 128;
	add.s32 	%r686, %r686, 128;
	add.s32 	%r685, %r685, 512;
	add.s32 	%r684, %r684, 1;
	setp.ne.s32 	%p116, %r684, 0;
	@%p116 bra 	$L__BB5_53;
$L__BB5_54:
	setp.lt.u32 	%p117, %r91, 384;
	@%p117 bra 	$L__BB5_56;
$L__BB5_55:
	mul.hi.u32 	%r625, %r688, -858993459;
	shr.u32 	%r626, %r625, 7;
	mul.lo.s32 	%r627, %r626, 160;
	sub.s32 	%r628, %r688, %r627;
	shl.b32 	%r629, %r688, 2;
	add.s32 	%r631, %r206, %r629;
	ld.shared.f32 	%f555, [%r631+24848];
	add.s32 	%r632, %r206, 24720;
	shl.b32 	%r633, %r626, 2;
	add.s32 	%r634, %r632, %r633;
	ld.shared.f32 	%f556, [%r634];
	add.f32 	%f557, %f556, 0f358637BD;
	div.rn.f32 	%f551, %f555, %f557;
	// begin inline asm
	{  cvt.rn.f16.f32 %rs91, %f551;}

	// end inline asm
	add.s32 	%r635, %r4, %r626;
	mad.lo.s32 	%r636, %r635, 160, %r628;
	cvt.u64.u32 	%rd103, %r636;
	add.s64 	%rd104, %rd5, %rd103;
	shl.b64 	%rd105, %rd104, 1;
	add.s64 	%rd106, %rd1, %rd105;
	st.global.u16 	[%rd106], %rs91;
	add.s32 	%r637, %r688, 128;
	mul.hi.u32 	%r638, %r637, -858993459;
	shr.u32 	%r639, %r638, 7;
	mul.lo.s32 	%r640, %r639, 160;
	sub.s32 	%r641, %r637, %r640;
	ld.shared.f32 	%f558, [%r631+25360];
	shl.b32 	%r642, %r639, 2;
	add.s32 	%r643, %r632, %r642;
	ld.shared.f32 	%f559, [%r643];
	add.f32 	%f560, %f559, 0f358637BD;
	div.rn.f32 	%f552, %f558, %f560;
	// begin inline asm
	{  cvt.rn.f16.f32 %rs92, %f552;}

	// end inline asm
	add.s32 	%r644, %r4, %r639;
	mad.lo.s32 	%r645, %r644, 160, %r641;
	cvt.u64.u32 	%rd107, %r645;
	add.s64 	%rd108, %rd5, %rd107;
	shl.b64 	%rd109, %rd108, 1;
	add.s64 	%rd110, %rd1, %rd109;
	st.global.u16 	[%rd110], %rs92;
	add.s32 	%r646, %r688, 256;
	mul.hi.u32 	%r647, %r646, -858993459;
	shr.u32 	%r648, %r647, 7;
	mul.lo.s32 	%r649, %r648, 160;
	sub.s32 	%r650, %r646, %r649;
	ld.shared.f32 	%f561, [%r631+25872];
	shl.b32 	%r651, %r648, 2;
	add.s32 	%r652, %r632, %r651;
	ld.shared.f32 	%f562, [%r652];
	add.f32 	%f563, %f562, 0f358637BD;
	div.rn.f32 	%f553, %f561, %f563;
	// begin inline asm
	{  cvt.rn.f16.f32 %rs93, %f553;}

	// end inline asm
	add.s32 	%r653, %r4, %r648;
	mad.lo.s32 	%r654, %r653, 160, %r650;
	cvt.u64.u32 	%rd111, %r654;
	add.s64 	%rd112, %rd5, %rd111;
	shl.b64 	%rd113, %rd112, 1;
	add.s64 	%rd114, %rd1, %rd113;
	st.global.u16 	[%rd114], %rs93;
	add.s32 	%r655, %r688, 384;
	mul.hi.u32 	%r656, %r655, -858993459;
	shr.u32 	%r657, %r656, 7;
	mul.lo.s32 	%r658, %r657, 160;
	sub.s32 	%r659, %r655, %r658;
	ld.shared.f32 	%f564, [%r631+26384];
	shl.b32 	%r660, %r657, 2;
	add.s32 	%r661, %r632, %r660;
	ld.shared.f32 	%f565, [%r661];
	add.f32 	%f566, %f565, 0f358637BD;
	div.rn.f32 	%f554, %f564, %f566;
	// begin inline asm
	{  cvt.rn.f16.f32 %rs94, %f554;}

	// end inline asm
	add.s32 	%r662, %r4, %r657;
	mad.lo.s32 	%r663, %r662, 160, %r659;
	cvt.u64.u32 	%rd115, %r663;
	add.s64 	%rd116, %rd5, %rd115;
	shl.b64 	%rd117, %rd116, 1;
	add.s64 	%rd118, %rd1, %rd117;
	st.global.u16 	[%rd118], %rs94;
	add.s32 	%r688, %r688, 512;
	setp.lt.s32 	%p118, %r688, %r6;
	@%p118 bra 	$L__BB5_55;
$L__BB5_56:
	ret;
$L__BB5_57:
	.pragma "nounroll";
	ld.global.nc.u16 	%rs38, [%rd121+-2048];
	// begin inline asm
	{  cvt.f32.f16 %f245, %rs38;}

	// end inline asm
	abs.f32 	%f261, %f245;
	max.f32 	%f262, %f586, %f261;
	ld.global.nc.u16 	%rs39, [%rd121+-1792];
	// begin inline asm
	{  cvt.f32.f16 %f246, %rs39;}

	// end inline asm
	abs.f32 	%f263, %f246;
	max.f32 	%f264, %f262, %f263;
	ld.global.nc.u16 	%rs40, [%rd121+-1536];
	// begin inline asm
	{  cvt.f32.f16 %f247, %rs40;}

	// end inline asm
	abs.f32 	%f265, %f247;
	max.f32 	%f266, %f264, %f265;
	ld.global.nc.u16 	%rs41, [%rd121+-1280];
	// begin inline asm
	{  cvt.f32.f16 %f248, %rs41;}

	// end inline asm
	abs.f32 	%f267, %f248;
	max.f32 	%f268, %f266, %f267;
	ld.global.nc.u16 	%rs42, [%rd121+-1024];
	// begin inline asm
	{  cvt.f32.f16 %f249, %rs42;}

	// end inline asm
	abs.f32 	%f269, %f249;
	max.f32 	%f270, %f268, %f269;
	ld.global.nc.u16 	%rs43, [%rd121+-768];
	// begin inline asm
	{  cvt.f32.f16 %f250, %rs43;}

	// end inline asm
	abs.f32 	%f271, %f250;
	max.f32 	%f272, %f270, %f271;
	ld.global.nc.u16 	%rs44, [%rd121+-512];
	// begin inline asm
	{  cvt.f32.f16 %f251, %rs44;}

	// end inline asm
	abs.f32 	%f273, %f251;
	max.f32 	%f274, %f272, %f273;
	ld.global.nc.u16 	%rs45, [%rd121+-256];
	// begin inline asm
	{  cvt.f32.f16 %f252, %rs45;}

	// end inline asm
	abs.f32 	%f275, %f252;
	max.f32 	%f276, %f274, %f275;
	ld.global.nc.u16 	%rs46, [%rd121];
	// begin inline asm
	{  cvt.f32.f16 %f253, %rs46;}

	// end inline asm
	abs.f32 	%f277, %f253;
	max.f32 	%f278, %f276, %f277;
	ld.global.nc.u16 	%rs47, [%rd121+256];
	// begin inline asm
	{  cvt.f32.f16 %f254, %rs47;}

	// end inline asm
	abs.f32 	%f279, %f254;
	max.f32 	%f280, %f278, %f279;
	ld.global.nc.u16 	%rs48, [%rd121+512];
	// begin inline asm
	{  cvt.f32.f16 %f255, %rs48;}

	// end inline asm
	abs.f32 	%f281, %f255;
	max.f32 	%f282, %f280, %f281;
	ld.global.nc.u16 	%rs49, [%rd121+768];
	// begin inline asm
	{  cvt.f32.f16 %f256, %rs49;}

	// end inline asm
	abs.f32 	%f283, %f256;
	max.f32 	%f284, %f282, %f283;
	ld.global.nc.u16 	%rs50, [%rd121+1024];
	// begin inline asm
	{  cvt.f32.f16 %f257, %rs50;}

	// end inline asm
	abs.f32 	%f285, %f257;
	max.f32 	%f286, %f284, %f285;
	ld.global.nc.u16 	%rs51, [%rd121+1280];
	// begin inline asm
	{  cvt.f32.f16 %f258, %rs51;}

	// end inline asm
	abs.f32 	%f287, %f258;
	max.f32 	%f288, %f286, %f287;
	ld.global.nc.u16 	%rs52, [%rd121+1536];
	// begin inline asm
	{  cvt.f32.f16 %f259, %rs52;}

	// end inline asm
	abs.f32 	%f289, %f259;
	max.f32 	%f290, %f288, %f289;
	ld.global.nc.u16 	%rs53, [%rd121+1792];
	// begin inline asm
	{  cvt.f32.f16 %f260, %rs53;}

	// end inline asm
	abs.f32 	%f291, %f260;
	max.f32 	%f586, %f290, %f291;
	add.s32 	%r696, %r696, 2048;
	add.s32 	%r695, %r695, 16;
	add.s64 	%rd121, %rd121, 4096;
	setp.eq.s32 	%p42, %r695, 0;
	@%p42 bra 	$L__BB5_58;
	bra.uni 	$L__BB5_57;
$L__BB5_58:
	setp.eq.s32 	%p43, %r116, 0;
	@%p43 bra 	$L__BB5_68;
	setp.lt.u32 	%p44, %r116, 8;
	@%p44 bra 	$L__BB5_61;
	add.s32 	%r301, %r696, %r119;
	mul.wide.u32 	%rd73, %r301, 2;
	add.s64 	%rd74, %rd15, %rd73;
	ld.global.nc.u16 	%rs54, [%rd74];
	// begin inline asm
	{  cvt.f32.f16 %f293, %rs54;}

	// end inline asm
	abs.f32 	%f301, %f293;
	max.f32 	%f302, %f586, %f301;
	cvt.u64.u32 	%rd75, %r119;
	cvt.u64.u32 	%rd76, %r696;
	add.s64 	%rd77, %rd76, %rd75;
	shl.b64 	%rd78, %rd77, 1;
	add.s64 	%rd79, %rd15, %rd78;
	ld.global.nc.u16 	%rs55, [%rd79+256];
	// begin inline asm
	{  cvt.f32.f16 %f294, %rs55;}

	// end inline asm
	abs.f32 	%f303, %f294;
	max.f32 	%f304, %f302, %f303;
	ld.global.nc.u16 	%rs56, [%rd79+512];
	// begin inline asm
	{  cvt.f32.f16 %f295, %rs56;}

	// end inline asm
	abs.f32 	%f305, %f295;
	max.f32 	%f306, %f304, %f305;
	ld.global.nc.u16 	%rs57, [%rd79+768];
	// begin inline asm
	{  cvt.f32.f16 %f296, %rs57;}

	// end inline asm
	abs.f32 	%f307, %f296;
	max.f32 	%f308, %f306, %f307;
	ld.global.nc.u16 	%rs58, [%rd79+1024];
	// begin inline asm
	{  cvt.f32.f16 %f297, %rs58;}

	// end inline asm
	abs.f32 	%f309, %f297;
	max.f32 	%f310, %f308, %f309;
	ld.global.nc.u16 	%rs59, [%rd79+1280];
	// begin inline asm
	{  cvt.f32.f16 %f298, %rs59;}

	// end inline asm
	abs.f32 	%f311, %f298;
	max.f32 	%f312, %f310, %f311;
	ld.global.nc.u16 	%rs60, [%rd79+1536];
	// begin inline asm
	{  cvt.f32.f16 %f299, %rs60;}

	// end inline asm
	abs.f32 	%f313, %f299;
	max.f32 	%f314, %f312, %f313;
	ld.global.nc.u16 	%rs61, [%rd79+1792];
	// begin inline asm
	{  cvt.f32.f16 %f300, %rs61;}

	// end inline asm
	abs.f32 	%f315, %f300;
	max.f32 	%f586, %f314, %f315;
	add.s32 	%r696, %r696, 1024;
$L__BB5_61:
	setp.eq.s32 	%p45, %r115, 0;
	@%p45 bra 	$L__BB5_68;
	and.b32  	%r124, %r114, 3;
	setp.lt.u32 	%p46, %r115, 4;
	@%p46 bra 	$L__BB5_64;
	add.s32 	%r302, %r696, %r119;
	mul.wide.u32 	%rd80, %r302, 2;
	add.s64 	%rd81, %rd15, %rd80;
	ld.global.nc.u16 	%rs62, [%rd81];
	// begin inline asm
	{  cvt.f32.f16 %f317, %rs62;}

	// end inline asm
	abs.f32 	%f321, %f317;
	max.f32 	%f322, %f586, %f321;
	cvt.u64.u32 	%rd82, %r119;
	cvt.u64.u32 	%rd83, %r696;
	add.s64 	%rd84, %rd83, %rd82;
	shl.b64 	%rd85, %rd84, 1;
	add.s64 	%rd86, %rd15, %rd85;
	ld.global.nc.u16 	%rs63, [%rd86+256];
	// begin inline asm
	{  cvt.f32.f16 %f318, %rs63;}

	// end inline asm
	abs.f32 	%f323, %f318;
	max.f32 	%f324, %f322, %f323;
	ld.global.nc.u16 	%rs64, [%rd86+512];
	// begin inline asm
	{  cvt.f32.f16 %f319, %rs64;}

	// end inline asm
	abs.f32 	%f325, %f319;
	max.f32 	%f326, %f324, %f325;
	ld.global.nc.u16 	%rs65, [%rd86+768];
	// begin inline asm
	{  cvt.f32.f16 %f320, %rs65;}

	// end inline asm
	abs.f32 	%f327, %f320;
	max.f32 	%f586, %f326, %f327;
	add.s32 	%r696, %r696, 512;
$L__BB5_64:
	setp.eq.s32 	%p47, %r124, 0;
	@%p47 bra 	$L__BB5_68;
	add.s32 	%r303, %r696, %r119;
	mul.wide.u32 	%rd87, %r303, 2;
	add.s64 	%rd88, %rd15, %rd87;
	ld.global.nc.u16 	%rs66, [%rd88];
	// begin inline asm
	{  cvt.f32.f16 %f328, %rs66;}

	// end inline asm
	abs.f32 	%f329, %f328;
	max.f32 	%f586, %f586, %f329;
	setp.eq.s32 	%p48, %r124, 1;
	@%p48 bra 	$L__BB5_68;
	cvt.u64.u32 	%rd89, %r119;
	cvt.u64.u32 	%rd90, %r696;
	add.s64 	%rd91, %rd90, %rd89;
	shl.b64 	%rd92, %rd91, 1;
	add.s64 	%rd19, %rd15, %rd92;
	ld.global.nc.u16 	%rs67, [%rd19+256];
	// begin inline asm
	{  cvt.f32.f16 %f330, %rs67;}

	// end inline asm
	abs.f32 	%f331, %f330;
	max.f32 	%f586, %f586, %f331;
	setp.eq.s32 	%p49, %r124, 2;
	@%p49 bra 	$L__BB5_68;
	ld.global.nc.u16 	%rs68, [%rd19+512];
	// begin inline asm
	{  cvt.f32.f16 %f332, %rs68;}

	// end inline asm
	abs.f32 	%f333, %f332;
	max.f32 	%f586, %f586, %f333;
$L__BB5_68:
	setp.ne.s32 	%p50, %r25, 0;
	mov.b32 	%r304, %f586;
	shfl.sync.bfly.b32	%r305|%p51, %r304, 16, 31, -1;
	mov.b32 	%f334, %r305;
	max.f32 	%f335, %f586, %f334;
	mov.b32 	%r306, %f335;
	shfl.sync.bfly.b32	%r307|%p52, %r306, 8, 31, -1;
	mov.b32 	%f336, %r307;
	max.f32 	%f337, %f335, %f336;
	mov.b32 	%r308, %f337;
	shfl.sync.bfly.b32	%r309|%p53, %r308, 4, 31, -1;
	mov.b32 	%f338, %r309;
	max.f32 	%f339, %f337, %f338;
	mov.b32 	%r310, %f339;
	shfl.sync.bfly.b32	%r311|%p54, %r310, 2, 31, -1;
	mov.b32 	%f340, %r311;
	max.f32 	%f341, %f339, %f340;
	mov.b32 	%r312, %f341;
	shfl.sync.bfly.b32	%r313|%p55, %r312, 1, 31, -1;
	mov.b32 	%f342, %r313;
	max.f32 	%f37, %f341, %f342;
	@%p50 bra 	$L__BB5_70;
	st.shared.f32 	[%r26], %f37;
$L__BB5_70:
	setp.gt.u32 	%p56, %r688, 3;
	bar.sync 	0;
	mov.f32 	%f588, 0fF149F2CA;
	@%p56 bra 	$L__BB5_72;
	ld.shared.f32 	%f588, [%r27];
$L__BB5_72:
	setp.gt.u32 	%p57, %r688, 31;
	@%p57 bra 	$L__BB5_74;
	mov.b32 	%r314, %f588;
	shfl.sync.bfly.b32	%r315|%p58, %r314, 16, 31, -1;
	mov.b32 	%f344, %r315;
	max.f32 	%f345, %f588, %f344;
	mov.b32 	%r316, %f345;
	shfl.sync.bfly.b32	%r317|%p59, %r316, 8, 31, -1;
	mov.b32 	%f346, %r317;
	max.f32 	%f347, %f345, %f346;
	mov.b32 	%r318, %f347;
	shfl.sync.bfly.b32	%r319|%p60, %r318, 4, 31, -1;
	mov.b32 	%f348, %r319;
	max.f32 	%f349, %f347, %f348;
	mov.b32 	%r320, %f349;
	shfl.sync.bfly.b32	%r321|%p61, %r320, 2, 31, -1;
	mov.b32 	%f350, %r321;
	max.f32 	%f351, %f349, %f350;
	mov.b32 	%r322, %f351;
	shfl.sync.bfly.b32	%r323|%p62, %r322, 1, 31, -1;
	mov.b32 	%f352, %r323;
	max.f32 	%f588, %f351, %f352;
$L__BB5_74:
	setp.ne.s32 	%p63, %r688, 0;
	bar.sync 	0;
	@%p63 bra 	$L__BB5_76;
	st.shared.f32 	[smem+24576], %f588;
$L__BB5_76:
	setp.ge.s32 	%p64, %r688, %r112;
	bar.sync 	0;
	ld.shared.f32 	%f353, [smem+24576];
	mul.f32 	%f354, %f567, %f353;
	max.f32 	%f355, %f354, 0f358637BD;
	mov.f32 	%f356, 0f42FE0000;
	div.rn.f32 	%f42, %f356, %f355;
	@%p64 bra 	$L__BB5_79;
	mov.u32 	%r697, %r688;
$L__BB5_78:
	mul.hi.u32 	%r324, %r697, -858993459;
	shr.u32 	%r325, %r324, 7;
	mul.lo.s32 	%r326, %r325, 160;
	sub.s32 	%r327, %r697, %r326;
	add.s32 	%r328, %r325, %r691;
	mad.lo.s32 	%r329, %r328, 160, %r327;
	mul.wide.u32 	%rd93, %r329, 2;
	add.s64 	%rd94, %rd15, %rd93;
	ld.global.nc.u16 	%rs69, [%rd94];
	// begin inline asm
	{  cvt.f32.f16 %f357, %rs69;}

	// end inline asm
	mul.f32 	%f358, %f42, %f357;
	mov.f32 	%f359, 0f3F000000;
	copysign.f32 	%f360, %f358, %f359;
	add.rz.f32 	%f361, %f358, %f360;
	cvt.rzi.f32.f32 	%f362, %f361;
	min.f32 	%f363, %f362, 0f42FE0000;
	max.f32 	%f364, %f363, 0fC3000000;
	cvt.rzi.s32.f32 	%r330, %f364;
	shl.b32 	%r331, %r327, 5;
	add.s32 	%r332, %r331, %r325;
	add.s32 	%r334, %r206, %r332;
	st.shared.u8 	[%r334+5120], %r330;
	add.s32 	%r697, %r697, 128;
	setp.lt.s32 	%p65, %r697, %r112;
	@%p65 bra 	$L__BB5_78;
$L__BB5_79:
	setp.gt.s32 	%p66, %r117, 31;
	@%p66 bra 	$L__BB5_89;
	sub.s32 	%r335, 32, %r118;
	mul.lo.s32 	%r336, %r335, 160;
	setp.ge.s32 	%p67, %r688, %r336;
	@%p67 bra 	$L__BB5_89;
	setp.lt.u32 	%p68, %r110, 384;
	mov.u32 	%r700, %r688;
	@%p68 bra 	$L__BB5_84;
	and.b32  	%r133, %r111, 67108860;
	mov.b32 	%r699, 0;
	mov.u32 	%r700, %r688;
$L__BB5_83:
	.pragma "nounroll";
	mul.hi.u32 	%r338, %r700, -858993459;
	shr.u32 	%r339, %r338, 7;
	add.s32 	%r340, %r118, %r339;
	mul.lo.s32 	%r341, %r339, 160;
	sub.s32 	%r342, %r700, %r341;
	shl.b32 	%r343, %r342, 5;
	add.s32 	%r344, %r343, %r340;
	add.s32 	%r346, %r206, 5120;
	add.s32 	%r347, %r346, %r344;
	mov.b16 	%rs70, 0;
	st.shared.u8 	[%r347], %rs70;
	add.s32 	%r348, %r700, 128;
	mul.hi.u32 	%r349, %r348, -858993459;
	shr.u32 	%r350, %r349, 7;
	add.s32 	%r351, %r118, %r350;
	mul.lo.s32 	%r352, %r350, 160;
	sub.s32 	%r353, %r348, %r352;
	shl.b32 	%r354, %r353, 5;
	add.s32 	%r355, %r354, %r351;
	add.s32 	%r356, %r346, %r355;
	st.shared.u8 	[%r356], %rs70;
	add.s32 	%r357, %r700, 256;
	mul.hi.u32 	%r358, %r357, -858993459;
	shr.u32 	%r359, %r358, 7;
	add.s32 	%r360, %r118, %r359;
	mul.lo.s32 	%r361, %r359, 160;
	sub.s32 	%r362, %r357, %r361;
	shl.b32 	%r363, %r362, 5;
	add.s32 	%r364, %r363, %r360;
	add.s32 	%r365, %r346, %r364;
	st.shared.u8 	[%r365], %rs70;
	add.s32 	%r366, %r700, 384;
	mul.hi.u32 	%r367, %r366, -858993459;
	shr.u32 	%r368, %r367, 7;
	add.s32 	%r369, %r118, %r368;
	mul.lo.s32 	%r370, %r368, 160;
	sub.s32 	%r371, %r366, %r370;
	shl.b32 	%r372, %r371, 5;
	add.s32 	%r373, %r372, %r369;
	add.s32 	%r374, %r346, %r373;
	st.shared.u8 	[%r374], %rs70;
	add.s32 	%r700, %r700, 512;
	add.s32 	%r699, %r699, 4;
	setp.ne.s32 	%p69, %r699, %r133;
	@%p69 bra 	$L__BB5_83;
$L__BB5_84:
	and.b32  	%r375, %r111, 3;
	setp.eq.s32 	%p70, %r375, 0;
	@%p70 bra 	$L__BB5_89;
	and.b32  	%r376, %r109, 384;
	setp.eq.s32 	%p71, %r376, 0;
	@%p71 bra 	$L__BB5_87;
	mul.hi.u32 	%r377, %r700, -858993459;
	shr.u32 	%r378, %r377, 7;
	add.s32 	%r379, %r118, %r378;
	mul.lo.s32 	%r380, %r378, 160;
	sub.s32 	%r381, %r700, %r380;
	shl.b32 	%r382, %r381, 5;
	add.s32 	%r383, %r382, %r379;
	add.s32 	%r385, %r206, 5120;
	add.s32 	%r386, %r385, %r383;
	mov.b16 	%rs71, 0;
	st.shared.u8 	[%r386], %rs71;
	add.s32 	%r387, %r700, 128;
	mul.hi.u32 	%r388, %r387, -858993459;
	shr.u32 	%r389, %r388, 7;
	add.s32 	%r390, %r118, %r389;
	mul.lo.s32 	%r391, %r389, 160;
	sub.s32 	%r392, %r387, %r391;
	shl.b32 	%r393, %r392, 5;
	add.s32 	%r394, %r393, %r390;
	add.s32 	%r395, %r385, %r394;
	st.shared.u8 	[%r395], %rs71;
	add.s32 	%r700, %r700, 256;
$L__BB5_87:
	and.b32  	%r396, %r109, 128;
	setp.ne.s32 	%p72, %r396, 0;
	@%p72 bra 	$L__BB5_89;
	mul.hi.u32 	%r397, %r700, -858993459;
	shr.u32 	%r398, %r397, 7;
	add.s32 	%r399, %r118, %r398;
	mul.lo.s32 	%r400, %r398, 160;
	sub.s32 	%r401, %r700, %r400;
	shl.b32 	%r402, %r401, 5;
	add.s32 	%r403, %r402, %r399;
	add.s32 	%r405, %r206, %r403;
	mov.b16 	%rs72, 0;
	st.shared.u8 	[%r405+5120], %rs72;
$L__BB5_89:
	setp.ge.s32 	%p73, %r688, %r112;
	@%p73 bra 	$L__BB5_92;
	mov.u32 	%r702, %r688;
$L__BB5_91:
	shl.b32 	%r406, %r702, 1;
	add.s32 	%r408, %r206, %r406;
	mad.lo.s32 	%r409, %r691, 160, %r702;
	cvt.u64.u32 	%rd95, %r409;
	add.s64 	%rd96, %rd7, %rd95;
	shl.b64 	%rd97, %rd96, 1;
	add.s64 	%rd98, %rd17, %rd97;
	ld.global.nc.u16 	%rs73, [%rd98];
	st.shared.u16 	[%r408+10240], %rs73;
	add.s32 	%r702, %r702, 128;
	setp.lt.s32 	%p74, %r702, %r112;
	@%p74 bra 	$L__BB5_91;
$L__BB5_92:
	setp.gt.u32 	%p75, %r688, 895;
	mov.b32 	%r410, 0;
	st.shared.u32 	[%r27+-4096], %r410;
	@%p75 bra 	$L__BB5_100;
	setp.gt.u32 	%p76, %r688, 767;
	mov.b32 	%r411, 0;
	st.shared.u32 	[%r27+-3584], %r411;
	@%p76 bra 	$L__BB5_100;
	setp.gt.u32 	%p77, %r688, 639;
	mov.b32 	%r412, 0;
	st.shared.u32 	[%r27+-3072], %r412;
	@%p77 bra 	$L__BB5_100;
	setp.gt.u32 	%p78, %r688, 511;
	mov.b32 	%r413, 0;
	st.shared.u32 	[%r27+-2560], %r413;
	@%p78 bra 	$L__BB5_100;
	setp.gt.u32 	%p79, %r688, 383;
	mov.b32 	%r414, 0;
	st.shared.u32 	[%r27+-2048], %r414;
	@%p79 bra 	$L__BB5_100;
	setp.gt.u32 	%p80, %r688, 255;
	mov.b32 	%r415, 0;
	st.shared.u32 	[%r27+-1536], %r415;
	@%p80 bra 	$L__BB5_100;
	setp.gt.u32 	%p81, %r688, 127;
	mov.b32 	%r416, 0;
	st.shared.u32 	[%r27+-1024], %r416;
	@%p81 bra 	$L__BB5_100;
	mov.b32 	%r417, 0;
	st.shared.u32 	[%r27+-512], %r417;
$L__BB5_100:
	setp.gt.u32 	%p82, %r688, 127;
	bar.sync 	0;
	@%p82 bra 	$L__BB5_102;
	mov.b32 	%r418, 160;
	wmma.load.a.sync.aligned.row.m16n16k16.shared.s8 	{%r419, %r420}, [%r71], %r418;
	mov.b32 	%r421, 32;
	wmma.load.b.sync.aligned.col.m16n16k16.shared.s8 	{%r422, %r423}, [%r72], %r421;
	mov.b32 	%r424, 0;
	wmma.mma.sync.aligned.row.col.m16n16k16.s32.s8.s8.s32 {%r425, %r426, %r427, %r428, %r429, %r430, %r431, %r432}, {%r419, %r420}, {%r422, %r423}, {%r424, %r424, %r424, %r424, %r424, %r424, %r424, %r424};
	wmma.load.a.sync.aligned.row.m16n16k16.shared.s8 	{%r433, %r434}, [%r73], %r418;
	wmma.load.b.sync.aligned.col.m16n16k16.shared.s8 	{%r435, %r436}, [%r74], %r421;
	wmma.mma.sync.aligned.row.col.m16n16k16.s32.s8.s8.s32 {%r437, %r438, %r439, %r440, %r441, %r442, %r443, %r444}, {%r433, %r434}, {%r435, %r436}, {%r425, %r426, %r427, %r428, %r429, %r430, %r431, %r432};
	wmma.load.a.sync.aligned.row.m16n16k16.shared.s8 	{%r445, %r446}, [%r75], %r418;
	wmma.load.b.sync.aligned.col.m16n16k16.shared.s8 	{%r447, %r448}, [%r76], %r421;
	wmma.mma.sync.aligned.row.col.m16n16k16.s32.s8.s8.s32 {%r449, %r450, %r451, %r452, %r453, %r454, %r455, %r456}, {%r445, %r446}, {%r447, %r448}, {%r437, %r438, %r439, %r440, %r441, %r442, %r443, %r444};
	wmma.load.a.sync.aligned.row.m16n16k16.shared.s8 	{%r457, %r458}, [%r77], %r418;
	wmma.load.b.sync.aligned.col.m16n16k16.shared.s8 	{%r459, %r460}, [%r78], %r421;
	wmma.mma.sync.aligned.row.col.m16n16k16.s32.s8.s8.s32 {%r461, %r462, %r463, %r464, %r465, %r466, %r467, %r468}, {%r457, %r458}, {%r459, %r460}, {%r449, %r450, %r451, %r452, %r453, %r454, %r455, %r456};
	wmma.load.a.sync.aligned.row.m16n16k16.shared.s8 	{%r469, %r470}, [%r79], %r418;
	wmma.load.b.sync.aligned.col.m16n16k16.shared.s8 	{%r471, %r472}, [%r80], %r421;
	wmma.mma.sync.aligned.row.col.m16n16k16.s32.s8.s8.s32 {%r473, %r474, %r475, %r476, %r477, %r478, %r479, %r480}, {%r469, %r470}, {%r471, %r472}, {%r461, %r462, %r463, %r464, %r465, %r466, %r467, %r468};
	wmma.load.a.sync.aligned.row.m16n16k16.shared.s8 	{%r481, %r482}, [%r81], %r418;
	wmma.load.b.sync.aligned.col.m16n16k16.shared.s8 	{%r483, %r484}, [%r82], %r421;
	wmma.mma.sync.aligned.row.col.m16n16k16.s32.s8.s8.s32 {%r485, %r486, %r487, %r488, %r489, %r490, %r491, %r492}, {%r481, %r482}, {%r483, %r484}, {%r473, %r474, %r475, %r476, %r477, %r478, %r479, %r480};
	wmma.load.a.sync.aligned.row.m16n16k16.shared.s8 	{%r493, %r494}, [%r83], %r418;
	wmma.load.b.sync.aligned.col.m16n16k16.shared.s8 	{%r495, %r496}, [%r84], %r421;
	wmma.mma.sync.aligned.row.col.m16n16k16.s32.s8.s8.s32 {%r497, %r498, %r499, %r500, %r501, %r502, %r503, %r504}, {%r493, %r494}, {%r495, %r496}, {%r485, %r486, %r487, %r488, %r489, %r490, %r491, %r492};
	wmma.load.a.sync.aligned.row.m16n16k16.shared.s8 	{%r505, %r506}, [%r85], %r418;
	wmma.load.b.sync.aligned.col.m16n16k16.shared.s8 	{%r507, %r508}, [%r86], %r421;
	wmma.mma.sync.aligned.row.col.m16n16k16.s32.s8.s8.s32 {%r509, %r510, %r511, %r512, %r513, %r514, %r515, %r516}, {%r505, %r506}, {%r507, %r508}, {%r497, %r498, %r499, %r500, %r501, %r502, %r503, %r504};
	wmma.load.a.sync.aligned.row.m16n16k16.shared.s8 	{%r517, %r518}, [%r87], %r418;
	wmma.load.b.sync.aligned.col.m16n16k16.shared.s8 	{%r519, %r520}, [%r88], %r421;
	wmma.mma.sync.aligned.row.col.m16n16k16.s32.s8.s8.s32 {%r521, %r522, %r523, %r524, %r525, %r526, %r527, %r528}, {%r517, %r518}, {%r519, %r520}, {%r509, %r510, %r511, %r512, %r513, %r514, %r515, %r516};
	wmma.load.a.sync.aligned.row.m16n16k16.shared.s8 	{%r529, %r530}, [%r89], %r418;
	wmma.load.b.sync.aligned.col.m16n16k16.shared.s8 	{%r531, %r532}, [%r90], %r421;
	wmma.mma.sync.aligned.row.col.m16n16k16.s32.s8.s8.s32 {%r533, %r534, %r535, %r536, %r537, %r538, %r539, %r540}, {%r529, %r530}, {%r531, %r532}, {%r521, %r522, %r523, %r524, %r525, %r526, %r527, %r528};
	wmma.store.d.sync.aligned.row.m16n16k16.shared.s32 	[%r69], {%r533, %r534, %r535, %r536, %r537, %r538, %r539, %r540}, %r421;
$L__BB5_102:
	setp.ge.s32 	%p83, %r3, %r5;
	bar.sync 	0;
	rcp.rn.f32 	%f365, %f42;
	mul.f32 	%f43, %f22, %f365;
	@%p83 bra 	$L__BB5_154;
	and.b32  	%r143, %r107, 56;
	and.b32  	%r144, %r107, 1;
	add.s32 	%r145, %r108, -1;
	and.b32  	%r146, %r107, 3;
	mov.u32 	%r703, %r3;
$L__BB5_104:
	setp.lt.s32 	%p84, %r117, 1;
	add.s32 	%r148, %r703, %r4;
	mov.f32 	%f590, 0fF149F2CA;
	@%p84 bra 	$L__BB5_145;
	setp.lt.s32 	%p85, %r690, 8;
	shl.b32 	%r149, %r703, 5;
	mov.f32 	%f590, 0fF149F2CA;
	mov.b32 	%r706, 0;
	@%p85 bra 	$L__BB5_124;
	mov.f32 	%f590, 0fF149F2CA;
	mov.b32 	%r704, 0;
$L__BB5_107:
	.pragma "nounroll";
	add.s32 	%r151, %r704, %r691;
	setp.gt.u32 	%p86, %r151, %r148;
	add.s32 	%r543, %r149, %r704;
	shl.b32 	%r544, %r543, 2;
	add.s32 	%r546, %r206, %r544;
	add.s32 	%r152, %r546, 20480;
	@%p86 bra 	$L__BB5_109;
	ld.shared.u32 	%r547, [%r152];
	cvt.rn.f32.s32 	%f370, %r547;
	mul.f32 	%f371, %f43, %f370;
	max.f32 	%f590, %f590, %f371;
$L__BB5_109:
	add.s32 	%r548, %r151, 1;
	setp.gt.u32 	%p87, %r548, %r148;
	@%p87 bra 	$L__BB5_111;
	ld.shared.u32 	%r549, [%r152+4];
	cvt.rn.f32.s32 	%f372, %r549;
	mul.f32 	%f373, %f43, %f372;
	max.f32 	%f590, %f590, %f373;
$L__BB5_111:
	add.s32 	%r550, %r151, 2;
	setp.gt.u32 	%p88, %r550, %r148;
	@%p88 bra 	$L__BB5_113;
	ld.shared.u32 	%r551, [%r152+8];
	cvt.rn.f32.s32 	%f374, %r551;
	mul.f32 	%f375, %f43, %f374;
	max.f32 	%f590, %f590, %f375;
$L__BB5_113:
	add.s32 	%r552, %r151, 3;
	setp.gt.u32 	%p89, %r552, %r148;
	@%p89 bra 	$L__BB5_115;
	ld.shared.u32 	%r553, [%r152+12];
	cvt.rn.f32.s32 	%f376, %r553;
	mul.f32 	%f377, %f43, %f376;
	max.f32 	%f590, %f590, %f377;
$L__BB5_115:
	add.s32 	%r554, %r151, 4;
	setp.gt.u32 	%p90, %r554, %r148;
	@%p90 bra 	$L__BB5_117;
	ld.shared.u32 	%r555, [%r152+16];
	cvt.rn.f32.s32 	%f378, %r555;
	mul.f32 	%f379, %f43, %f378;
	max.f32 	%f590, %f590, %f379;
$L__BB5_117:
	add.s32 	%r556, %r151, 5;
	setp.gt.u32 	%p91, %r556, %r148;
	@%p91 bra 	$L__BB5_119;
	ld.shared.u32 	%r557, [%r152+20];
	cvt.rn.f32.s32 	%f380, %r557;
	mul.f32 	%f381, %f43, %f380;
	max.f32 	%f590, %f590, %f381;
$L__BB5_119:
	add.s32 	%r558, %r151, 6;
	setp.gt.u32 	%p92, %r558, %r148;
	@%p92 bra 	$L__BB5_121;
	ld.shared.u32 	%r559, [%r152+24];
	cvt.rn.f32.s32 	%f382, %r559;
	mul.f32 	%f383, %f43, %f382;
	max.f32 	%f590, %f590, %f383;
$L__BB5_121:
	add.s32 	%r560, %r151, 7;
	setp.gt.u32 	%p93, %r560, %r148;
	@%p93 bra 	$L__BB5_123;
	ld.shared.u32 	%r561, [%r152+28];
	cvt.rn.f32.s32 	%f384, %r561;
	mul.f32 	%f385, %f43, %f384;
	max.f32 	%f590, %f590, %f385;
$L__BB5_123:
	add.s32 	%r704, %r704, 8;
	setp.ne.s32 	%p94, %r704, %r143;
	mov.u32 	%r706, %r143;
	@%p94 bra 	$L__BB5_107;
$L__BB5_124:
	setp.eq.s32 	%p95, %r108, 0;
	@%p95 bra 	$L__BB5_145;
	setp.lt.u32 	%p96, %r145, 3;
	@%p96 bra 	$L__BB5_135;
	add.s32 	%r155, %r706, %r691;
	setp.gt.u32 	%p97, %r155, %r148;
	add.s32 	%r562, %r149, %r706;
	shl.b32 	%r563, %r562, 2;
	add.s32 	%r565, %r206, %r563;
	add.s32 	%r156, %r565, 20480;
	@%p97 bra 	$L__BB5_128;
	ld.shared.u32 	%r566, [%r156];
	cvt.rn.f32.s32 	%f387, %r566;
	mul.f32 	%f388, %f43, %f387;
	max.f32 	%f590, %f590, %f388;
$L__BB5_128:
	add.s32 	%r567, %r155, 1;
	setp.gt.u32 	%p98, %r567, %r148;
	@%p98 bra 	$L__BB5_130;
	ld.shared.u32 	%r568, [%r156+4];
	cvt.rn.f32.s32 	%f389, %r568;
	mul.f32 	%f390, %f43, %f389;
	max.f32 	%f590, %f590, %f390;
$L__BB5_130:
	add.s32 	%r569, %r155, 2;
	setp.gt.u32 	%p99, %r569, %r148;
	@%p99 bra 	$L__BB5_132;
	ld.shared.u32 	%r570, [%r156+8];
	cvt.rn.f32.s32 	%f391, %r570;
	mul.f32 	%f392, %f43, %f391;
	max.f32 	%f590, %f590, %f392;
$L__BB5_132:
	add.s32 	%r571, %r155, 3;
	setp.gt.u32 	%p100, %r571, %r148;
	@%p100 bra 	$L__BB5_134;
	ld.shared.u32 	%r572, [%r156+12];
	cvt.rn.f32.s32 	%f393, %r572;
	mul.f32 	%f394, %f43, %f393;
	max.f32 	%f590, %f590, %f394;
$L__BB5_134:
	add.s32 	%r706, %r706, 4;
$L__BB5_135:
	setp.eq.s32 	%p101, %r146, 0;
	@%p101 bra 	$L__BB5_145;
	setp.eq.s32 	%p102, %r146, 1;
	@%p102 bra 	$L__BB5_142;
	add.s32 	%r159, %r706, %r691;
	setp.gt.u32 	%p103, %r159, %r148;
	add.s32 	%r573, %r149, %r706;
	shl.b32 	%r574, %r573, 2;
	add.s32 	%r576, %r206, %r574;
	add.s32 	%r160, %r576, 20480;
	@%p103 bra 	$L__BB5_139;
	ld.shared.u32 	%r577, [%r160];
	cvt.rn.f32.s32 	%f396, %r577;
	mul.f32 	%f397, %f43, %f396;
	max.f32 	%f590, %f590, %f397;
$L__BB5_139:
	add.s32 	%r578, %r159, 1;
	setp.gt.u32 	%p104, %r578, %r148;
	@%p104 bra 	$L__BB5_141;
	ld.shared.u32 	%r579, [%r160+4];
	cvt.rn.f32.s32 	%f398, %r579;
	mul.f32 	%f399, %f43, %f398;
	max.f32 	%f590, %f590, %f399;
$L__BB5_141:
	add.s32 	%r706, %r706, 2;
$L__BB5_142:
	setp.eq.s32 	%p105, %r144, 0;
	@%p105 bra 	$L__BB5_145;
	add.s32 	%r580, %r706, %r691;
	setp.gt.u32 	%p106, %r580, %r148;
	@%p106 bra 	$L__BB5_145;
	add.s32 	%r581, %r149, %r706;
	shl.b32 	%r582, %r581, 2;
	add.s32 	%r584, %r206, %r582;
	ld.shared.u32 	%r585, [%r584+20480];
	cvt.rn.f32.s32 	%f400, %r585;
	mul.f32 	%f401, %f43, %f400;
	max.f32 	%f590, %f590, %f401;
$L__BB5_145:
	shl.b32 	%r587, %r703, 2;
	add.s32 	%r589, %r206, %r587;
	add.s32 	%r163, %r589, 24592;
	ld.shared.f32 	%f402, [%r589+24592];
	max.f32 	%f81, %f402, %f590;
	sub.f32 	%f403, %f402, %f81;
	fma.rn.f32 	%f404, %f403, 0f3BBB989D, 0f3F000000;
	cvt.sat.f32.f32 	%f405, %f404;
	mov.f32 	%f406, 0f4B400001;
	mov.f32 	%f407, 0f437C0000;
	fma.rm.f32 	%f408, %f405, %f407, %f406;
	add.f32 	%f409, %f408, 0fCB40007F;
	neg.f32 	%f410, %f409;
	fma.rn.f32 	%f411, %f403, 0f3FB8AA3B, %f410;
	fma.rn.f32 	%f412, %f403, 0f32A57060, %f411;
	mov.b32 	%r590, %f408;
	shl.b32 	%r591, %r590, 23;
	mov.b32 	%f413, %r591;
	ex2.approx.ftz.f32 	%f414, %f412;
	mul.f32 	%f82, %f414, %f413;
	ld.shared.f32 	%f415, [%r589+24720];
	mul.f32 	%f416, %f415, %f82;
	st.shared.f32 	[%r589+24720], %f416;
	mul.lo.s32 	%r164, %r703, 160;
	mov.b32 	%r708, 0;
$L__BB5_146:
	add.s32 	%r592, %r708, %r164;
	shl.b32 	%r593, %r592, 2;
	add.s32 	%r595, %r206, %r593;
	ld.shared.v4.f32 	{%f417, %f418, %f419, %f420}, [%r595+24848];
	mul.f32 	%f421, %f82, %f417;
	mul.f32 	%f422, %f82, %f418;
	mul.f32 	%f423, %f82, %f419;
	mul.f32 	%f424, %f82, %f420;
	st.shared.v4.f32 	[%r595+24848], {%f421, %f422, %f423, %f424};
	ld.shared.v4.f32 	{%f425, %f426, %f427, %f428}, [%r595+24864];
	mul.f32 	%f429, %f82, %f425;
	mul.f32 	%f430, %f82, %f426;
	mul.f32 	%f431, %f82, %f427;
	mul.f32 	%f432, %f82, %f428;
	st.shared.v4.f32 	[%r595+24864], {%f429, %f430, %f431, %f432};
	ld.shared.v4.f32 	{%f433, %f434, %f435, %f436}, [%r595+24880];
	mul.f32 	%f437, %f82, %f433;
	mul.f32 	%f438, %f82, %f434;
	mul.f32 	%f439, %f82, %f435;
	mul.f32 	%f440, %f82, %f436;
	st.shared.v4.f32 	[%r595+24880], {%f437, %f438, %f439, %f440};
	ld.shared.v4.f32 	{%f441, %f442, %f443, %f444}, [%r595+24896];
	mul.f32 	%f445, %f82, %f441;
	mul.f32 	%f446, %f82, %f442;
	mul.f32 	%f447, %f82, %f443;
	mul.f32 	%f448, %f82, %f444;
	st.shared.v4.f32 	[%r595+24896], {%f445, %f446, %f447, %f448};
	ld.shared.v4.f32 	{%f449, %f450, %f451, %f452}, [%r595+24912];
	mul.f32 	%f453, %f82, %f449;
	mul.f32 	%f454, %f82, %f450;
	mul.f32 	%f455, %f82, %f451;
	mul.f32 	%f456, %f82, %f452;
	st.shared.v4.f32 	[%r595+24912], {%f453, %f454, %f455, %f456};
	ld.shared.v4.f32 	{%f457, %f458, %f459, %f460}, [%r595+24928];
	mul.f32 	%f461, %f82, %f457;
	mul.f32 	%f462, %f82, %f458;
	mul.f32 	%f463, %f82, %f459;
	mul.f32 	%f464, %f82, %f460;
	st.shared.v4.f32 	[%r595+24928], {%f461, %f462, %f463, %f464};
	ld.shared.v4.f32 	{%f465, %f466, %f467, %f468}, [%r595+24944];
	mul.f32 	%f469, %f82, %f465;
	mul.f32 	%f470, %f82, %f466;
	mul.f32 	%f471, %f82, %f467;
	mul.f32 	%f472, %f82, %f468;
	st.shared.v4.f32 	[%r595+24944], {%f469, %f470, %f471, %f472};
	ld.shared.v4.f32 	{%f473, %f474, %f475, %f476}, [%r595+24960];
	mul.f32 	%f477, %f82, %f473;
	mul.f32 	%f478, %f82, %f474;
	mul.f32 	%f479, %f82, %f475;
	mul.f32 	%f480, %f82, %f476;
	st.shared.v4.f32 	[%r595+24960], {%f477, %f478, %f479, %f480};
	add.s32 	%r708, %r708, 32;
	setp.eq.s32 	%p107, %r708, 160;
	@%p107 bra 	$L__BB5_147;
	bra.uni 	$L__BB5_146;
$L__BB5_147:
	setp.lt.s32 	%p108, %r117, 1;
	mov.f32 	%f612, 0f00000000;
	@%p108 bra 	$L__BB5_153;
	shl.b32 	%r165, %r703, 5;
	mov.f32 	%f612, 0f00000000;
	mov.b32 	%r709, 0;
$L__BB5_149:
	add.s32 	%r597, %r709, %r691;
	setp.gt.u32 	%p109, %r597, %r148;
	@%p109 bra 	$L__BB5_152;
	add.s32 	%r599, %r165, %r709;
	shl.b32 	%r600, %r599, 2;
	add.s32 	%r602, %r206, %r600;
	ld.shared.u32 	%r603, [%r602+20480];
	cvt.rn.f32.s32 	%f483, %r603;
	mul.f32 	%f484, %f43, %f483;
	sub.f32 	%f485, %f484, %f81;
	fma.rn.f32 	%f486, %f485, 0f3BBB989D, 0f3F000000;
	cvt.sat.f32.f32 	%f487, %f486;
	mov.f32 	%f488, 0f4B400001;
	mov.f32 	%f489, 0f437C0000;
	fma.rm.f32 	%f490, %f487, %f489, %f488;
	add.f32 	%f491, %f490, 0fCB40007F;
	neg.f32 	%f492, %f491;
	fma.rn.f32 	%f493, %f485, 0f3FB8AA3B, %f492;
	fma.rn.f32 	%f494, %f485, 0f32A57060, %f493;
	mov.b32 	%r604, %f490;
	shl.b32 	%r605, %r604, 23;
	mov.b32 	%f495, %r605;
	ex2.approx.ftz.f32 	%f496, %f494;
	mul.f32 	%f84, %f496, %f495;
	add.f32 	%f612, %f612, %f84;
	mul.lo.s32 	%r169, %r709, 160;
	mov.b32 	%r710, 0;
$L__BB5_151:
	add.s32 	%r606, %r710, %r169;
	shl.b32 	%r607, %r606, 1;
	add.s32 	%r609, %r206, %r607;
	ld.shared.u16 	%rs74, [%r609+10240];
	// begin inline asm
	{  cvt.f32.f16 %f497, %rs74;}

	// end inline asm
	add.s32 	%r610, %r710, %r164;
	shl.b32 	%r611, %r610, 2;
	add.s32 	%r612, %r206, %r611;
	ld.shared.v4.f32 	{%f513, %f514, %f515, %f516}, [%r612+24848];
	fma.rn.f32 	%f517, %f84, %f497, %f513;
	st.shared.f32 	[%r612+24848], %f517;
	ld.shared.u16 	%rs75, [%r609+10242];
	// begin inline asm
	{  cvt.f32.f16 %f498, %rs75;}

	// end inline asm
	fma.rn.f32 	%f518, %f84, %f498, %f514;
	st.shared.f32 	[%r612+24852], %f518;
	ld.shared.u16 	%rs76, [%r609+10244];
	// begin inline asm
	{  cvt.f32.f16 %f499, %rs76;}

	// end inline asm
	fma.rn.f32 	%f519, %f84, %f499, %f515;
	st.shared.f32 	[%r612+24856], %f519;
	ld.shared.u16 	%rs77, [%r609+10246];
	// begin inline asm
	{  cvt.f32.f16 %f500, %rs77;}

	// end inline asm
	fma.rn.f32 	%f520, %f84, %f500, %f516;
	st.shared.f32 	[%r612+24860], %f520;
	ld.shared.u16 	%rs78, [%r609+10248];
	// begin inline asm
	{  cvt.f32.f16 %f501, %rs78;}

	// end inline asm
	ld.shared.v4.f32 	{%f521, %f522, %f523, %f524}, [%r612+24864];
	fma.rn.f32 	%f525, %f84, %f501, %f521;
	st.shared.f32 	[%r612+24864], %f525;
	ld.shared.u16 	%rs79, [%r609+10250];
	// begin inline asm
	{  cvt.f32.f16 %f502, %rs79;}

	// end inline asm
	fma.rn.f32 	%f526, %f84, %f502, %f522;
	st.shared.f32 	[%r612+24868], %f526;
	ld.shared.u16 	%rs80, [%r609+10252];
	// begin inline asm
	{  cvt.f32.f16 %f503, %rs80;}

	// end inline asm
	fma.rn.f32 	%f527, %f84, %f503, %f523;
	st.shared.f32 	[%r612+24872], %f527;
	ld.shared.u16 	%rs81, [%r609+10254];
	// begin inline asm
	{  cvt.f32.f16 %f504, %rs81;}

	// end inline asm
	fma.rn.f32 	%f528, %f84, %f504, %f524;
	st.shared.f32 	[%r612+24876], %f528;
	ld.shared.u16 	%rs82, [%r609+10256];
	// begin inline asm
	{  cvt.f32.f16 %f505, %rs82;}

	// end inline asm
	ld.shared.v4.f32 	{%f529, %f530, %f531, %f532}, [%r612+24880];
	fma.rn.f32 	%f533, %f84, %f505, %f529;
	st.shared.f32 	[%r612+24880], %f533;
	ld.shared.u16 	%rs83, [%r609+10258];
	// begin inline asm
	{  cvt.f32.f16 %f506, %rs83;}

	// end inline asm
	fma.rn.f32 	%f534, %f84, %f506, %f530;
	st.shared.f32 	[%r612+24884], %f534;
	ld.shared.u16 	%rs84, [%r609+10260];
	// begin inline asm
	{  cvt.f32.f16 %f507, %rs84;}

	// end inline asm
	fma.rn.f32 	%f535, %f84, %f507, %f531;
	st.shared.f32 	[%r612+24888], %f535;
	ld.shared.u16 	%rs85, [%r609+10262];
	// begin inline asm
	{  cvt.f32.f16 %f508, %rs85;}

	// end inline asm
	fma.rn.f32 	%f536, %f84, %f508, %f532;
	st.shared.f32 	[%r612+24892], %f536;
	ld.shared.u16 	%rs86, [%r609+10264];
	// begin inline asm
	{  cvt.f32.f16 %f509, %rs86;}

	// end inline asm
	ld.shared.v4.f32 	{%f537, %f538, %f539, %f540}, [%r612+24896];
	fma.rn.f32 	%f541, %f84, %f509, %f537;
	st.shared.f32 	[%r612+24896], %f541;
	ld.shared.u16 	%rs87, [%r609+10266];
	// begin inline asm
	{  cvt.f32.f16 %f510, %rs87;}

	// end inline asm
	fma.rn.f32 	%f542, %f84, %f510, %f538;
	st.shared.f32 	[%r612+24900], %f542;
	ld.shared.u16 	%rs88, [%r609+10268];
	// begin inline asm
	{  cvt.f32.f16 %f511, %rs88;}

	// end inline asm
	fma.rn.f32 	%f543, %f84, %f511, %f539;
	st.shared.f32 	[%r612+24904], %f543;
	ld.shared.u16 	%rs89, [%r609+10270];
	// begin inline asm
	{  cvt.f32.f16 %f512, %rs89;}

	// end inline asm
	fma.rn.f32 	%f544, %f84, %f512, %f540;
	st.shared.f32 	[%r612+24908], %f544;
	add.s32 	%r710, %r710, 16;
	setp.ne.s32 	%p110, %r710, 160;
	@%p110 bra 	$L__BB5_151;
$L__BB5_152:
	add.s32 	%r709, %r709, 1;
	setp.ne.s32 	%p111, %r709, %r107;
	@%p111 bra 	$L__BB5_149;
$L__BB5_153:
	ld.shared.f32 	%f545, [%r163+128];
	add.f32 	%f546, %f612, %f545;
	st.shared.f32 	[%r163+128], %f546;
	st.shared.f32 	[%r163], %f81;
	add.s32 	%r703, %r703, 4;
	setp.lt.s32 	%p112, %r703, %r5;
	@%p112 bra 	$L__BB5_104;
$L__BB5_154:
	bar.sync 	0;
	add.s32 	%r691, %r691, 32;
	setp.lt.s32 	%p113, %r691, %r182;
	add.s32 	%r690, %r690, -32;
	add.s32 	%r689, %r689, 1;
	@%p113 bra 	$L__BB5_47;
	bra.uni 	$L__BB5_50;
$L__BB5_155:
	mov.b32 	%r266, -246811958;
	st.shared.u32 	[%r27+16], %r266;
	mov.b32 	%r267, 0;
	st.shared.u32 	[%r27+144], %r267;
	bra.uni 	$L__BB5_42;

}
	// .globl	_Z21int8_attention_kernelILi256ELb1EEvPK6__halfS2_S2_PS0_PKfiiiii
.visible .entry _Z21int8_attention_kernelILi256ELb1EEvPK6__halfS2_S2_PS0_PKfiiiii(
	.param .u64 .ptr .align 1 _Z21int8_attention_kernelILi256ELb1EEvPK6__halfS2_S2_PS0_PKfiiiii_param_0,
	.param .u64 .ptr .align 1 _Z21int8_attention_kernelILi256ELb1EEvPK6__halfS2_S2_PS0_PKfiiiii_param_1,
	.param .u64 .ptr .align 1 _Z21int8_attention_kernelILi256ELb1EEvPK6__halfS2_S2_PS0_PKfiiiii_param_2,
	.param .u64 .ptr .align 1 _Z21int8_attention_kernelILi256ELb1EEvPK6__halfS2_S2_PS0_PKfiiiii_param_3,
	.param .u64 .ptr .align 1 _Z21int8_attention_kernelILi256ELb1EEvPK6__halfS2_S2_PS0_PKfiiiii_param_4,
	.param .u32 _Z21int8_attention_kernelILi256ELb1EEvPK6__halfS2_S2_PS0_PKfiiiii_param_5,
	.param .u32 _Z21int8_attention_kernelILi256ELb1EEvPK6__halfS2_S2_PS0_PKfiiiii_param_6,
	.param .u32 _Z21int8_attention_kernelILi256ELb1EEvPK6__halfS2_S2_PS0_PKfiiiii_param_7,
	.param .u32 _Z21int8_attention_kernelILi256ELb1EEvPK6__halfS2_S2_PS0_PKfiiiii_param_8,
	.param .u32 _Z21int8_attention_kernelILi256ELb1EEvPK6__halfS2_S2_PS0_PKfiiiii_param_9
)
.maxntid 128
.minnctapersm 1
{
	.reg .pred 	%p<129>;
	.reg .b16 	%rs<97>;
	.reg .b32 	%r<902>;
	.reg .b32 	%f<614>;
	.reg .b64 	%rd<112>;

	ld.param.u64 	%rd15, [_Z21int8_attention_kernelILi256ELb1EEvPK6__halfS2_S2_PS0_PKfiiiii_param_0];
	ld.param.u64 	%rd16, [_Z21int8_attention_kernelILi256ELb1EEvPK6__halfS2_S2_PS0_PKfiiiii_param_1];
	ld.param.u64 	%rd17, [_Z21int8_attention_kernelILi256ELb1EEvPK6__halfS2_S2_PS0_PKfiiiii_param_2];
	ld.param.u64 	%rd19, [_Z21int8_attention_kernelILi256ELb1EEvPK6__halfS2_S2_PS0_PKfiiiii_param_3];
	ld.param.u64 	%rd18, [_Z21int8_attention_kernelILi256ELb1EEvPK6__halfS2_S2_PS0_PKfiiiii_param_4];
	ld.param.u32 	%r203, [_Z21int8_attention_kernelILi256ELb1EEvPK6__halfS2_S2_PS0_PKfiiiii_param_5];
	ld.param.u32 	%r204, [_Z21int8_attention_kernelILi256ELb1EEvPK6__halfS2_S2_PS0_PKfiiiii_param_7];
	ld.param.u32 	%r205, [_Z21int8_attention_kernelILi256ELb1EEvPK6__halfS2_S2_PS0_PKfiiiii_param_8];
	ld.param.u32 	%r206, [_Z21int8_attention_kernelILi256ELb1EEvPK6__halfS2_S2_PS0_PKfiiiii_param_9];
	cvta.to.global.u64 	%rd1, %rd19;
	mov.u32 	%r1, %ctaid.z;
	mov.u32 	%r877, %tid.x;
	shr.u32 	%r3, %r877, 5;
	shl.b32 	%r4, %r1, 5;
	setp.le.s32 	%p1, %r206, %r4;
	@%p1 bra 	$L__BB6_66;
	cvta.to.global.u64 	%rd2, %rd15;
	mov.u32 	%r207, %ctaid.y;
	mov.u32 	%r208, %ctaid.x;
	sub.s32 	%r209, %r206, %r4;
	min.s32 	%r5, %r209, 32;
	rem.s32 	%r210, %r207, %r205;
	cvt.u64.u32 	%rd20, %r208;
	cvt.s64.s32 	%rd21, %r204;
	cvt.u64.u32 	%rd22, %r207;
	mad.lo.s64 	%rd23, %rd21, %rd20, %rd22;
	cvt.u64.u32 	%rd3, %r206;
	mul.wide.u32 	%rd24, %r206, 256;
	mul.lo.s64 	%rd4, %rd24, %rd23;
	cvt.s64.s32 	%rd25, %r205;
	cvt.u64.u32 	%rd26, %r210;
	mad.lo.s64 	%rd5, %rd25, %rd20, %rd26;
	mul.lo.s64 	%rd6, %rd24, %rd5;
	setp.eq.s64 	%p2, %rd18, 0;
	mov.f32 	%f567, 0f3F800000;
	@%p2 bra 	$L__BB6_3;
	cvta.to.global.u64 	%rd27, %rd18;
	mul.wide.s32 	%rd28, %r203, 4;
	add.s64 	%rd29, %rd27, %rd28;
	ld.global.nc.f32 	%f567, [%rd29];
$L__BB6_3:
	shl.b64 	%rd30, %rd4, 1;
	add.s64 	%rd7, %rd2, %rd30;
	shl.b32 	%r6, %r5, 8;
	setp.ge.s32 	%p3, %r877, %r6;
	mov.f32 	%f576, 0f00000000;
	@%p3 bra 	$L__BB6_16;
	shl.b32 	%r7, %r1, 13;
	not.b32 	%r211, %r877;
	add.s32 	%r212, %r6, %r211;
	shr.u32 	%r213, %r212, 7;
	add.s32 	%r8, %r213, 1;
	and.b32  	%r9, %r8, 15;
	setp.lt.u32 	%p4, %r212, 1920;
	mov.f32 	%f576, 0f00000000;
	mov.u32 	%r855, %r877;
	@%p4 bra 	$L__BB6_7;
	and.b32  	%r10, %r8, 67108848;
	mov.b32 	%r854, 0;
	mov.f32 	%f576, 0f00000000;
	mov.u32 	%r855, %r877;
$L__BB6_6:
	.pragma "nounroll";
	add.s32 	%r215, %r7, %r855;
	mul.wide.u32 	%rd31, %r215, 2;
	add.s64 	%rd32, %rd7, %rd31;
	ld.global.nc.u16 	%rs1, [%rd32];
	// begin inline asm
	{  cvt.f32.f16 %f93, %rs1;}

	// end inline asm
	abs.f32 	%f109, %f93;
	max.f32 	%f110, %f576, %f109;
	ld.global.nc.u16 	%rs2, [%rd32+256];
	// begin inline asm
	{  cvt.f32.f16 %f94, %rs2;}

	// end inline asm
	abs.f32 	%f111, %f94;
	max.f32 	%f112, %f110, %f111;
	ld.global.nc.u16 	%rs3, [%rd32+512];
	// begin inline asm
	{  cvt.f32.f16 %f95, %rs3;}

	// end inline asm
	abs.f32 	%f113, %f95;
	max.f32 	%f114, %f112, %f113;
	ld.global.nc.u16 	%rs4, [%rd32+768];
	// begin inline asm
	{  cvt.f32.f16 %f96, %rs4;}

	// end inline asm
	abs.f32 	%f115, %f96;
	max.f32 	%f116, %f114, %f115;
	ld.global.nc.u16 	%rs5, [%rd32+1024];
	// begin inline asm
	{  cvt.f32.f16 %f97, %rs5;}

	// end inline asm
	abs.f32 	%f117, %f97;
	max.f32 	%f118, %f116, %f117;
	ld.global.nc.u16 	%rs6, [%rd32+1280];
	// begin inline asm
	{  cvt.f32.f16 %f98, %rs6;}

	// end inline asm
	abs.f32 	%f119, %f98;
	max.f32 	%f120, %f118, %f119;
	ld.global.nc.u16 	%rs7, [%rd32+1536];
	// begin inline asm
	{  cvt.f32.f16 %f99, %rs7;}

	// end inline asm
	abs.f32 	%f121, %f99;
	max.f32 	%f122, %f120, %f121;
	ld.global.nc.u16 	%rs8, [%rd32+1792];
	// begin inline asm
	{  cvt.f32.f16 %f100, %rs8;}

	// end inline asm
	abs.f32 	%f123, %f100;
	max.f32 	%f124, %f122, %f123;
	ld.global.nc.u16 	%rs9, [%rd32+2048];
	// begin inline asm
	{  cvt.f32.f16 %f101, %rs9;}

	// end inline asm
	abs.f32 	%f125, %f101;
	max.f32 	%f126, %f124, %f125;
	ld.global.nc.u16 	%rs10, [%rd32+2304];
	// begin inline asm
	{  cvt.f32.f16 %f102, %rs10;}

	// end inline asm
	abs.f32 	%f127, %f102;
	max.f32 	%f128, %f126, %f127;
	ld.global.nc.u16 	%rs11, [%rd32+2560];
	// begin inline asm
	{  cvt.f32.f16 %f103, %rs11;}

	// end inline asm
	abs.f32 	%f129, %f103;
	max.f32 	%f130, %f128, %f129;
	ld.global.nc.u16 	%rs12, [%rd32+2816];
	// begin inline asm
	{  cvt.f32.f16 %f104, %rs12;}

	// end inline asm
	abs.f32 	%f131, %f104;
	max.f32 	%f132, %f130, %f131;
	ld.global.nc.u16 	%rs13, [%rd32+3072];
	// begin inline asm
	{  cvt.f32.f16 %f105, %rs13;}

	// end inline asm
	abs.f32 	%f133, %f105;
	max.f32 	%f134, %f132, %f133;
	ld.global.nc.u16 	%rs14, [%rd32+3328];
	// begin inline asm
	{  cvt.f32.f16 %f106, %rs14;}

	// end inline asm
	abs.f32 	%f135, %f106;
	max.f32 	%f136, %f134, %f135;
	ld.global.nc.u16 	%rs15, [%rd32+3584];
	// begin inline asm
	{  cvt.f32.f16 %f107, %rs15;}

	// end inline asm
	abs.f32 	%f137, %f107;
	max.f32 	%f138, %f136, %f137;
	ld.global.nc.u16 	%rs16, [%rd32+3840];
	// begin inline asm
	{  cvt.f32.f16 %f108, %rs16;}

	// end inline asm
	abs.f32 	%f139, %f108;
	max.f32 	%f576, %f138, %f139;
	add.s32 	%r855, %r855, 2048;
	add.s32 	%r854, %r854, 16;
	setp.ne.s32 	%p5, %r854, %r10;
	@%p5 bra 	$L__BB6_6;
$L__BB6_7:
	setp.eq.s32 	%p6, %r9, 0;
	@%p6 bra 	$L__BB6_16;
	and.b32  	%r16, %r8, 7;
	setp.lt.u32 	%p7, %r9, 8;
	@%p7 bra 	$L__BB6_10;
	add.s32 	%r216, %r7, %r855;
	mul.wide.u32 	%rd33, %r216, 2;
	add.s64 	%rd34, %rd7, %rd33;
	ld.global.nc.u16 	%rs17, [%rd34];
	// begin inline asm
	{  cvt.f32.f16 %f141, %rs17;}

	// end inline asm
	abs.f32 	%f149, %f141;
	max.f32 	%f150, %f576, %f149;
	cvt.u64.u32 	%rd35, %r7;
	cvt.u64.u32 	%rd36, %r855;
	add.s64 	%rd37, %rd35, %rd36;
	shl.b64 	%rd38, %rd37, 1;
	add.s64 	%rd39, %rd7, %rd38;
	ld.global.nc.u16 	%rs18, [%rd39+256];
	// begin inline asm
	{  cvt.f32.f16 %f142, %rs18;}

	// end inline asm
	abs.f32 	%f151, %f142;
	max.f32 	%f152, %f150, %f151;
	ld.global.nc.u16 	%rs19, [%rd39+512];
	// begin inline asm
	{  cvt.f32.f16 %f143, %rs19;}

	// end inline asm
	abs.f32 	%f153, %f143;
	max.f32 	%f154, %f152, %f153;
	ld.global.nc.u16 	%rs20, [%rd39+768];
	// begin inline asm
	{  cvt.f32.f16 %f144, %rs20;}

	// end inline asm
	abs.f32 	%f155, %f144;
	max.f32 	%f156, %f154, %f155;
	ld.global.nc.u16 	%rs21, [%rd39+1024];
	// begin inline asm
	{  cvt.f32.f16 %f145, %rs21;}

	// end inline asm
	abs.f32 	%f157, %f145;
	max.f32 	%f158, %f156, %f157;
	ld.global.nc.u16 	%rs22, [%rd39+1280];
	// begin inline asm
	{  cvt.f32.f16 %f146, %rs22;}

	// end inline asm
	abs.f32 	%f159, %f146;
	max.f32 	%f160, %f158, %f159;
	ld.global.nc.u16 	%rs23, [%rd39+1536];
	// begin inline asm
	{  cvt.f32.f16 %f147, %rs23;}

	// end inline asm
	abs.f32 	%f161, %f147;
	max.f32 	%f162, %f160, %f161;
	ld.global.nc.u16 	%rs24, [%rd39+1792];
	// begin inline asm
	{  cvt.f32.f16 %f148, %rs24;}

	// end inline asm
	abs.f32 	%f163, %f148;
	max.f32 	%f576, %f162, %f163;
	add.s32 	%r855, %r855, 1024;
$L__BB6_10:
	setp.eq.s32 	%p8, %r16, 0;
	@%p8 bra 	$L__BB6_16;
	and.b32  	%r19, %r8, 3;
	setp.lt.u32 	%p9, %r16, 4;
	@%p9 bra 	$L__BB6_13;
	add.s32 	%r217, %r7, %r855;
	mul.wide.u32 	%rd40, %r217, 2;
	add.s64 	%rd41, %rd7, %rd40;
	ld.global.nc.u16 	%rs25, [%rd41];
	// begin inline asm
	{  cvt.f32.f16 %f165, %rs25;}

	// end inline asm
	abs.f32 	%f169, %f165;
	max.f32 	%f170, %f576, %f169;
	cvt.u64.u32 	%rd42, %r7;
	cvt.u64.u32 	%rd43, %r855;
	add.s64 	%rd44, %rd42, %rd43;
	shl.b64 	%rd45, %rd44, 1;
	add.s64 	%rd46, %rd7, %rd45;
	ld.global.nc.u16 	%rs26, [%rd46+256];
	// begin inline asm
	{  cvt.f32.f16 %f166, %rs26;}

	// end inline asm
	abs.f32 	%f171, %f166;
	max.f32 	%f172, %f170, %f171;
	ld.global.nc.u16 	%rs27, [%rd46+512];
	// begin inline asm
	{  cvt.f32.f16 %f167, %rs27;}

	// end inline asm
	abs.f32 	%f173, %f167;
	max.f32 	%f174, %f172, %f173;
	ld.global.nc.u16 	%rs28, [%rd46+768];
	// begin inline asm
	{  cvt.f32.f16 %f168, %rs28;}

	// end inline asm
	abs.f32 	%f175, %f168;
	max.f32 	%f576, %f174, %f175;
	add.s32 	%r855, %r855, 512;
$L__BB6_13:
	setp.eq.s32 	%p10, %r19, 0;
	@%p10 bra 	$L__BB6_16;
	mov.b32 	%r859, 0;
$L__BB6_15:
	.pragma "nounroll";
	add.s32 	%r219, %r7, %r855;
	mul.wide.u32 	%rd47, %r219, 2;
	add.s64 	%rd48, %rd7, %rd47;
	ld.global.nc.u16 	%rs29, [%rd48];
	// begin inline asm
	{  cvt.f32.f16 %f176, %rs29;}

	// end inline asm
	abs.f32 	%f177, %f176;
	max.f32 	%f576, %f576, %f177;
	add.s32 	%r855, %r855, 128;
	add.s32 	%r859, %r859, 1;
	setp.ne.s32 	%p11, %r859, %r19;
	@%p11 bra 	$L__BB6_15;
$L__BB6_16:
	and.b32  	%r26, %r877, 31;
	mov.b32 	%r220, %f576;
	shfl.sync.bfly.b32	%r221|%p12, %r220, 16, 31, -1;
	mov.b32 	%f178, %r221;
	max.f32 	%f179, %f576, %f178;
	mov.b32 	%r222, %f179;
	shfl.sync.bfly.b32	%r223|%p13, %r222, 8, 31, -1;
	mov.b32 	%f180, %r223;
	max.f32 	%f181, %f179, %f180;
	mov.b32 	%r224, %f181;
	shfl.sync.bfly.b32	%r225|%p14, %r224, 4, 31, -1;
	mov.b32 	%f182, %r225;
	max.f32 	%f183, %f181, %f182;
	mov.b32 	%r226, %f183;
	shfl.sync.bfly.b32	%r227|%p15, %r226, 2, 31, -1;
	mov.b32 	%f184, %r227;
	max.f32 	%f185, %f183, %f184;
	mov.b32 	%r228, %f185;
	shfl.sync.bfly.b32	%r229|%p16, %r228, 1, 31, -1;
	mov.b32 	%f186, %r229;
	max.f32 	%f16, %f185, %f186;
	setp.ne.s32 	%p17, %r26, 0;
	shl.b32 	%r230, %r3, 2;
	mov.u32 	%r231, smem;
	add.s32 	%r232, %r231, %r230;
	add.s32 	%r27, %r232, 36864;
	@%p17 bra 	$L__BB6_18;
	st.shared.f32 	[%r27], %f16;
$L__BB6_18:
	bar.sync 	0;
	setp.gt.u32 	%p18, %r877, 3;
	shl.b32 	%r233, %r877, 2;
	add.s32 	%r235, %r231, %r233;
	add.s32 	%r28, %r235, 36864;
	mov.f32 	%f578, 0fF149F2CA;
	@%p18 bra 	$L__BB6_20;
	ld.shared.f32 	%f578, [%r28];
$L__BB6_20:
	setp.gt.u32 	%p19, %r877, 31;
	@%p19 bra 	$L__BB6_22;
	mov.b32 	%r236, %f578;
	shfl.sync.bfly.b32	%r237|%p20, %r236, 16, 31, -1;
	mov.b32 	%f188, %r237;
	max.f32 	%f189, %f578, %f188;
	mov.b32 	%r238, %f189;
	shfl.sync.bfly.b32	%r239|%p21, %r238, 8, 31, -1;
	mov.b32 	%f190, %r239;
	max.f32 	%f191, %f189, %f190;
	mov.b32 	%r240, %f191;
	shfl.sync.bfly.b32	%r241|%p22, %r240, 4, 31, -1;
	mov.b32 	%f192, %r241;
	max.f32 	%f193, %f191, %f192;
	mov.b32 	%r242, %f193;
	shfl.sync.bfly.b32	%r243|%p23, %r242, 2, 31, -1;
	mov.b32 	%f194, %r243;
	max.f32 	%f195, %f193, %f194;
	mov.b32 	%r244, %f195;
	shfl.sync.bfly.b32	%r245|%p24, %r244, 1, 31, -1;
	mov.b32 	%f196, %r245;
	max.f32 	%f578, %f195, %f196;
$L__BB6_22:
	bar.sync 	0;
	setp.ne.s32 	%p25, %r877, 0;
	@%p25 bra 	$L__BB6_24;
	st.shared.f32 	[smem+36864], %f578;
$L__BB6_24:
	setp.ge.s32 	%p26, %r877, %r6;
	bar.sync 	0;
	ld.shared.f32 	%f197, [smem+36864];
	mul.f32 	%f198, %f567, %f197;
	max.f32 	%f199, %f198, 0f358637BD;
	mov.f32 	%f200, 0f42FE0000;
	div.rn.f32 	%f21, %f200, %f199;
	@%p26 bra 	$L__BB6_31;
	shl.b32 	%r29, %r1, 13;
	not.b32 	%r246, %r877;
	add.s32 	%r30, %r6, %r246;
	and.b32  	%r247, %r30, 384;
	setp.eq.s32 	%p27, %r247, 384;
	mov.u32 	%r862, %r877;
	@%p27 bra 	$L__BB6_28;
	shr.u32 	%r249, %r30, 7;
	add.s32 	%r250, %r249, 1;
	and.b32  	%r31, %r250, 3;
	mov.b32 	%r861, 0;
	mov.u32 	%r862, %r877;
$L__BB6_27:
	.pragma "nounroll";
	and.b32  	%r251, %r862, 255;
	add.s32 	%r252, %r862, %r29;
	and.b32  	%r253, %r252, 2147483392;
	or.b32  	%r254, %r253, %r251;
	mul.wide.u32 	%rd49, %r254, 2;
	add.s64 	%rd50, %rd7, %rd49;
	ld.global.nc.u16 	%rs30, [%rd50];
	// begin inline asm
	{  cvt.f32.f16 %f201, %rs30;}

	// end inline asm
	mul.f32 	%f202, %f21, %f201;
	mov.f32 	%f203, 0f3F000000;
	copysign.f32 	%f204, %f202, %f203;
	add.rz.f32 	%f205, %f202, %f204;
	cvt.rzi.f32.f32 	%f206, %f205;
	min.f32 	%f207, %f206, 0f42FE0000;
	max.f32 	%f208, %f207, 0fC3000000;
	cvt.rzi.s32.f32 	%r255, %f208;
	and.b32  	%r256, %r862, 2147483647;
	add.s32 	%r258, %r231, %r256;
	st.shared.u8 	[%r258], %r255;
	add.s32 	%r862, %r862, 128;
	add.s32 	%r861, %r861, 1;
	setp.ne.s32 	%p28, %r861, %r31;
	@%p28 bra 	$L__BB6_27;
$L__BB6_28:
	setp.lt.u32 	%p29, %r30, 384;
	@%p29 bra 	$L__BB6_31;
	and.b32  	%r37, %r862, 255;
	xor.b32  	%r38, %r37, 128;
$L__BB6_30:
	add.s32 	%r259, %r862, %r29;
	and.b32  	%r260, %r259, 2147483392;
	or.b32  	%r261, %r260, %r37;
	mul.wide.u32 	%rd51, %r261, 2;
	add.s64 	%rd52, %rd7, %rd51;
	ld.global.nc.u16 	%rs31, [%rd52];
	// begin inline asm
	{  cvt.f32.f16 %f209, %rs31;}

	// end inline asm
	mul.f32 	%f213, %f21, %f209;
	mov.f32 	%f214, 0f3F000000;
	copysign.f32 	%f215, %f213, %f214;
	add.rz.f32 	%f216, %f213, %f215;
	cvt.rzi.f32.f32 	%f217, %f216;
	min.f32 	%f218, %f217, 0f42FE0000;
	max.f32 	%f219, %f218, 0fC3000000;
	cvt.rzi.s32.f32 	%r262, %f219;
	and.b32  	%r263, %r862, 2147483392;
	or.b32  	%r264, %r263, %r37;
	add.s32 	%r266, %r231, %r264;
	st.shared.u8 	[%r266], %r262;
	add.s32 	%r267, %r862, 128;
	add.s32 	%r268, %r259, 128;
	and.b32  	%r269, %r268, 2147483392;
	or.b32  	%r270, %r269, %r38;
	mul.wide.u32 	%rd53, %r270, 2;
	add.s64 	%rd54, %rd7, %rd53;
	ld.global.nc.u16 	%rs32, [%rd54];
	// begin inline asm
	{  cvt.f32.f16 %f210, %rs32;}

	// end inline asm
	mul.f32 	%f220, %f21, %f210;
	copysign.f32 	%f221, %f220, %f214;
	add.rz.f32 	%f222, %f220, %f221;
	cvt.rzi.f32.f32 	%f223, %f222;
	min.f32 	%f224, %f223, 0f42FE0000;
	max.f32 	%f225, %f224, 0fC3000000;
	cvt.rzi.s32.f32 	%r271, %f225;
	and.b32  	%r272, %r267, 2147483392;
	or.b32  	%r273, %r272, %r38;
	add.s32 	%r274, %r231, %r273;
	st.shared.u8 	[%r274], %r271;
	add.s32 	%r275, %r862, 256;
	add.s32 	%r276, %r259, 256;
	and.b32  	%r277, %r276, 2147483392;
	or.b32  	%r278, %r277, %r37;
	mul.wide.u32 	%rd55, %r278, 2;
	add.s64 	%rd56, %rd7, %rd55;
	ld.global.nc.u16 	%rs33, [%rd56];
	// begin inline asm
	{  cvt.f32.f16 %f211, %rs33;}

	// end inline asm
	mul.f32 	%f226, %f21, %f211;
	copysign.f32 	%f227, %f226, %f214;
	add.rz.f32 	%f228, %f226, %f227;
	cvt.rzi.f32.f32 	%f229, %f228;
	min.f32 	%f230, %f229, 0f42FE0000;
	max.f32 	%f231, %f230, 0fC3000000;
	cvt.rzi.s32.f32 	%r279, %f231;
	and.b32  	%r280, %r275, 2147483392;
	or.b32  	%r281, %r280, %r37;
	add.s32 	%r282, %r231, %r281;
	st.shared.u8 	[%r282], %r279;
	add.s32 	%r283, %r862, 384;
	add.s32 	%r284, %r259, 384;
	and.b32  	%r285, %r284, 2147483392;
	or.b32  	%r286, %r285, %r38;
	mul.wide.u32 	%rd57, %r286, 2;
	add.s64 	%rd58, %rd7, %rd57;
	ld.global.nc.u16 	%rs34, [%rd58];
	// begin inline asm
	{  cvt.f32.f16 %f212, %rs34;}

	// end inline asm
	mul.f32 	%f232, %f21, %f212;
	copysign.f32 	%f233, %f232, %f214;
	add.rz.f32 	%f234, %f232, %f233;
	cvt.rzi.f32.f32 	%f235, %f234;
	min.f32 	%f236, %f235, 0f42FE0000;
	max.f32 	%f237, %f236, 0fC3000000;
	cvt.rzi.s32.f32 	%r287, %f237;
	and.b32  	%r288, %r283, 2147483392;
	or.b32  	%r289, %r288, %r38;
	add.s32 	%r290, %r231, %r289;
	st.shared.u8 	[%r290], %r287;
	add.s32 	%r862, %r862, 512;
	setp.lt.s32 	%p30, %r862, %r6;
	@%p30 bra 	$L__BB6_30;
$L__BB6_31:
	sub.s32 	%r291, 8192, %r6;
	setp.ge.u32 	%p31, %r877, %r291;
	@%p31 bra 	$L__BB6_43;
	xor.b32  	%r41, %r877, 8064;
	sub.s32 	%r292, %r41, %r6;
	shr.u32 	%r293, %r292, 7;
	add.s32 	%r42, %r293, 1;
	and.b32  	%r43, %r42, 7;
	setp.lt.u32 	%p32, %r292, 896;
	mov.u32 	%r867, %r877;
	@%p32 bra 	$L__BB6_35;
	and.b32  	%r44, %r42, 67108856;
	and.b32  	%r45, %r877, 255;
	xor.b32  	%r46, %r45, 128;
	mov.b32 	%r868, 0;
	mov.u32 	%r867, %r877;
$L__BB6_34:
	.pragma "nounroll";
	add.s32 	%r295, %r867, %r6;
	and.b32  	%r296, %r295, -256;
	or.b32  	%r297, %r296, %r45;
	add.s32 	%r299, %r231, %r297;
	mov.b16 	%rs35, 0;
	st.shared.u8 	[%r299], %rs35;
	add.s32 	%r300, %r295, 128;
	and.b32  	%r301, %r300, -256;
	or.b32  	%r302, %r301, %r46;
	add.s32 	%r303, %r231, %r302;
	st.shared.u8 	[%r303], %rs35;
	st.shared.u8 	[%r299+256], %rs35;
	add.s32 	%r304, %r295, 384;
	and.b32  	%r305, %r304, -256;
	or.b32  	%r306, %r305, %r46;
	add.s32 	%r307, %r231, %r306;
	st.shared.u8 	[%r307], %rs35;
	st.shared.u8 	[%r299+512], %rs35;
	add.s32 	%r308, %r295, 640;
	and.b32  	%r309, %r308, -256;
	or.b32  	%r310, %r309, %r46;
	add.s32 	%r311, %r231, %r310;
	st.shared.u8 	[%r311], %rs35;
	st.shared.u8 	[%r299+768], %rs35;
	add.s32 	%r312, %r295, 896;
	and.b32  	%r313, %r312, -256;
	or.b32  	%r314, %r313, %r46;
	add.s32 	%r315, %r231, %r314;
	st.shared.u8 	[%r315], %rs35;
	add.s32 	%r867, %r867, 1024;
	add.s32 	%r868, %r868, 8;
	setp.eq.s32 	%p33, %r868, %r44;
	@%p33 bra 	$L__BB6_35;
	bra.uni 	$L__BB6_34;
$L__BB6_35:
	setp.eq.s32 	%p34, %r43, 0;
	@%p34 bra 	$L__BB6_43;
	setp.lt.u32 	%p35, %r43, 4;
	@%p35 bra 	$L__BB6_38;
	and.b32  	%r316, %r867, 255;
	xor.b32  	%r317, %r316, 128;
	add.s32 	%r318, %r867, %r6;
	and.b32  	%r319, %r318, -256;
	or.b32  	%r320, %r319, %r316;
	add.s32 	%r322, %r231, %r320;
	mov.b16 	%rs36, 0;
	st.shared.u8 	[%r322], %rs36;
	add.s32 	%r323, %r318, 128;
	and.b32  	%r324, %r323, -256;
	or.b32  	%r325, %r324, %r317;
	add.s32 	%r326, %r231, %r325;
	st.shared.u8 	[%r326], %rs36;
	st.shared.u8 	[%r322+256], %rs36;
	add.s32 	%r327, %r318, 384;
	and.b32  	%r328, %r327, -256;
	or.b32  	%r329, %r328, %r317;
	add.s32 	%r330, %r231, %r329;
	st.shared.u8 	[%r330], %rs36;
	add.s32 	%r867, %r867, 512;
$L__BB6_38:
	and.b32  	%r331, %r42, 3;
	setp.eq.s32 	%p36, %r331, 0;
	@%p36 bra 	$L__BB6_43;
	setp.eq.s32 	%p37, %r331, 1;
	@%p37 bra 	$L__BB6_41;
	and.b32  	%r332, %r867, 255;
	xor.b32  	%r333, %r332, 128;
	add.s32 	%r334, %r867, %r6;
	and.b32  	%r335, %r334, -256;
	or.b32  	%r336, %r335, %r332;
	add.s32 	%r338, %r231, %r336;
	mov.b16 	%rs37, 0;
	st.shared.u8 	[%r338], %rs37;
	add.s32 	%r339, %r334, 128;
	and.b32  	%r340, %r339, -256;
	or.b32  	%r341, %r340, %r333;
	add.s32 	%r342, %r231, %r341;
	st.shared.u8 	[%r342], %rs37;
	add.s32 	%r867, %r867, 256;
$L__BB6_41:
	and.b32  	%r343, %r41, 128;
	setp.ne.s32 	%p38, %r343, 0;
	@%p38 bra 	$L__BB6_43;
	and.b32  	%r344, %r867, 255;
	add.s32 	%r345, %r867, %r6;
	and.b32  	%r346, %r345, -256;
	or.b32  	%r347, %r346, %r344;
	add.s32 	%r349, %r231, %r347;
	mov.b16 	%rs38, 0;
	st.shared.u8 	[%r349], %rs38;
$L__BB6_43:
	setp.lt.u32 	%p39, %r877, 32;
	@%p39 bra 	$L__BB6_167;
$L__BB6_44:
	shr.u32 	%r353, %r877, 7;
	sub.s32 	%r56, 64, %r353;
	and.b32  	%r57, %r56, 15;
	and.b32  	%r58, %r56, 112;
	mov.b32 	%r870, 0;
	mov.u32 	%r871, %r877;
$L__BB6_45:
	.pragma "nounroll";
	mov.u32 	%r59, %r871;
	shl.b32 	%r354, %r59, 2;
	add.s32 	%r356, %r231, %r354;
	add.s32 	%r61, %r356, 37136;
	mov.b32 	%r357, 0;
	st.shared.u32 	[%r356+37136], %r357;
	st.shared.u32 	[%r356+37648], %r357;
	st.shared.u32 	[%r356+38160], %r357;
	st.shared.u32 	[%r356+38672], %r357;
	st.shared.u32 	[%r356+39184], %r357;
	st.shared.u32 	[%r356+39696], %r357;
	st.shared.u32 	[%r356+40208], %r357;
	st.shared.u32 	[%r356+40720], %r357;
	st.shared.u32 	[%r356+41232], %r357;
	st.shared.u32 	[%r356+41744], %r357;
	st.shared.u32 	[%r356+42256], %r357;
	st.shared.u32 	[%r356+42768], %r357;
	st.shared.u32 	[%r356+43280], %r357;
	st.shared.u32 	[%r356+43792], %r357;
	st.shared.u32 	[%r356+44304], %r357;
	st.shared.u32 	[%r356+44816], %r357;
	add.s32 	%r871, %r59, 2048;
	add.s32 	%r870, %r870, 16;
	setp.ne.s32 	%p40, %r870, %r58;
	@%p40 bra 	$L__BB6_45;
	setp.eq.s32 	%p41, %r57, 0;
	@%p41 bra 	$L__BB6_55;
	and.b32  	%r64, %r56, 7;
	setp.lt.u32 	%p42, %r57, 8;
	@%p42 bra 	$L__BB6_49;
	mov.b32 	%r358, 0;
	st.shared.u32 	[%r61+8192], %r358;
	st.shared.u32 	[%r61+8704], %r358;
	st.shared.u32 	[%r61+9216], %r358;
	st.shared.u32 	[%r61+9728], %r358;
	st.shared.u32 	[%r61+10240], %r358;
	st.shared.u32 	[%r61+10752], %r358;
	st.shared.u32 	[%r61+11264], %r358;
	st.shared.u32 	[%r61+11776], %r358;
	add.s32 	%r871, %r59, 3072;
$L__BB6_49:
	setp.eq.s32 	%p43, %r64, 0;
	@%p43 bra 	$L__BB6_55;
	and.b32  	%r67, %r56, 3;
	setp.lt.u32 	%p44, %r64, 4;
	@%p44 bra 	$L__BB6_52;
	shl.b32 	%r359, %r871, 2;
	add.s32 	%r361, %r231, %r359;
	mov.b32 	%r362, 0;
	st.shared.u32 	[%r361+37136], %r362;
	st.shared.u32 	[%r361+37648], %r362;
	st.shared.u32 	[%r361+38160], %r362;
	st.shared.u32 	[%r361+38672], %r362;
	add.s32 	%r871, %r871, 512;
$L__BB6_52:
	setp.eq.s32 	%p45, %r67, 0;
	@%p45 bra 	$L__BB6_55;
	mov.b32 	%r874, 0;
$L__BB6_54:
	.pragma "nounroll";
	shl.b32 	%r364, %r871, 2;
	add.s32 	%r366, %r231, %r364;
	mov.b32 	%r367, 0;
	st.shared.u32 	[%r366+37136], %r367;
	add.s32 	%r871, %r871, 128;
	add.s32 	%r874, %r874, 1;
	setp.ne.s32 	%p46, %r874, %r67;
	@%p46 bra 	$L__BB6_54;
$L__BB6_55:
	cvta.to.global.u64 	%rd59, %rd16;
	shl.b64 	%rd60, %rd6, 1;
	add.s64 	%rd8, %rd59, %rd60;
	bar.sync 	0;
	mov.f32 	%f238, 0f43800000;
	rsqrt.approx.f32 	%f239, %f238;
	shr.u32 	%r369, %r877, 6;
	shl.b32 	%r370, %r369, 12;
	shl.b32 	%r371, %r3, 4;
	and.b32  	%r372, %r371, 16;
	shl.b32 	%r373, %r3, 6;
	and.b32  	%r374, %r373, 64;
	shl.b32 	%r375, %r369, 11;
	or.b32  	%r376, %r375, %r374;
	add.s32 	%r378, %r231, %r376;
	add.s32 	%r74, %r378, 32768;
	rcp.rn.f32 	%f240, %f21;
	mul.f32 	%f22, %f240, %f239;
	not.b32 	%r75, %r877;
	xor.b32  	%r76, %r877, 8064;
	shl.b32 	%r379, %r877, 5;
	and.b32  	%r77, %r379, 8160;
	xor.b32  	%r78, %r77, 4096;
	and.b32  	%r79, %r877, 128;
	add.s32 	%r80, %r231, %r370;
	add.s32 	%r380, %r231, %r372;
	add.s32 	%r81, %r380, 8192;
	add.s32 	%r82, %r80, 16;
	add.s32 	%r83, %r380, 8704;
	add.s32 	%r84, %r80, 32;
	add.s32 	%r85, %r380, 9216;
	add.s32 	%r86, %r80, 48;
	add.s32 	%r87, %r380, 9728;
	add.s32 	%r88, %r80, 64;
	add.s32 	%r89, %r380, 10240;
	add.s32 	%r90, %r80, 80;
	add.s32 	%r91, %r380, 10752;
	add.s32 	%r92, %r80, 96;
	add.s32 	%r93, %r380, 11264;
	add.s32 	%r94, %r80, 112;
	add.s32 	%r95, %r380, 11776;
	add.s32 	%r96, %r80, 128;
	add.s32 	%r97, %r380, 12288;
	add.s32 	%r98, %r80, 144;
	add.s32 	%r99, %r380, 12800;
	add.s32 	%r100, %r80, 160;
	add.s32 	%r101, %r380, 13312;
	add.s32 	%r102, %r80, 176;
	add.s32 	%r103, %r380, 13824;
	add.s32 	%r104, %r80, 192;
	add.s32 	%r105, %r380, 14336;
	add.s32 	%r106, %r80, 208;
	add.s32 	%r107, %r380, 14848;
	add.s32 	%r108, %r80, 224;
	add.s32 	%r109, %r380, 15360;
	add.s32 	%r110, %r80, 240;
	add.s32 	%r111, %r380, 15872;
	mul.lo.s64 	%rd61, %rd5, %rd3;
	shl.b64 	%rd62, %rd61, 9;
	add.s64 	%rd63, %rd62, %rd59;
	add.s64 	%rd9, %rd63, 2048;
	cvta.to.global.u64 	%rd10, %rd17;
	mov.b32 	%r878, 0;
	mov.u32 	%r879, %r206;
	mov.u32 	%r880, %r878;
$L__BB6_56:
	min.s32 	%r381, %r879, 32;
	max.s32 	%r125, %r381, 1;
	and.b32  	%r126, %r125, 7;
	shl.b32 	%r382, %r878, 5;
	sub.s32 	%r383, %r206, %r382;
	min.s32 	%r384, %r383, 32;
	shl.b32 	%r127, %r384, 8;
	sub.s32 	%r128, %r76, %r127;
	shr.u32 	%r385, %r128, 7;
	add.s32 	%r129, %r385, 1;
	shl.b32 	%r386, %r381, 8;
	add.s32 	%r130, %r386, %r75;
	shr.u32 	%r387, %r130, 7;
	add.s32 	%r131, %r387, 1;
	and.b32  	%r132, %r131, 7;
	and.b32  	%r133, %r131, 15;
	sub.s32 	%r134, %r206, %r880;
	min.s32 	%r135, %r134, 32;
	shl.b32 	%r136, %r135, 8;
	setp.ge.s32 	%p47, %r877, %r136;
	mov.f32 	%f586, 0f00000000;
	@%p47 bra 	$L__BB6_78;
	shl.b32 	%r137, %r880, 8;
	setp.lt.u32 	%p48, %r130, 1920;
	mov.f32 	%f586, 0f00000000;
	mov.u32 	%r885, %r877;
	@%p48 bra 	$L__BB6_68;
	and.b32  	%r388, %r131, 67108848;
	neg.s32 	%r884, %r388;
	add.s32 	%r389, %r877, %r137;
	mul.wide.u32 	%rd64, %r389, 2;
	add.s64 	%rd111, %rd9, %rd64;
	mov.f32 	%f586, 0f00000000;
	mov.u32 	%r885, %r877;
	bra.uni 	$L__BB6_67;
$L__BB6_59:
	setp.ge.s32 	%p124, %r877, %r6;
	@%p124 bra 	$L__BB6_66;
	add.s32 	%r112, %r6, %r75;
	and.b32  	%r792, %r112, 384;
	setp.eq.s32 	%p125, %r792, 384;
	@%p125 bra 	$L__BB6_63;
	shr.u32 	%r793, %r112, 7;
	add.s32 	%r794, %r793, 1;
	and.b32  	%r795, %r794, 3;
	neg.s32 	%r875, %r795;
$L__BB6_62:
	.pragma "nounroll";
	shr.u32 	%r796, %r877, 8;
	and.b32  	%r797, %r877, 255;
	shl.b32 	%r798, %r877, 2;
	add.s32 	%r800, %r231, %r798;
	ld.shared.f32 	%f548, [%r800+37136];
	shl.b32 	%r801, %r796, 2;
	add.s32 	%r802, %r231, %r801;
	ld.shared.f32 	%f549, [%r802+37008];
	add.f32 	%f550, %f549, 0f358637BD;
	div.rn.f32 	%f547, %f548, %f550;
	// begin inline asm
	{  cvt.rn.f16.f32 %rs92, %f547;}

	// end inline asm
	add.s32 	%r803, %r4, %r796;
	shl.b32 	%r804, %r803, 8;
	or.b32  	%r805, %r804, %r797;
	cvt.u64.u32 	%rd91, %r805;
	add.s64 	%rd92, %rd4, %rd91;
	shl.b64 	%rd93, %rd92, 1;
	add.s64 	%rd94, %rd1, %rd93;
	st.global.u16 	[%rd94], %rs92;
	add.s32 	%r877, %r877, 128;
	add.s32 	%r875, %r875, 1;
	setp.ne.s32 	%p126, %r875, 0;
	@%p126 bra 	$L__BB6_62;
$L__BB6_63:
	setp.lt.u32 	%p127, %r112, 384;
	@%p127 bra 	$L__BB6_66;
	and.b32  	%r119, %r877, 255;
	xor.b32  	%r120, %r119, 128;
	add.s32 	%r901, %r877, 256;
$L__BB6_65:
	add.s32 	%r806, %r901, -256;
	shr.u32 	%r807, %r806, 8;
	and.b32  	%r808, %r806, 1073741568;
	or.b32  	%r809, %r808, %r119;
	shl.b32 	%r810, %r809, 2;
	add.s32 	%r812, %r231, 37136;
	add.s32 	%r813, %r812, %r810;
	ld.shared.f32 	%f555, [%r813];
	add.s32 	%r814, %r231, 37008;
	shl.b32 	%r815, %r807, 2;
	add.s32 	%r816, %r814, %r815;
	ld.shared.f32 	%f556, [%r816];
	add.f32 	%f557, %f556, 0f358637BD;
	div.rn.f32 	%f551, %f555, %f557;
	// begin inline asm
	{  cvt.rn.f16.f32 %rs93, %f551;}

	// end inline asm
	add.s32 	%r817, %r4, %r807;
	shl.b32 	%r818, %r817, 8;
	or.b32  	%r819, %r818, %r119;
	cvt.u64.u32 	%rd95, %r819;
	add.s64 	%rd96, %rd4, %rd95;
	shl.b64 	%rd97, %rd96, 1;
	add.s64 	%rd98, %rd1, %rd97;
	st.global.u16 	[%rd98], %rs93;
	add.s32 	%r820, %r901, -128;
	shr.u32 	%r821, %r820, 8;
	and.b32  	%r822, %r820, 1073741568;
	or.b32  	%r823, %r822, %r120;
	shl.b32 	%r824, %r823, 2;
	add.s32 	%r825, %r812, %r824;
	ld.shared.f32 	%f558, [%r825];
	shl.b32 	%r826, %r821, 2;
	add.s32 	%r827, %r814, %r826;
	ld.shared.f32 	%f559, [%r827];
	add.f32 	%f560, %f559, 0f358637BD;
	div.rn.f32 	%f552, %f558, %f560;
	// begin inline asm
	{  cvt.rn.f16.f32 %rs94, %f552;}

	// end inline asm
	add.s32 	%r828, %r4, %r821;
	shl.b32 	%r829, %r828, 8;
	or.b32  	%r830, %r829, %r120;
	cvt.u64.u32 	%rd99, %r830;
	add.s64 	%rd100, %rd4, %rd99;
	shl.b64 	%rd101, %rd100, 1;
	add.s64 	%rd102, %rd1, %rd101;
	st.global.u16 	[%rd102], %rs94;
	add.s32 	%r831, %r901, 128;
	shr.u32 	%r832, %r901, 8;
	and.b32  	%r833, %r901, 1073741568;
	or.b32  	%r834, %r833, %r119;
	shl.b32 	%r835, %r834, 2;
	add.s32 	%r836, %r812, %r835;
	ld.shared.f32 	%f561, [%r836];
	shl.b32 	%r837, %r832, 2;
	add.s32 	%r838, %r814, %r837;
	ld.shared.f32 	%f562, [%r838];
	add.f32 	%f563, %f562, 0f358637BD;
	div.rn.f32 	%f553, %f561, %f563;
	// begin inline asm
	{  cvt.rn.f16.f32 %rs95, %f553;}

	// end inline asm
	add.s32 	%r839, %r4, %r832;
	shl.b32 	%r840, %r839, 8;
	or.b32  	%r841, %r840, %r119;
	cvt.u64.u32 	%rd103, %r841;
	add.s64 	%rd104, %rd4, %rd103;
	shl.b64 	%rd105, %rd104, 1;
	add.s64 	%rd106, %rd1, %rd105;
	st.global.u16 	[%rd106], %rs95;
	shr.u32 	%r842, %r831, 8;
	and.b32  	%r843, %r831, 1073741568;
	or.b32  	%r844, %r843, %r120;
	shl.b32 	%r845, %r844, 2;
	add.s32 	%r846, %r812, %r845;
	ld.shared.f32 	%f564, [%r846];
	shl.b32 	%r847, %r842, 2;
	add.s32 	%r848, %r814, %r847;
	ld.shared.f32 	%f565, [%r848];
	add.f32 	%f566, %f565, 0f358637BD;
	div.rn.f32 	%f554, %f564, %f566;
	// begin inline asm
	{  cvt.rn.f16.f32 %rs96, %f554;}

	// end inline asm
	add.s32 	%r849, %r4, %r842;
	shl.b32 	%r850, %r849, 8;
	or.b32  	%r851, %r850, %r120;
	cvt.u64.u32 	%rd107, %r851;
	add.s64 	%rd108, %rd4, %rd107;
	shl.b64 	%rd109, %rd108, 1;
	add.s64 	%rd110, %rd1, %rd109;
	st.global.u16 	[%rd110], %rs96;
	add.s32 	%r202, %r901, 512;
	add.s32 	%r852, %r901, 256;
	setp.lt.s32 	%p128, %r852, %r6;
	mov.u32 	%r901, %r202;
	@%p128 bra 	$L__BB6_65;
$L__BB6_66:
	ret;
$L__BB6_67:
	.pragma "nounroll";
	ld.global.nc.u16 	%rs39, [%rd111+-2048];
	// begin inline asm
	{  cvt.f32.f16 %f245, %rs39;}

	// end inline asm
	abs.f32 	%f261, %f245;
	max.f32 	%f262, %f586, %f261;
	ld.global.nc.u16 	%rs40, [%rd111+-1792];
	// begin inline asm
	{  cvt.f32.f16 %f246, %rs40;}

	// end inline asm
	abs.f32 	%f263, %f246;
	max.f32 	%f264, %f262, %f263;
	ld.global.nc.u16 	%rs41, [%rd111+-1536];
	// begin inline asm
	{  cvt.f32.f16 %f247, %rs41;}

	// end inline asm
	abs.f32 	%f265, %f247;
	max.f32 	%f266, %f264, %f265;
	ld.global.nc.u16 	%rs42, [%rd111+-1280];
	// begin inline asm
	{  cvt.f32.f16 %f248, %rs42;}

	// end inline asm
	abs.f32 	%f267, %f248;
	max.f32 	%f268, %f266, %f267;
	ld.global.nc.u16 	%rs43, [%rd111+-1024];
	// begin inline asm
	{  cvt.f32.f16 %f249, %rs43;}

	// end inline asm
	abs.f32 	%f269, %f249;
	max.f32 	%f270, %f268, %f269;
	ld.global.nc.u16 	%rs44, [%rd111+-768];
	// begin inline asm
	{  cvt.f32.f16 %f250, %rs44;}

	// end inline asm
	abs.f32 	%f271, %f250;
	max.f32 	%f272, %f270, %f271;
	ld.global.nc.u16 	%rs45, [%rd111+-512];
	// begin inline asm
	{  cvt.f32.f16 %f251, %rs45;}

	// end inline asm
	abs.f32 	%f273, %f251;
	max.f32 	%f274, %f272, %f273;
	ld.global.nc.u16 	%rs46, [%rd111+-256];
	// begin inline asm
	{  cvt.f32.f16 %f252, %rs46;}

	// end inline asm
	abs.f32 	%f275, %f252;
	max.f32 	%f276, %f274, %f275;
	ld.global.nc.u16 	%rs47, [%rd111];
	// begin inline asm
	{  cvt.f32.f16 %f253, %rs47;}

	// end inline asm
	abs.f32 	%f277, %f253;
	max.f32 	%f278, %f276, %f277;
	ld.global.nc.u16 	%rs48, [%rd111+256];
	// begin inline asm
	{  cvt.f32.f16 %f254, %rs48;}

	// end inline asm
	abs.f32 	%f279, %f254;
	max.f32 	%f280, %f278, %f279;
	ld.global.nc.u16 	%rs49, [%rd111+512];
	// begin inline asm
	{  cvt.f32.f16 %f255, %rs49;}

	// end inline asm
	abs.f32 	%f281, %f255;
	max.f32 	%f282, %f280, %f281;
	ld.global.nc.u16 	%rs50, [%rd111+768];
	// begin inline asm
	{  cvt.f32.f16 %f256, %rs50;}

	// end inline asm
	abs.f32 	%f283, %f256;
	max.f32 	%f284, %f282, %f283;
	ld.global.nc.u16 	%rs51, [%rd111+1024];
	// begin inline asm
	{  cvt.f32.f16 %f257, %rs51;}

	// end inline asm
	abs.f32 	%f285, %f257;
	max.f32 	%f286, %f284, %f285;
	ld.global.nc.u16 	%rs52, [%rd111+1280];
	// begin inline asm
	{  cvt.f32.f16 %f258, %rs52;}

	// end inline asm
	abs.f32 	%f287, %f258;
	max.f32 	%f288, %f286, %f287;
	ld.global.nc.u16 	%rs53, [%rd111+1536];
	// begin inline asm
	{  cvt.f32.f16 %f259, %rs53;}

	// end inline asm
	abs.f32 	%f289, %f259;
	max.f32 	%f290, %f288, %f289;
	ld.global.nc.u16 	%rs54, [%rd111+1792];
	// begin inline asm
	{  cvt.f32.f16 %f260, %rs54;}

	// end inline asm
	abs.f32 	%f291, %f260;
	max.f32 	%f586, %f290, %f291;
	add.s32 	%r885, %r885, 2048;
	add.s32 	%r884, %r884, 16;
	add.s64 	%rd111, %rd111, 4096;
	setp.eq.s32 	%p49, %r884, 0;
	@%p49 bra 	$L__BB6_68;
	bra.uni 	$L__BB6_67;
$L__BB6_68:
	setp.eq.s32 	%p50, %r133, 0;
	@%p50 bra 	$L__BB6_78;
	setp.lt.u32 	%p51, %r133, 8;
	@%p51 bra 	$L__BB6_71;
	add.s32 	%r390, %r137, %r885;
	mul.wide.u32 	%rd65, %r390, 2;
	add.s64 	%rd66, %rd8, %rd65;
	ld.global.nc.u16 	%rs55, [%rd66];
	// begin inline asm
	{  cvt.f32.f16 %f293, %rs55;}

	// end inline asm
	abs.f32 	%f301, %f293;
	max.f32 	%f302, %f586, %f301;
	cvt.u64.u32 	%rd67, %r137;
	cvt.u64.u32 	%rd68, %r885;
	add.s64 	%rd69, %rd67, %rd68;
	shl.b64 	%rd70, %rd69, 1;
	add.s64 	%rd71, %rd8, %rd70;
	ld.global.nc.u16 	%rs56, [%rd71+256];
	// begin inline asm
	{  cvt.f32.f16 %f294, %rs56;}

	// end inline asm
	abs.f32 	%f303, %f294;
	max.f32 	%f304, %f302, %f303;
	ld.global.nc.u16 	%rs57, [%rd71+512];
	// begin inline asm
	{  cvt.f32.f16 %f295, %rs57;}

	// end inline asm
	abs.f32 	%f305, %f295;
	max.f32 	%f306, %f304, %f305;
	ld.global.nc.u16 	%rs58, [%rd71+768];
	// begin inline asm
	{  cvt.f32.f16 %f296, %rs58;}

	// end inline asm
	abs.f32 	%f307, %f296;
	max.f32 	%f308, %f306, %f307;
	ld.global.nc.u16 	%rs59, [%rd71+1024];
	// begin inline asm
	{  cvt.f32.f16 %f297, %rs59;}

	// end inline asm
	abs.f32 	%f309, %f297;
	max.f32 	%f310, %f308, %f309;
	ld.global.nc.u16 	%rs60, [%rd71+1280];
	// begin inline asm
	{  cvt.f32.f16 %f298, %rs60;}

	// end inline asm
	abs.f32 	%f311, %f298;
	max.f32 	%f312, %f310, %f311;
	ld.global.nc.u16 	%rs61, [%rd71+1536];
	// begin inline asm
	{  cvt.f32.f16 %f299, %rs61;}

	// end inline asm
	abs.f32 	%f313, %f299;
	max.f32 	%f314, %f312, %f313;
	ld.global.nc.u16 	%rs62, [%rd71+1792];
	// begin inline asm
	{  cvt.f32.f16 %f300, %rs62;}

	// end inline asm
	abs.f32 	%f315, %f300;
	max.f32 	%f586, %f314, %f315;
	add.s32 	%r885, %r885, 1024;
$L__BB6_71:
	setp.eq.s32 	%p52, %r132, 0;
	@%p52 bra 	$L__BB6_78;
	and.b32  	%r142, %r131, 3;
	setp.lt.u32 	%p53, %r132, 4;
	@%p53 bra 	$L__BB6_74;
	add.s32 	%r391, %r137, %r885;
	mul.wide.u32 	%rd72, %r391, 2;
	add.s64 	%rd73, %rd8, %rd72;
	ld.global.nc.u16 	%rs63, [%rd73];
	// begin inline asm
	{  cvt.f32.f16 %f317, %rs63;}

	// end inline asm
	abs.f32 	%f321, %f317;
	max.f32 	%f322, %f586, %f321;
	cvt.u64.u32 	%rd74, %r137;
	cvt.u64.u32 	%rd75, %r885;
	add.s64 	%rd76, %rd74, %rd75;
	shl.b64 	%rd77, %rd76, 1;
	add.s64 	%rd78, %rd8, %rd77;
	ld.global.nc.u16 	%rs64, [%rd78+256];
	// begin inline asm
	{  cvt.f32.f16 %f318, %rs64;}

	// end inline asm
	abs.f32 	%f323, %f318;
	max.f32 	%f324, %f322, %f323;
	ld.global.nc.u16 	%rs65, [%rd78+512];
	// begin inline asm
	{  cvt.f32.f16 %f319, %rs65;}

	// end inline asm
	abs.f32 	%f325, %f319;
	max.f32 	%f326, %f324, %f325;
	ld.global.nc.u16 	%rs66, [%rd78+768];
	// begin inline asm
	{  cvt.f32.f16 %f320, %rs66;}

	// end inline asm
	abs.f32 	%f327, %f320;
	max.f32 	%f586, %f326, %f327;
	add.s32 	%r885, %r885, 512;
$L__BB6_74:
	setp.eq.s32 	%p54, %r142, 0;
	@%p54 bra 	$L__BB6_78;
	add.s32 	%r392, %r137, %r885;
	mul.wide.u32 	%rd79, %r392, 2;
	add.s64 	%rd80, %rd8, %rd79;
	ld.global.nc.u16 	%rs67, [%rd80];
	// begin inline asm
	{  cvt.f32.f16 %f328, %rs67;}

	// end inline asm
	abs.f32 	%f329, %f328;
	max.f32 	%f586, %f586, %f329;
	setp.eq.s32 	%p55, %r142, 1;
	@%p55 bra 	$L__BB6_78;
	cvt.u64.u32 	%rd81, %r137;
	cvt.u64.u32 	%rd82, %r885;
	add.s64 	%rd83, %rd81, %rd82;
	shl.b64 	%rd84, %rd83, 1;
	add.s64 	%rd12, %rd8, %rd84;
	ld.global.nc.u16 	%rs68, [%rd12+256];
	// begin inline asm
	{  cvt.f32.f16 %f330, %rs68;}

	// end inline asm
	abs.f32 	%f331, %f330;
	max.f32 	%f586, %f586, %f331;
	setp.eq.s32 	%p56, %r142, 2;
	@%p56 bra 	$L__BB6_78;
	ld.global.nc.u16 	%rs69, [%rd12+512];
	// begin inline asm
	{  cvt.f32.f16 %f332, %rs69;}

	// end inline asm
	abs.f32 	%f333, %f332;
	max.f32 	%f586, %f586, %f333;
$L__BB6_78:
	setp.ne.s32 	%p57, %r26, 0;
	mov.b32 	%r393, %f586;
	shfl.sync.bfly.b32	%r394|%p58, %r393, 16, 31, -1;
	mov.b32 	%f334, %r394;
	max.f32 	%f335, %f586, %f334;
	mov.b32 	%r395, %f335;
	shfl.sync.bfly.b32	%r396|%p59, %r395, 8, 31, -1;
	mov.b32 	%f336, %r396;
	max.f32 	%f337, %f335, %f336;
	mov.b32 	%r397, %f337;
	shfl.sync.bfly.b32	%r398|%p60, %r397, 4, 31, -1;
	mov.b32 	%f338, %r398;
	max.f32 	%f339, %f337, %f338;
	mov.b32 	%r399, %f339;
	shfl.sync.bfly.b32	%r400|%p61, %r399, 2, 31, -1;
	mov.b32 	%f340, %r400;
	max.f32 	%f341, %f339, %f340;
	mov.b32 	%r401, %f341;
	shfl.sync.bfly.b32	%r402|%p62, %r401, 1, 31, -1;
	mov.b32 	%f342, %r402;
	max.f32 	%f37, %f341, %f342;
	@%p57 bra 	$L__BB6_80;
	st.shared.f32 	[%r27], %f37;
$L__BB6_80:
	setp.gt.u32 	%p63, %r877, 3;
	bar.sync 	0;
	mov.f32 	%f588, 0fF149F2CA;
	@%p63 bra 	$L__BB6_82;
	ld.shared.f32 	%f588, [%r28];
$L__BB6_82:
	setp.gt.u32 	%p64, %r877, 31;
	@%p64 bra 	$L__BB6_84;
	mov.b32 	%r403, %f588;
	shfl.sync.bfly.b32	%r404|%p65, %r403, 16, 31, -1;
	mov.b32 	%f344, %r404;
	max.f32 	%f345, %f588, %f344;
	mov.b32 	%r405, %f345;
	shfl.sync.bfly.b32	%r406|%p66, %r405, 8, 31, -1;
	mov.b32 	%f346, %r406;
	max.f32 	%f347, %f345, %f346;
	mov.b32 	%r407, %f347;
	shfl.sync.bfly.b32	%r408|%p67, %r407, 4, 31, -1;
	mov.b32 	%f348, %r408;
	max.f32 	%f349, %f347, %f348;
	mov.b32 	%r409, %f349;
	shfl.sync.bfly.b32	%r410|%p68, %r409, 2, 31, -1;
	mov.b32 	%f350, %r410;
	max.f32 	%f351, %f349, %f350;
	mov.b32 	%r411, %f351;
	shfl.sync.bfly.b32	%r412|%p69, %r411, 1, 31, -1;
	mov.b32 	%f352, %r412;
	max.f32 	%f588, %f351, %f352;
$L__BB6_84:
	setp.ne.s32 	%p70, %r877, 0;
	bar.sync 	0;
	@%p70 bra 	$L__BB6_86;
	st.shared.f32 	[smem+36864], %f588;
$L__BB6_86:
	setp.ge.s32 	%p71, %r877, %r136;
	bar.sync 	0;
	ld.shared.f32 	%f353, [smem+36864];
	mul.f32 	%f354, %f567, %f353;
	max.f32 	%f355, %f354, 0f358637BD;
	mov.f32 	%f356, 0f42FE0000;
	div.rn.f32 	%f42, %f356, %f355;
	shl.b32 	%r149, %r880, 8;
	@%p71 bra 	$L__BB6_89;
	mov.u32 	%r886, %r877;
$L__BB6_88:
	shr.u32 	%r413, %r886, 8;
	and.b32  	%r414, %r886, 2147483647;
	add.s32 	%r415, %r149, %r414;
	mul.wide.u32 	%rd85, %r415, 2;
	add.s64 	%rd86, %rd8, %rd85;
	ld.global.nc.u16 	%rs70, [%rd86];
	// begin inline asm
	{  cvt.f32.f16 %f357, %rs70;}

	// end inline asm
	mul.f32 	%f358, %f42, %f357;
	mov.f32 	%f359, 0f3F000000;
	copysign.f32 	%f360, %f358, %f359;
	add.rz.f32 	%f361, %f358, %f360;
	cvt.rzi.f32.f32 	%f362, %f361;
	min.f32 	%f363, %f362, 0f42FE0000;
	max.f32 	%f364, %f363, 0fC3000000;
	cvt.rzi.s32.f32 	%r416, %f364;
	shl.b32 	%r417, %r886, 5;
	and.b32  	%r418, %r417, 8160;
	add.s32 	%r419, %r418, %r413;
	add.s32 	%r421, %r231, %r419;
	st.shared.u8 	[%r421+8192], %r416;
	add.s32 	%r886, %r886, 128;
	setp.lt.s32 	%p72, %r886, %r136;
	@%p72 bra 	$L__BB6_88;
$L__BB6_89:
	setp.gt.s32 	%p73, %r134, 31;
	sub.s32 	%r422, 8192, %r136;
	setp.ge.s32 	%p74, %r877, %r422;
	or.pred  	%p75, %p73, %p74;
	@%p75 bra 	$L__BB6_101;
	setp.lt.u32 	%p76, %r128, 896;
	mov.u32 	%r889, %r877;
	@%p76 bra 	$L__BB6_93;
	and.b32  	%r152, %r129, 67108856;
	add.s32 	%r153, %r135, %r77;
	add.s32 	%r154, %r135, %r78;
	mov.b32 	%r888, 0;
	mov.u32 	%r889, %r877;
$L__BB6_92:
	.pragma "nounroll";
	shr.u32 	%r424, %r889, 8;
	add.s32 	%r425, %r424, %r153;
	add.s32 	%r427, %r231, 8192;
	add.s32 	%r428, %r427, %r425;
	mov.b16 	%rs71, 0;
	st.shared.u8 	[%r428], %rs71;
	add.s32 	%r429, %r889, 128;
	shr.u32 	%r430, %r429, 8;
	add.s32 	%r431, %r430, %r154;
	add.s32 	%r432, %r427, %r431;
	st.shared.u8 	[%r432], %rs71;
	add.s32 	%r433, %r889, 256;
	shr.u32 	%r434, %r433, 8;
	add.s32 	%r435, %r434, %r153;
	add.s32 	%r436, %r427, %r435;
	st.shared.u8 	[%r436], %rs71;
	add.s32 	%r437, %r889, 384;
	shr.u32 	%r438, %r437, 8;
	add.s32 	%r439, %r438, %r154;
	add.s32 	%r440, %r427, %r439;
	st.shared.u8 	[%r440], %rs71;
	add.s32 	%r441, %r889, 512;
	shr.u32 	%r442, %r441, 8;
	add.s32 	%r443, %r442, %r153;
	add.s32 	%r444, %r427, %r443;
	st.shared.u8 	[%r444], %rs71;
	add.s32 	%r445, %r889, 640;
	shr.u32 	%r446, %r445, 8;
	add.s32 	%r447, %r446, %r154;
	add.s32 	%r448, %r427, %r447;
	st.shared.u8 	[%r448], %rs71;
	add.s32 	%r449, %r889, 768;
	shr.u32 	%r450, %r449, 8;
	add.s32 	%r451, %r450, %r153;
	add.s32 	%r452, %r427, %r451;
	st.shared.u8 	[%r452], %rs71;
	add.s32 	%r453, %r889, 896;
	shr.u32 	%r454, %r453, 8;
	add.s32 	%r455, %r454, %r154;
	add.s32 	%r456, %r427, %r455;
	st.shared.u8 	[%r456], %rs71;
	add.s32 	%r889, %r889, 1024;
	add.s32 	%r888, %r888, 8;
	setp.ne.s32 	%p77, %r888, %r152;
	@%p77 bra 	$L__BB6_92;
$L__BB6_93:
	and.b32  	%r457, %r129, 7;
	setp.eq.s32 	%p78, %r457, 0;
	@%p78 bra 	$L__BB6_101;
	sub.s32 	%r458, %r75, %r127;
	shr.u32 	%r459, %r458, 7;
	add.s32 	%r160, %r459, 1;
	and.b32  	%r460, %r160, 7;
	add.s32 	%r461, %r460, -1;
	setp.lt.u32 	%p79, %r461, 3;
	@%p79 bra 	$L__BB6_96;
	shr.u32 	%r462, %r889, 8;
	add.s32 	%r463, %r135, %r462;
	shl.b32 	%r464, %r889, 5;
	and.b32  	%r465, %r464, 8160;
	add.s32 	%r466, %r465, %r463;
	add.s32 	%r468, %r231, 8192;
	add.s32 	%r469, %r468, %r466;
	mov.b16 	%rs72, 0;
	st.shared.u8 	[%r469], %rs72;
	add.s32 	%r470, %r889, 128;
	shr.u32 	%r471, %r470, 8;
	add.s32 	%r472, %r135, %r471;
	xor.b32  	%r473, %r465, 4096;
	add.s32 	%r474, %r473, %r472;
	add.s32 	%r475, %r468, %r474;
	st.shared.u8 	[%r475], %rs72;
	add.s32 	%r476, %r889, 256;
	shr.u32 	%r477, %r476, 8;
	add.s32 	%r478, %r135, %r477;
	add.s32 	%r479, %r465, %r478;
	add.s32 	%r480, %r468, %r479;
	st.shared.u8 	[%r480], %rs72;
	add.s32 	%r481, %r889, 384;
	shr.u32 	%r482, %r481, 8;
	add.s32 	%r483, %r135, %r482;
	add.s32 	%r484, %r473, %r483;
	add.s32 	%r485, %r468, %r484;
	st.shared.u8 	[%r485], %rs72;
	add.s32 	%r889, %r889, 512;
$L__BB6_96:
	and.b32  	%r486, %r160, 3;
	setp.eq.s32 	%p80, %r486, 0;
	@%p80 bra 	$L__BB6_101;
	add.s32 	%r487, %r877, %r127;
	and.b32  	%r488, %r487, 384;
	setp.eq.s32 	%p81, %r488, 384;
	@%p81 bra 	$L__BB6_99;
	shr.u32 	%r489, %r889, 8;
	add.s32 	%r490, %r135, %r489;
	shl.b32 	%r491, %r889, 5;
	and.b32  	%r492, %r491, 8160;
	add.s32 	%r493, %r492, %r490;
	add.s32 	%r495, %r231, 8192;
	add.s32 	%r496, %r495, %r493;
	mov.b16 	%rs73, 0;
	st.shared.u8 	[%r496], %rs73;
	add.s32 	%r497, %r889, 128;
	shr.u32 	%r498, %r497, 8;
	add.s32 	%r499, %r135, %r498;
	xor.b32  	%r500, %r492, 4096;
	add.s32 	%r501, %r500, %r499;
	add.s32 	%r502, %r495, %r501;
	st.shared.u8 	[%r502], %rs73;
	add.s32 	%r889, %r889, 256;
$L__BB6_99:
	setp.eq.s32 	%p82, %r79, 0;
	@%p82 bra 	$L__BB6_101;
	shr.u32 	%r503, %r889, 8;
	add.s32 	%r504, %r135, %r503;
	shl.b32 	%r505, %r889, 5;
	and.b32  	%r506, %r505, 8160;
	add.s32 	%r507, %r506, %r504;
	add.s32 	%r509, %r231, %r507;
	mov.b16 	%rs74, 0;
	st.shared.u8 	[%r509+8192], %rs74;
$L__BB6_101:
	setp.ge.s32 	%p83, %r877, %r136;
	@%p83 bra 	$L__BB6_104;
	mov.u32 	%r892, %r877;
$L__BB6_103:
	and.b32  	%r510, %r892, 255;
	shl.b32 	%r511, %r892, 1;
	add.s32 	%r513, %r231, %r511;
	add.s32 	%r514, %r892, %r149;
	and.b32  	%r515, %r514, -256;
	or.b32  	%r516, %r515, %r510;
	cvt.s64.s32 	%rd87, %r516;
	add.s64 	%rd88, %rd6, %rd87;
	shl.b64 	%rd89, %rd88, 1;
	add.s64 	%rd90, %rd10, %rd89;
	ld.global.nc.u16 	%rs75, [%rd90];
	st.shared.u16 	[%r513+16384], %rs75;
	add.s32 	%r892, %r892, 128;
	setp.lt.s32 	%p84, %r892, %r136;
	@%p84 bra 	$L__BB6_103;
$L__BB6_104:
	setp.gt.u32 	%p85, %r877, 895;
	mov.b32 	%r517, 0;
	st.shared.u32 	[%r28+-4096], %r517;
	@%p85 bra 	$L__BB6_112;
	setp.gt.u32 	%p86, %r877, 767;
	mov.b32 	%r518, 0;
	st.shared.u32 	[%r28+-3584], %r518;
	@%p86 bra 	$L__BB6_112;
	setp.gt.u32 	%p87, %r877, 639;
	mov.b32 	%r519, 0;
	st.shared.u32 	[%r28+-3072], %r519;
	@%p87 bra 	$L__BB6_112;
	setp.gt.u32 	%p88, %r877, 511;
	mov.b32 	%r520, 0;
	st.shared.u32 	[%r28+-2560], %r520;
	@%p88 bra 	$L__BB6_112;
	setp.gt.u32 	%p89, %r877, 383;
	mov.b32 	%r521, 0;
	st.shared.u32 	[%r28+-2048], %r521;
	@%p89 bra 	$L__BB6_112;
	setp.gt.u32 	%p90, %r877, 255;
	mov.b32 	%r522, 0;
	st.shared.u32 	[%r28+-1536], %r522;
	@%p90 bra 	$L__BB6_112;
	setp.gt.u32 	%p91, %r877, 127;
	mov.b32 	%r523, 0;
	st.shared.u32 	[%r28+-1024], %r523;
	@%p91 bra 	$L__BB6_112;
	mov.b32 	%r524, 0;
	st.shared.u32 	[%r28+-512], %r524;
$L__BB6_112:
	setp.gt.u32 	%p92, %r877, 127;
	bar.sync 	0;
	@%p92 bra 	$L__BB6_114;
	mov.b32 	%r525, 256;
	wmma.load.a.sync.aligned.row.m16n16k16.shared.s8 	{%r526, %r527}, [%r80], %r525;
	mov.b32 	%r528, 32;
	wmma.load.b.sync.aligned.col.m16n16k16.shared.s8 	{%r529, %r530}, [%r81], %r528;
	mov.b32 	%r531, 0;
	wmma.mma.sync.aligned.row.col.m16n16k16.s32.s8.s8.s32 {%r532, %r533, %r534, %r535, %r536, %r537, %r538, %r539}, {%r526, %r527}, {%r529, %r530}, {%r531, %r531, %r531, %r531, %r531, %r531, %r531, %r531};
	wmma.load.a.sync.aligned.row.m16n16k16.shared.s8 	{%r540, %r541}, [%r82], %r525;
	wmma.load.b.sync.aligned.col.m16n16k16.shared.s8 	{%r542, %r543}, [%r83], %r528;
	wmma.mma.sync.aligned.row.col.m16n16k16.s32.s8.s8.s32 {%r544, %r545, %r546, %r547, %r548, %r549, %r550, %r551}, {%r540, %r541}, {%r542, %r543}, {%r532, %r533, %r534, %r535, %r536, %r537, %r538, %r539};
	wmma.load.a.sync.aligned.row.m16n16k16.shared.s8 	{%r552, %r553}, [%r84], %r525;
	wmma.load.b.sync.aligned.col.m16n16k16.shared.s8 	{%r554, %r555}, [%r85], %r528;
	wmma.mma.sync.aligned.row.col.m16n16k16.s32.s8.s8.s32 {%r556, %r557, %r558, %r559, %r560, %r561, %r562, %r563}, {%r552, %r553}, {%r554, %r555}, {%r544, %r545, %r546, %r547, %r548, %r549, %r550, %r551};
	wmma.load.a.sync.aligned.row.m16n16k16.shared.s8 	{%r564, %r565}, [%r86], %r525;
	wmma.load.b.sync.aligned.col.m16n16k16.shared.s8 	{%r566, %r567}, [%r87], %r528;
	wmma.mma.sync.aligned.row.col.m16n16k16.s32.s8.s8.s32 {%r568, %r569, %r570, %r571, %r572, %r573, %r574, %r575}, {%r564, %r565}, {%r566, %r567}, {%r556, %r557, %r558, %r559, %r560, %r561, %r562, %r563};
	wmma.load.a.sync.aligned.row.m16n16k16.shared.s8 	{%r576, %r577}, [%r88], %r525;
	wmma.load.b.sync.aligned.col.m16n16k16.shared.s8 	{%r578, %r579}, [%r89], %r528;
	wmma.mma.sync.aligned.row.col.m16n16k16.s32.s8.s8.s32 {%r580, %r581, %r582, %r583, %r584, %r585, %r586, %r587}, {%r576, %r577}, {%r578, %r579}, {%r568, %r569, %r570, %r571, %r572, %r573, %r574, %r575};
	wmma.load.a.sync.aligned.row.m16n16k16.shared.s8 	{%r588, %r589}, [%r90], %r525;
	wmma.load.b.sync.aligned.col.m16n16k16.shared.s8 	{%r590, %r591}, [%r91], %r528;
	wmma.mma.sync.aligned.row.col.m16n16k16.s32.s8.s8.s32 {%r592, %r593, %r594, %r595, %r596, %r597, %r598, %r599}, {%r588, %r589}, {%r590, %r591}, {%r580, %r581, %r582, %r583, %r584, %r585, %r586, %r587};
	wmma.load.a.sync.aligned.row.m16n16k16.shared.s8 	{%r600, %r601}, [%r92], %r525;
	wmma.load.b.sync.aligned.col.m16n16k16.shared.s8 	{%r602, %r603}, [%r93], %r528;
	wmma.mma.sync.aligned.row.col.m16n16k16.s32.s8.s8.s32 {%r604, %r605, %r606, %r607, %r608, %r609, %r610, %r611}, {%r600, %r601}, {%r602, %r603}, {%r592, %r593, %r594, %r595, %r596, %r597, %r598, %r599};
	wmma.load.a.sync.aligned.row.m16n16k16.shared.s8 	{%r612, %r613}, [%r94], %r525;
	wmma.load.b.sync.aligned.col.m16n16k16.shared.s8 	{%r614, %r615}, [%r95], %r528;
	wmma.mma.sync.aligned.row.col.m16n16k16.s32.s8.s8.s32 {%r616, %r617, %r618, %r619, %r620, %r621, %r622, %r623}, {%r612, %r613}, {%r614, %r615}, {%r604, %r605, %r606, %r607, %r608, %r609, %r610, %r611};
	wmma.load.a.sync.aligned.row.m16n16k16.shared.s8 	{%r624, %r625}, [%r96], %r525;
	wmma.load.b.sync.aligned.col.m16n16k16.shared.s8 	{%r626, %r627}, [%r97], %r528;
	wmma.mma.sync.aligned.row.col.m16n16k16.s32.s8.s8.s32 {%r628, %r629, %r630, %r631, %r632, %r633, %r634, %r635}, {%r624, %r625}, {%r626, %r627}, {%r616, %r617, %r618, %r619, %r620, %r621, %r622, %r623};
	wmma.load.a.sync.aligned.row.m16n16k16.shared.s8 	{%r636, %r637}, [%r98], %r525;
	wmma.load.b.sync.aligned.col.m16n16k16.shared.s8 	{%r638, %r639}, [%r99], %r528;
	wmma.mma.sync.aligned.row.col.m16n16k16.s32.s8.s8.s32 {%r640, %r641, %r642, %r643, %r644, %r645, %r646, %r647}, {%r636, %r637}, {%r638, %r639}, {%r628, %r629, %r630, %r631, %r632, %r633, %r634, %r635};
	wmma.load.a.sync.aligned.row.m16n16k16.shared.s8 	{%r648, %r649}, [%r100], %r525;
	wmma.load.b.sync.aligned.col.m16n16k16.shared.s8 	{%r650, %r651}, [%r101], %r528;
	wmma.mma.sync.aligned.row.col.m16n16k16.s32.s8.s8.s32 {%r652, %r653, %r654, %r655, %r656, %r657, %r658, %r659}, {%r648, %r649}, {%r650, %r651}, {%r640, %r641, %r642, %r643, %r644, %r645, %r646, %r647};
	wmma.load.a.sync.aligned.row.m16n16k16.shared.s8 	{%r660, %r661}, [%r102], %r525;
	wmma.load.b.sync.aligned.col.m16n16k16.shared.s8 	{%r662, %r663}, [%r103], %r528;
	wmma.mma.sync.aligned.row.col.m16n16k16.s32.s8.s8.s32 {%r664, %r665, %r666, %r667, %r668, %r669, %r670, %r671}, {%r660, %r661}, {%r662, %r663}, {%r652, %r653, %r654, %r655, %r656, %r657, %r658, %r659};
	wmma.load.a.sync.aligned.row.m16n16k16.shared.s8 	{%r672, %r673}, [%r104], %r525;
	wmma.load.b.sync.aligned.col.m16n16k16.shared.s8 	{%r674, %r675}, [%r105], %r528;
	wmma.mma.sync.aligned.row.col.m16n16k16.s32.s8.s8.s32 {%r676, %r677, %r678, %r679, %r680, %r681, %r682, %r683}, {%r672, %r673}, {%r674, %r675}, {%r664, %r665, %r666, %r667, %r668, %r669, %r670, %r671};
	wmma.load.a.sync.aligned.row.m16n16k16.shared.s8 	{%r684, %r685}, [%r106], %r525;
	wmma.load.b.sync.aligned.col.m16n16k16.shared.s8 	{%r686, %r687}, [%r107], %r528;
	wmma.mma.sync.aligned.row.col.m16n16k16.s32.s8.s8.s32 {%r688, %r689, %r690, %r691, %r692, %r693, %r694, %r695}, {%r684, %r685}, {%r686, %r687}, {%r676, %r677, %r678, %r679, %r680, %r681, %r682, %r683};
	wmma.load.a.sync.aligned.row.m16n16k16.shared.s8 	{%r696, %r697}, [%r108], %r525;
	wmma.load.b.sync.aligned.col.m16n16k16.shared.s8 	{%r698, %r699}, [%r109], %r528;
	wmma.mma.sync.aligned.row.col.m16n16k16.s32.s8.s8.s32 {%r700, %r701, %r702, %r703, %r704, %r705, %r706, %r707}, {%r696, %r697}, {%r698, %r699}, {%r688, %r689, %r690, %r691, %r692, %r693, %r694, %r695};
	wmma.load.a.sync.aligned.row.m16n16k16.shared.s8 	{%r708, %r709}, [%r110], %r525;
	wmma.load.b.sync.aligned.col.m16n16k16.shared.s8 	{%r710, %r711}, [%r111], %r528;
	wmma.mma.sync.aligned.row.col.m16n16k16.s32.s8.s8.s32 {%r712, %r713, %r714, %r715, %r716, %r717, %r718, %r719}, {%r708, %r709}, {%r710, %r711}, {%r700, %r701, %r702, %r703, %r704, %r705, %r706, %r707};
	wmma.store.d.sync.aligned.row.m16n16k16.shared.s32 	[%r74], {%r712, %r713, %r714, %r715, %r716, %r717, %r718, %r719}, %r528;
$L__BB6_114:
	setp.ge.s32 	%p93, %r3, %r5;
	bar.sync 	0;
	rcp.rn.f32 	%f365, %f42;
	mul.f32 	%f43, %f22, %f365;
	@%p93 bra 	$L__BB6_166;
	and.b32  	%r167, %r125, 56;
	and.b32  	%r168, %r125, 1;
	add.s32 	%r169, %r126, -1;
	and.b32  	%r170, %r125, 3;
	mov.u32 	%r893, %r3;
$L__BB6_116:
	setp.lt.s32 	%p94, %r134, 1;
	add.s32 	%r172, %r893, %r4;
	mov.f32 	%f590, 0fF149F2CA;
	@%p94 bra 	$L__BB6_157;
	setp.lt.s32 	%p95, %r879, 8;
	shl.b32 	%r173, %r893, 5;
	mov.f32 	%f590, 0fF149F2CA;
	mov.b32 	%r896, 0;
	@%p95 bra 	$L__BB6_136;
	mov.f32 	%f590, 0fF149F2CA;
	mov.b32 	%r894, 0;
$L__BB6_119:
	.pragma "nounroll";
	add.s32 	%r175, %r894, %r880;
	setp.gt.u32 	%p96, %r175, %r172;
	add.s32 	%r722, %r173, %r894;
	shl.b32 	%r723, %r722, 2;
	add.s32 	%r725, %r231, %r723;
	add.s32 	%r176, %r725, 32768;
	@%p96 bra 	$L__BB6_121;
	ld.shared.u32 	%r726, [%r176];
	cvt.rn.f32.s32 	%f370, %r726;
	mul.f32 	%f371, %f43, %f370;
	max.f32 	%f590, %f590, %f371;
$L__BB6_121:
	add.s32 	%r727, %r175, 1;
	setp.gt.u32 	%p97, %r727, %r172;
	@%p97 bra 	$L__BB6_123;
	ld.shared.u32 	%r728, [%r176+4];
	cvt.rn.f32.s32 	%f372, %r728;
	mul.f32 	%f373, %f43, %f372;
	max.f32 	%f590, %f590, %f373;
$L__BB6_123:
	add.s32 	%r729, %r175, 2;
	setp.gt.u32 	%p98, %r729, %r172;
	@%p98 bra 	$L__BB6_125;
	ld.shared.u32 	%r730, [%r176+8];
	cvt.rn.f32.s32 	%f374, %r730;
	mul.f32 	%f375, %f43, %f374;
	max.f32 	%f590, %f590, %f375;
$L__BB6_125:
	add.s32 	%r731, %r175, 3;
	setp.gt.u32 	%p99, %r731, %r172;
	@%p99 bra 	$L__BB6_127;
	ld.shared.u32 	%r732, [%r176+12];
	cvt.rn.f32.s32 	%f376, %r732;
	mul.f32 	%f377, %f43, %f376;
	max.f32 	%f590, %f590, %f377;
$L__BB6_127:
	add.s32 	%r733, %r175, 4;
	setp.gt.u32 	%p100, %r733, %r172;
	@%p100 bra 	$L__BB6_129;
	ld.shared.u32 	%r734, [%r176+16];
	cvt.rn.f32.s32 	%f378, %r734;
	mul.f32 	%f379, %f43, %f378;
	max.f32 	%f590, %f590, %f379;
$L__BB6_129:
	add.s32 	%r735, %r175, 5;
	setp.gt.u32 	%p101, %r735, %r172;
	@%p101 bra 	$L__BB6_131;
	ld.shared.u32 	%r736, [%r176+20];
	cvt.rn.f32.s32 	%f380, %r736;
	mul.f32 	%f381, %f43, %f380;
	max.f32 	%f590, %f590, %f381;
$L__BB6_131:
	add.s32 	%r737, %r175, 6;
	setp.gt.u32 	%p102, %r737, %r172;
	@%p102 bra 	$L__BB6_133;
	ld.shared.u32 	%r738, [%r176+24];
	cvt.rn.f32.s32 	%f382, %r738;
	mul.f32 	%f383, %f43, %f382;
	max.f32 	%f590, %f590, %f383;
$L__BB6_133:
	add.s32 	%r739, %r175, 7;
	setp.gt.u32 	%p103, %r739, %r172;
	@%p103 bra 	$L__BB6_135;
	ld.shared.u32 	%r740, [%r176+28];
	cvt.rn.f32.s32 	%f384, %r740;
	mul.f32 	%f385, %f43, %f384;
	max.f32 	%f590, %f590, %f385;
$L__BB6_135:
	add.s32 	%r894, %r894, 8;
	setp.ne.s32 	%p104, %r894, %r167;
	mov.u32 	%r896, %r167;
	@%p104 bra 	$L__BB6_119;
$L__BB6_136:
	setp.eq.s32 	%p105, %r126, 0;
	@%p105 bra 	$L__BB6_157;
	setp.lt.u32 	%p106, %r169, 3;
	@%p106 bra 	$L__BB6_147;
	add.s32 	%r179, %r896, %r880;
	setp.gt.u32 	%p107, %r179, %r172;
	add.s32 	%r741, %r173, %r896;
	shl.b32 	%r742, %r741, 2;
	add.s32 	%r744, %r231, %r742;
	add.s32 	%r180, %r744, 32768;
	@%p107 bra 	$L__BB6_140;
	ld.shared.u32 	%r745, [%r180];
	cvt.rn.f32.s32 	%f387, %r745;
	mul.f32 	%f388, %f43, %f387;
	max.f32 	%f590, %f590, %f388;
$L__BB6_140:
	add.s32 	%r746, %r179, 1;
	setp.gt.u32 	%p108, %r746, %r172;
	@%p108 bra 	$L__BB6_142;
	ld.shared.u32 	%r747, [%r180+4];
	cvt.rn.f32.s32 	%f389, %r747;
	mul.f32 	%f390, %f43, %f389;
	max.f32 	%f590, %f590, %f390;
$L__BB6_142:
	add.s32 	%r748, %r179, 2;
	setp.gt.u32 	%p109, %r748, %r172;
	@%p109 bra 	$L__BB6_144;
	ld.shared.u32 	%r749, [%r180+8];
	cvt.rn.f32.s32 	%f391, %r749;
	mul.f32 	%f392, %f43, %f391;
	max.f32 	%f590, %f590, %f392;
$L__BB6_144:
	add.s32 	%r750, %r179, 3;
	setp.gt.u32 	%p110, %r750, %r172;
	@%p110 bra 	$L__BB6_146;
	ld.shared.u32 	%r751, [%r180+12];
	cvt.rn.f32.s32 	%f393, %r751;
	mul.f32 	%f394, %f43, %f393;
	max.f32 	%f590, %f590, %f394;
$L__BB6_146:
	add.s32 	%r896, %r896, 4;
$L__BB6_147:
	setp.eq.s32 	%p111, %r170, 0;
	@%p111 bra 	$L__BB6_157;
	setp.eq.s32 	%p112, %r170, 1;
	@%p112 bra 	$L__BB6_154;
	add.s32 	%r183, %r896, %r880;
	setp.gt.u32 	%p113, %r183, %r172;
	add.s32 	%r752, %r173, %r896;
	shl.b32 	%r753, %r752, 2;
	add.s32 	%r755, %r231, %r753;
	add.s32 	%r184, %r755, 32768;
	@%p113 bra 	$L__BB6_151;
	ld.shared.u32 	%r756, [%r184];
	cvt.rn.f32.s32 	%f396, %r756;
	mul.f32 	%f397, %f43, %f396;
	max.f32 	%f590, %f590, %f397;
$L__BB6_151:
	add.s32 	%r757, %r183, 1;
	setp.gt.u32 	%p114, %r757, %r172;
	@%p114 bra 	$L__BB6_153;
	ld.shared.u32 	%r758, [%r184+4];
	cvt.rn.f32.s32 	%f398, %r758;
	mul.f32 	%f399, %f43, %f398;
	max.f32 	%f590, %f590, %f399;
$L__BB6_153:
	add.s32 	%r896, %r896, 2;
$L__BB6_154:
	setp.eq.s32 	%p115, %r168, 0;
	@%p115 bra 	$L__BB6_157;
	add.s32 	%r759, %r896, %r880;
	setp.gt.u32 	%p116, %r759, %r172;
	@%p116 bra 	$L__BB6_157;
	add.s32 	%r760, %r173, %r896;
	shl.b32 	%r761, %r760, 2;
	add.s32 	%r763, %r231, %r761;
	ld.shared.u32 	%r764, [%r763+32768];
	cvt.rn.f32.s32 	%f400, %r764;
	mul.f32 	%f401, %f43, %f400;
	max.f32 	%f590, %f590, %f401;
$L__BB6_157:
	shl.b32 	%r766, %r893, 2;
	add.s32 	%r768, %r231, %r766;
	add.s32 	%r187, %r768, 36880;
	ld.shared.f32 	%f402, [%r768+36880];
	max.f32 	%f81, %f402, %f590;
	sub.f32 	%f403, %f402, %f81;
	fma.rn.f32 	%f404, %f403, 0f3BBB989D, 0f3F000000;
	cvt.sat.f32.f32 	%f405, %f404;
	mov.f32 	%f406, 0f4B400001;
	mov.f32 	%f407, 0f437C0000;
	fma.rm.f32 	%f408, %f405, %f407, %f406;
	add.f32 	%f409, %f408, 0fCB40007F;
	neg.f32 	%f410, %f409;
	fma.rn.f32 	%f411, %f403, 0f3FB8AA3B, %f410;
	fma.rn.f32 	%f412, %f403, 0f32A57060, %f411;
	mov.b32 	%r769, %f408;
	shl.b32 	%r770, %r769, 23;
	mov.b32 	%f413, %r770;
	ex2.approx.ftz.f32 	%f414, %f412;
	mul.f32 	%f82, %f414, %f413;
	ld.shared.f32 	%f415, [%r768+37008];
	mul.f32 	%f416, %f415, %f82;
	st.shared.f32 	[%r768+37008], %f416;
	shl.b32 	%r188, %r893, 8;
	mov.b32 	%r898, 0;
$L__BB6_158:
	add.s32 	%r771, %r188, %r898;
	shl.b32 	%r772, %r771, 2;
	add.s32 	%r774, %r231, %r772;
	ld.shared.v4.f32 	{%f417, %f418, %f419, %f420}, [%r774+37136];
	mul.f32 	%f421, %f82, %f417;
	mul.f32 	%f422, %f82, %f418;
	mul.f32 	%f423, %f82, %f419;
	mul.f32 	%f424, %f82, %f420;
	st.shared.v4.f32 	[%r774+37136], {%f421, %f422, %f423, %f424};
	ld.shared.v4.f32 	{%f425, %f426, %f427, %f428}, [%r774+37152];
	mul.f32 	%f429, %f82, %f425;
	mul.f32 	%f430, %f82, %f426;
	mul.f32 	%f431, %f82, %f427;
	mul.f32 	%f432, %f82, %f428;
	st.shared.v4.f32 	[%r774+37152], {%f429, %f430, %f431, %f432};
	ld.shared.v4.f32 	{%f433, %f434, %f435, %f436}, [%r774+37168];
	mul.f32 	%f437, %f82, %f433;
	mul.f32 	%f438, %f82, %f434;
	mul.f32 	%f439, %f82, %f435;
	mul.f32 	%f440, %f82, %f436;
	st.shared.v4.f32 	[%r774+37168], {%f437, %f438, %f439, %f440};
	ld.shared.v4.f32 	{%f441, %f442, %f443, %f444}, [%r774+37184];
	mul.f32 	%f445, %f82, %f441;
	mul.f32 	%f446, %f82, %f442;
	mul.f32 	%f447, %f82, %f443;
	mul.f32 	%f448, %f82, %f444;
	st.shared.v4.f32 	[%r774+37184], {%f445, %f446, %f447, %f448};
	ld.shared.v4.f32 	{%f449, %f450, %f451, %f452}, [%r774+37200];
	mul.f32 	%f453, %f82, %f449;
	mul.f32 	%f454, %f82, %f450;
	mul.f32 	%f455, %f82, %f451;
	mul.f32 	%f456, %f82, %f452;
	st.shared.v4.f32 	[%r774+37200], {%f453, %f454, %f455, %f456};
	ld.shared.v4.f32 	{%f457, %f458, %f459, %f460}, [%r774+37216];
	mul.f32 	%f461, %f82, %f457;
	mul.f32 	%f462, %f82, %f458;
	mul.f32 	%f463, %f82, %f459;
	mul.f32 	%f464, %f82, %f460;
	st.shared.v4.f32 	[%r774+37216], {%f461, %f462, %f463, %f464};
	ld.shared.v4.f32 	{%f465, %f466, %f467, %f468}, [%r774+37232];
	mul.f32 	%f469, %f82, %f465;
	mul.f32 	%f470, %f82, %f466;
	mul.f32 	%f471, %f82, %f467;
	mul.f32 	%f472, %f82, %f468;
	st.shared.v4.f32 	[%r774+37232], {%f469, %f470, %f471, %f472};
	ld.shared.v4.f32 	{%f473, %f474, %f475, %f476}, [%r774+37248];
	mul.f32 	%f477, %f82, %f473;
	mul.f32 	%f478, %f82, %f474;
	mul.f32 	%f479, %f82, %f475;
	mul.f32 	%f480, %f82, %f476;
	st.shared.v4.f32 	[%r774+37248], {%f477, %f478, %f479, %f480};
	add.s32 	%r898, %r898, 32;
	setp.eq.s32 	%p117, %r898, 256;
	@%p117 bra 	$L__BB6_159;
	bra.uni 	$L__BB6_158;
$L__BB6_159:
	setp.lt.s32 	%p118, %r134, 1;
	mov.f32 	%f612, 0f00000000;
	@%p118 bra 	$L__BB6_165;
	shl.b32 	%r189, %r893, 5;
	mov.f32 	%f612, 0f00000000;
	mov.b32 	%r899, 0;
$L__BB6_161:
	add.s32 	%r776, %r899, %r880;
	setp.gt.u32 	%p119, %r776, %r172;
	@%p119 bra 	$L__BB6_164;
	add.s32 	%r778, %r189, %r899;
	shl.b32 	%r779, %r778, 2;
	add.s32 	%r781, %r231, %r779;
	ld.shared.u32 	%r782, [%r781+32768];
	cvt.rn.f32.s32 	%f483, %r782;
	mul.f32 	%f484, %f43, %f483;
	sub.f32 	%f485, %f484, %f81;
	fma.rn.f32 	%f486, %f485, 0f3BBB989D, 0f3F000000;
	cvt.sat.f32.f32 	%f487, %f486;
	mov.f32 	%f488, 0f4B400001;
	mov.f32 	%f489, 0f437C0000;
	fma.rm.f32 	%f490, %f487, %f489, %f488;
	add.f32 	%f491, %f490, 0fCB40007F;
	neg.f32 	%f492, %f491;
	fma.rn.f32 	%f493, %f485, 0f3FB8AA3B, %f492;
	fma.rn.f32 	%f494, %f485, 0f32A57060, %f493;
	mov.b32 	%r783, %f490;
	shl.b32 	%r784, %r783, 23;
	mov.b32 	%f495, %r784;
	ex2.approx.ftz.f32 	%f496, %f494;
	mul.f32 	%f84, %f496, %f495;
	add.f32 	%f612, %f612, %f84;
	shl.b32 	%r193, %r899, 8;
	mov.b32 	%r900, 0;
$L__BB6_163:
	add.s32 	%r785, %r193, %r900;
	shl.b32 	%r786, %r785, 1;
	add.s32 	%r788, %r231, %r786;
	ld.shared.u16 	%rs76, [%r788+16384];
	// begin inline asm
	{  cvt.f32.f16 %f497, %rs76;}

	// end inline asm
	add.s32 	%r789, %r188, %r900;
	shl.b32 	%r790, %r789, 2;
	add.s32 	%r791, %r231, %r790;
	ld.shared.v4.f32 	{%f513, %f514, %f515, %f516}, [%r791+37136];
	fma.rn.f32 	%f517, %f84, %f497, %f513;
	st.shared.f32 	[%r791+37136], %f517;
	ld.shared.u16 	%rs77, [%r788+16386];
	// begin inline asm
	{  cvt.f32.f16 %f498, %rs77;}

	// end inline asm
	fma.rn.f32 	%f518, %f84, %f498, %f514;
	st.shared.f32 	[%r791+37140], %f518;
	ld.shared.u16 	%rs78, [%r788+16388];
	// begin inline asm
	{  cvt.f32.f16 %f499, %rs78;}

	// end inline asm
	fma.rn.f32 	%f519, %f84, %f499, %f515;
	st.shared.f32 	[%r791+37144], %f519;
	ld.shared.u16 	%rs79, [%r788+16390];
	// begin inline asm
	{  cvt.f32.f16 %f500, %rs79;}

	// end inline asm
	fma.rn.f32 	%f520, %f84, %f500, %f516;
	st.shared.f32 	[%r791+37148], %f520;
	ld.shared.u16 	%rs80, [%r788+16392];
	// begin inline asm
	{  cvt.f32.f16 %f501, %rs80;}

	// end inline asm
	ld.shared.v4.f32 	{%f521, %f522, %f523, %f524}, [%r791+37152];
	fma.rn.f32 	%f525, %f84, %f501, %f521;
	st.shared.f32 	[%r791+37152], %f525;
	ld.shared.u16 	%rs81, [%r788+16394];
	// begin inline asm
	{  cvt.f32.f16 %f502, %rs81;}

	// end inline asm
	fma.rn.f32 	%f526, %f84, %f502, %f522;
	st.shared.f32 	[%r791+37156], %f526;
	ld.shared.u16 	%rs82, [%r788+16396];
	// begin inline asm
	{  cvt.f32.f16 %f503, %rs82;}

	// end inline asm
	fma.rn.f32 	%f527, %f84, %f503, %f523;
	st.shared.f32 	[%r791+37160], %f527;
	ld.shared.u16 	%rs83, [%r788+16398];
	// begin inline asm
	{  cvt.f32.f16 %f504, %rs83;}

	// end inline asm
	fma.rn.f32 	%f528, %f84, %f504, %f524;
	st.shared.f32 	[%r791+37164], %f528;
	ld.shared.u16 	%rs84, [%r788+16400];
	// begin inline asm
	{  cvt.f32.f16 %f505, %rs84;}

	// end inline asm
	ld.shared.v4.f32 	{%f529, %f530, %f531, %f532}, [%r791+37168];
	fma.rn.f32 	%f533, %f84, %f505, %f529;
	st.shared.f32 	[%r791+37168], %f533;
	ld.shared.u16 	%rs85, [%r788+16402];
	// begin inline asm
	{  cvt.f32.f16 %f506, %rs85;}

	// end inline asm
	fma.rn.f32 	%f534, %f84, %f506, %f530;
	st.shared.f32 	[%r791+37172], %f534;
	ld.shared.u16 	%rs86, [%r788+16404];
	// begin inline asm
	{  cvt.f32.f16 %f507, %rs86;}

	// end inline asm
	fma.rn.f32 	%f535, %f84, %f507, %f531;
	st.shared.f32 	[%r791+37176], %f535;
	ld.shared.u16 	%rs87, [%r788+16406];
	// begin inline asm
	{  cvt.f32.f16 %f508, %rs87;}

	// end inline asm
	fma.rn.f32 	%f536, %f84, %f508, %f532;
	st.shared.f32 	[%r791+37180], %f536;
	ld.shared.u16 	%rs88, [%r788+16408];
	// begin inline asm
	{  cvt.f32.f16 %f509, %rs88;}

	// end inline asm
	ld.shared.v4.f32 	{%f537, %f538, %f539, %f540}, [%r791+37184];
	fma.rn.f32 	%f541, %f84, %f509, %f537;
	st.shared.f32 	[%r791+37184], %f541;
	ld.shared.u16 	%rs89, [%r788+16410];
	// begin inline asm
	{  cvt.f32.f16 %f510, %rs89;}

	// end inline asm
	fma.rn.f32 	%f542, %f84, %f510, %f538;
	st.shared.f32 	[%r791+37188], %f542;
	ld.shared.u16 	%rs90, [%r788+16412];
	// begin inline asm
	{  cvt.f32.f16 %f511, %rs90;}

	// end inline asm
	fma.rn.f32 	%f543, %f84, %f511, %f539;
	st.shared.f32 	[%r791+37192], %f543;
	ld.shared.u16 	%rs91, [%r788+16414];
	// begin inline asm
	{  cvt.f32.f16 %f512, %rs91;}

	// end inline asm
	fma.rn.f32 	%f544, %f84, %f512, %f540;
	st.shared.f32 	[%r791+37196], %f544;
	add.s32 	%r900, %r900, 16;
	setp.ne.s32 	%p120, %r900, 256;
	@%p120 bra 	$L__BB6_163;
$L__BB6_164:
	add.s32 	%r899, %r899, 1;
	setp.ne.s32 	%p121, %r899, %r125;
	@%p121 bra 	$L__BB6_161;
$L__BB6_165:
	ld.shared.f32 	%f545, [%r187+128];
	add.f32 	%f546, %f612, %f545;
	st.shared.f32 	[%r187+128], %f546;
	st.shared.f32 	[%r187], %f81;
	add.s32 	%r893, %r893, 4;
	setp.lt.s32 	%p122, %r893, %r5;
	@%p122 bra 	$L__BB6_116;
$L__BB6_166:
	bar.sync 	0;
	add.s32 	%r880, %r880, 32;
	setp.lt.s32 	%p123, %r880, %r206;
	add.s32 	%r879, %r879, -32;
	add.s32 	%r878, %r878, 1;
	@%p123 bra 	$L__BB6_56;
	bra.uni 	$L__BB6_59;
$L__BB6_167:
	mov.b32 	%r350, -246811958;
	st.shared.u32 	[%r28+16], %r350;
	mov.b32 	%r351, 0;
	st.shared.u32 	[%r28+144], %r351;
	bra.uni 	$L__BB6_44;

}
	// .globl	_Z21int8_attention_kernelILi32ELb0EEvPK6__halfS2_S2_PS0_PKfiiiii
.visible .entry _Z21int8_attention_kernelILi32ELb0EEvPK6__halfS2_S2_PS0_PKfiiiii(
	.param .u64 .ptr .align 1 _Z21int8_attention_kernelILi32ELb0EEvPK6__halfS2_S2_PS0_PKfiiiii_param_0,
	.param .u64 .ptr .align 1 _Z21int8_attention_kernelILi32ELb0EEvPK6__halfS2_S2_PS0_PKfiiiii_param_1,
	.param .u64 .ptr .align 1 _Z21int8_attention_kernelILi32ELb0EEvPK6__halfS2_S2_PS0_PKfiiiii_param_2,
	.param .u64 .ptr .align 1 _Z21int8_attention_kernelILi32ELb0EEvPK6__halfS2_S2_PS0_PKfiiiii_param_3,
	.param .u64 .ptr .align 1 _Z21int8_attention_kernelILi32ELb0EEvPK6__halfS2_S2_PS0_PKfiiiii_param_4,
	.param .u32 _Z21int8_attention_kernelILi32ELb0EEvPK6__halfS2_S2_PS0_PKfiiiii_param_5,
	.param .u32 _Z21int8_attention_kernelILi32ELb0EEvPK6__halfS2_S2_PS0_PKfiiiii_param_6,
	.param .u32 _Z21int8_attention_kernelILi32ELb0EEvPK6__halfS2_S2_PS0_PKfiiiii_param_7,
	.param .u32 _Z21int8_attention_kernelILi32ELb0EEvPK6__halfS2_S2_PS0_PKfiiiii_param_8,
	.param .u32 _Z21int8_attention_kernelILi32ELb0EEvPK6__halfS2_S2_PS0_PKfiiiii_param_9
)
.maxntid 128
.minnctapersm 2
{
	.reg .pred 	%p<107>;
	.reg .b16 	%rs<113>;
	.reg .b32 	%r<651>;
	.reg .b32 	%f<664>;
	.reg .b64 	%rd<125>;

	ld.param.u64 	%rd22, [_Z21int8_attention_kernelILi32ELb0EEvPK6__halfS2_S2_PS0_PKfiiiii_param_0];
	ld.param.u64 	%rd23, [_Z21int8_attention_kernelILi32ELb0EEvPK6__halfS2_S2_PS0_PKfiiiii_param_1];
	ld.param.u64 	%rd24, [_Z21int8_attention_kernelILi32ELb0EEvPK6__halfS2_S2_PS0_PKfiiiii_param_2];
	ld.param.u64 	%rd26, [_Z21int8_attention_kernelILi32ELb0EEvPK6__halfS2_S2_PS0_PKfiiiii_param_3];
	ld.param.u64 	%rd25, [_Z21int8_attention_kernelILi32ELb0EEvPK6__halfS2_S2_PS0_PKfiiiii_param_4];
	ld.param.u32 	%r170, [_Z21int8_attention_kernelILi32ELb0EEvPK6__halfS2_S2_PS0_PKfiiiii_param_5];
	ld.param.u32 	%r171, [_Z21int8_attention_kernelILi32ELb0EEvPK6__halfS2_S2_PS0_PKfiiiii_param_7];
	ld.param.u32 	%r172, [_Z21int8_attention_kernelILi32ELb0EEvPK6__halfS2_S2_PS0_PKfiiiii_param_8];
	ld.param.u32 	%r173, [_Z21int8_attention_kernelILi32ELb0EEvPK6__halfS2_S2_PS0_PKfiiiii_param_9];
	cvta.to.global.u64 	%rd1, %rd26;
	mov.u32 	%r1, %ctaid.z;
	mov.u32 	%r623, %tid.x;
	shr.u32 	%r3, %r623, 5;
	shl.b32 	%r4, %r1, 6;
	setp.le.s32 	%p1, %r173, %r4;
	@%p1 bra 	$L__BB7_57;
	cvta.to.global.u64 	%rd2, %rd22;
	mov.u32 	%r174, %ctaid.y;
	mov.u32 	%r175, %ctaid.x;
	sub.s32 	%r176, %r173, %r4;
	min.s32 	%r5, %r176, 64;
	rem.s32 	%r177, %r174, %r172;
	cvt.u64.u32 	%rd27, %r175;
	cvt.s64.s32 	%rd28, %r171;
	cvt.u64.u32 	%rd29, %r174;
	mad.lo.s64 	%rd3, %rd28, %rd27, %rd29;
	cvt.u64.u32 	%rd4, %r173;
	mul.wide.u32 	%rd30, %r173, 32;
	mul.lo.s64 	%rd5, %rd30, %rd3;
	cvt.s64.s32 	%rd31, %r172;
	cvt.u64.u32 	%rd32, %r177;
	mad.lo.s64 	%rd6, %rd31, %rd27, %rd32;
	mul.lo.s64 	%rd7, %rd30, %rd6;
	setp.eq.s64 	%p2, %rd25, 0;
	mov.f32 	%f600, 0f3F800000;
	@%p2 bra 	$L__BB7_3;
	cvta.to.global.u64 	%rd33, %rd25;
	mul.wide.s32 	%rd34, %r170, 4;
	add.s64 	%rd35, %rd33, %rd34;
	ld.global.nc.f32 	%f600, [%rd35];
$L__BB7_3:
	shl.b64 	%rd36, %rd5, 1;
	add.s64 	%rd8, %rd2, %rd36;
	shl.b32 	%r6, %r5, 5;
	setp.ge.s32 	%p3, %r623, %r6;
	mov.f32 	%f609, 0f00000000;
	@%p3 bra 	$L__BB7_16;
	shl.b32 	%r7, %r1, 11;
	not.b32 	%r178, %r623;
	add.s32 	%r179, %r6, %r178;
	shr.u32 	%r180, %r179, 7;
	add.s32 	%r8, %r180, 1;
	and.b32  	%r9, %r8, 15;
	setp.lt.u32 	%p4, %r179, 1920;
	mov.f32 	%f609, 0f00000000;
	mov.u32 	%r602, %r623;
	@%p4 bra 	$L__BB7_7;
	and.b32  	%r181, %r8, 67108848;
	neg.s32 	%r600, %r181;
	mul.lo.s64 	%rd37, %rd3, %rd4;
	shl.b64 	%rd38, %rd37, 6;
	add.s32 	%r182, %r623, %r7;
	mul.wide.u32 	%rd39, %r182, 2;
	add.s64 	%rd40, %rd38, %rd39;
	add.s64 	%rd41, %rd40, %rd2;
	add.s64 	%rd122, %rd41, 2048;
	mov.f32 	%f609, 0f00000000;
	mov.u32 	%r602, %r623;
$L__BB7_6:
	.pragma "nounroll";
	ld.global.nc.u16 	%rs1, [%rd122+-2048];
	// begin inline asm
	{  cvt.f32.f16 %f161, %rs1;}

	// end inline asm
	abs.f32 	%f177, %f161;
	max.f32 	%f178, %f609, %f177;
	ld.global.nc.u16 	%rs2, [%rd122+-1792];
	// begin inline asm
	{  cvt.f32.f16 %f162, %rs2;}

	// end inline asm
	abs.f32 	%f179, %f162;
	max.f32 	%f180, %f178, %f179;
	ld.global.nc.u16 	%rs3, [%rd122+-1536];
	// begin inline asm
	{  cvt.f32.f16 %f163, %rs3;}

	// end inline asm
	abs.f32 	%f181, %f163;
	max.f32 	%f182, %f180, %f181;
	ld.global.nc.u16 	%rs4, [%rd122+-1280];
	// begin inline asm
	{  cvt.f32.f16 %f164, %rs4;}

	// end inline asm
	abs.f32 	%f183, %f164;
	max.f32 	%f184, %f182, %f183;
	ld.global.nc.u16 	%rs5, [%rd122+-1024];
	// begin inline asm
	{  cvt.f32.f16 %f165, %rs5;}

	// end inline asm
	abs.f32 	%f185, %f165;
	max.f32 	%f186, %f184, %f185;
	ld.global.nc.u16 	%rs6, [%rd122+-768];
	// begin inline asm
	{  cvt.f32.f16 %f166, %rs6;}

	// end inline asm
	abs.f32 	%f187, %f166;
	max.f32 	%f188, %f186, %f187;
	ld.global.nc.u16 	%rs7, [%rd122+-512];
	// begin inline asm
	{  cvt.f32.f16 %f167, %rs7;}

	// end inline asm
	abs.f32 	%f189, %f167;
	max.f32 	%f190, %f188, %f189;
	ld.global.nc.u16 	%rs8, [%rd122+-256];
	// begin inline asm
	{  cvt.f32.f16 %f168, %rs8;}

	// end inline asm
	abs.f32 	%f191, %f168;
	max.f32 	%f192, %f190, %f191;
	ld.global.nc.u16 	%rs9, [%rd122];
	// begin inline asm
	{  cvt.f32.f16 %f169, %rs9;}

	// end inline asm
	abs.f32 	%f193, %f169;
	max.f32 	%f194, %f192, %f193;
	ld.global.nc.u16 	%rs10, [%rd122+256];
	// begin inline asm
	{  cvt.f32.f16 %f170, %rs10;}

	// end inline asm
	abs.f32 	%f195, %f170;
	max.f32 	%f196, %f194, %f195;
	ld.global.nc.u16 	%rs11, [%rd122+512];
	// begin inline asm
	{  cvt.f32.f16 %f171, %rs11;}

	// end inline asm
	abs.f32 	%f197, %f171;
	max.f32 	%f198, %f196, %f197;
	ld.global.nc.u16 	%rs12, [%rd122+768];
	// begin inline asm
	{  cvt.f32.f16 %f172, %rs12;}

	// end inline asm
	abs.f32 	%f199, %f172;
	max.f32 	%f200, %f198, %f199;
	ld.global.nc.u16 	%rs13, [%rd122+1024];
	// begin inline asm
	{  cvt.f32.f16 %f173, %rs13;}

	// end inline asm
	abs.f32 	%f201, %f173;
	max.f32 	%f202, %f200, %f201;
	ld.global.nc.u16 	%rs14, [%rd122+1280];
	// begin inline asm
	{  cvt.f32.f16 %f174, %rs14;}

	// end inline asm
	abs.f32 	%f203, %f174;
	max.f32 	%f204, %f202, %f203;
	ld.global.nc.u16 	%rs15, [%rd122+1536];
	// begin inline asm
	{  cvt.f32.f16 %f175, %rs15;}

	// end inline asm
	abs.f32 	%f205, %f175;
	max.f32 	%f206, %f204, %f205;
	ld.global.nc.u16 	%rs16, [%rd122+1792];
	// begin inline asm
	{  cvt.f32.f16 %f176, %rs16;}

	// end inline asm
	abs.f32 	%f207, %f176;
	max.f32 	%f609, %f206, %f207;
	add.s32 	%r602, %r602, 2048;
	add.s32 	%r600, %r600, 16;
	add.s64 	%rd122, %rd122, 4096;
	setp.ne.s32 	%p5, %r600, 0;
	@%p5 bra 	$L__BB7_6;
$L__BB7_7:
	setp.eq.s32 	%p6, %r9, 0;
	@%p6 bra 	$L__BB7_16;
	and.b32  	%r16, %r8, 7;
	setp.lt.u32 	%p7, %r9, 8;
	@%p7 bra 	$L__BB7_10;
	add.s32 	%r183, %r7, %r602;
	mul.wide.u32 	%rd42, %r183, 2;
	add.s64 	%rd43, %rd8, %rd42;
	ld.global.nc.u16 	%rs17, [%rd43];
	// begin inline asm
	{  cvt.f32.f16 %f209, %rs17;}

	// end inline asm
	abs.f32 	%f217, %f209;
	max.f32 	%f218, %f609, %f217;
	cvt.u64.u32 	%rd44, %r7;
	cvt.u64.u32 	%rd45, %r602;
	add.s64 	%rd46, %rd44, %rd45;
	shl.b64 	%rd47, %rd46, 1;
	add.s64 	%rd48, %rd8, %rd47;
	ld.global.nc.u16 	%rs18, [%rd48+256];
	// begin inline asm
	{  cvt.f32.f16 %f210, %rs18;}

	// end inline asm
	abs.f32 	%f219, %f210;
	max.f32 	%f220, %f218, %f219;
	ld.global.nc.u16 	%rs19, [%rd48+512];
	// begin inline asm
	{  cvt.f32.f16 %f211, %rs19;}

	// end inline asm
	abs.f32 	%f221, %f211;
	max.f32 	%f222, %f220, %f221;
	ld.global.nc.u16 	%rs20, [%rd48+768];
	// begin inline asm
	{  cvt.f32.f16 %f212, %rs20;}

	// end inline asm
	abs.f32 	%f223, %f212;
	max.f32 	%f224, %f222, %f223;
	ld.global.nc.u16 	%rs21, [%rd48+1024];
	// begin inline asm
	{  cvt.f32.f16 %f213, %rs21;}

	// end inline asm
	abs.f32 	%f225, %f213;
	max.f32 	%f226, %f224, %f225;
	ld.global.nc.u16 	%rs22, [%rd48+1280];
	// begin inline asm
	{  cvt.f32.f16 %f214, %rs22;}

	// end inline asm
	abs.f32 	%f227, %f214;
	max.f32 	%f228, %f226, %f227;
	ld.global.nc.u16 	%rs23, [%rd48+1536];
	// begin inline asm
	{  cvt.f32.f16 %f215, %rs23;}

	// end inline asm
	abs.f32 	%f229, %f215;
	max.f32 	%f230, %f228, %f229;
	ld.global.nc.u16 	%rs24, [%rd48+1792];
	// begin inline asm
	{  cvt.f32.f16 %f216, %rs24;}

	// end inline asm
	abs.f32 	%f231, %f216;
	max.f32 	%f609, %f230, %f231;
	add.s32 	%r602, %r602, 1024;
$L__BB7_10:
	setp.eq.s32 	%p8, %r16, 0;
	@%p8 bra 	$L__BB7_16;
	and.b32  	%r19, %r8, 3;
	setp.lt.u32 	%p9, %r16, 4;
	@%p9 bra 	$L__BB7_13;
	add.s32 	%r184, %r7, %r602;
	mul.wide.u32 	%rd49, %r184, 2;
	add.s64 	%rd50, %rd8, %rd49;
	ld.global.nc.u16 	%rs25, [%rd50];
	// begin inline asm
	{  cvt.f32.f16 %f233, %rs25;}

	// end inline asm
	abs.f32 	%f237, %f233;
	max.f32 	%f238, %f609, %f237;
	cvt.u64.u32 	%rd51, %r7;
	cvt.u64.u32 	%rd52, %r602;
	add.s64 	%rd53, %rd51, %rd52;
	shl.b64 	%rd54, %rd53, 1;
	add.s64 	%rd55, %rd8, %rd54;
	ld.global.nc.u16 	%rs26, [%rd55+256];
	// begin inline asm
	{  cvt.f32.f16 %f234, %rs26;}

	// end inline asm
	abs.f32 	%f239, %f234;
	max.f32 	%f240, %f238, %f239;
	ld.global.nc.u16 	%rs27, [%rd55+512];
	// begin inline asm
	{  cvt.f32.f16 %f235, %rs27;}

	// end inline asm
	abs.f32 	%f241, %f235;
	max.f32 	%f242, %f240, %f241;
	ld.global.nc.u16 	%rs28, [%rd55+768];
	// begin inline asm
	{  cvt.f32.f16 %f236, %rs28;}

	// end inline asm
	abs.f32 	%f243, %f236;
	max.f32 	%f609, %f242, %f243;
	add.s32 	%r602, %r602, 512;
$L__BB7_13:
	setp.eq.s32 	%p10, %r19, 0;
	@%p10 bra 	$L__BB7_16;
	mul.lo.s64 	%rd56, %rd3, %rd4;
	shl.b64 	%rd57, %rd56, 6;
	add.s32 	%r185, %r602, %r7;
	mul.wide.u32 	%rd58, %r185, 2;
	add.s64 	%rd59, %rd57, %rd58;
	add.s64 	%rd123, %rd2, %rd59;
	neg.s32 	%r605, %r19;
$L__BB7_15:
	.pragma "nounroll";
	ld.global.nc.u16 	%rs29, [%rd123];
	// begin inline asm
	{  cvt.f32.f16 %f244, %rs29;}

	// end inline asm
	abs.f32 	%f245, %f244;
	max.f32 	%f609, %f609, %f245;
	add.s64 	%rd123, %rd123, 256;
	add.s32 	%r605, %r605, 1;
	setp.ne.s32 	%p11, %r605, 0;
	@%p11 bra 	$L__BB7_15;
$L__BB7_16:
	and.b32  	%r25, %r623, 31;
	mov.b32 	%r186, %f609;
	shfl.sync.bfly.b32	%r187|%p12, %r186, 16, 31, -1;
	mov.b32 	%f246, %r187;
	max.f32 	%f247, %f609, %f246;
	mov.b32 	%r188, %f247;
	shfl.sync.bfly.b32	%r189|%p13, %r188, 8, 31, -1;
	mov.b32 	%f248, %r189;
	max.f32 	%f249, %f247, %f248;
	mov.b32 	%r190, %f249;
	shfl.sync.bfly.b32	%r191|%p14, %r190, 4, 31, -1;
	mov.b32 	%f250, %r191;
	max.f32 	%f251, %f249, %f250;
	mov.b32 	%r192, %f251;
	shfl.sync.bfly.b32	%r193|%p15, %r192, 2, 31, -1;
	mov.b32 	%f252, %r193;
	max.f32 	%f253, %f251, %f252;
	mov.b32 	%r194, %f253;
	shfl.sync.bfly.b32	%r195|%p16, %r194, 1, 31, -1;
	mov.b32 	%f254, %r195;
	max.f32 	%f16, %f253, %f254;
	setp.ne.s32 	%p17, %r25, 0;
	shl.b32 	%r196, %r3, 2;
	mov.u32 	%r197, smem;
	add.s32 	%r198, %r197, %r196;
	add.s32 	%r26, %r198, 24576;
	@%p17 bra 	$L__BB7_18;
	st.shared.f32 	[%r26], %f16;
$L__BB7_18:
	bar.sync 	0;
	setp.gt.u32 	%p18, %r623, 3;
	shl.b32 	%r199, %r623, 2;
	add.s32 	%r201, %r197, %r199;
	add.s32 	%r27, %r201, 24576;
	mov.f32 	%f611, 0fF149F2CA;
	@%p18 bra 	$L__BB7_20;
	ld.shared.f32 	%f611, [%r27];
$L__BB7_20:
	setp.gt.u32 	%p19, %r623, 31;
	@%p19 bra 	$L__BB7_22;
	mov.b32 	%r202, %f611;
	shfl.sync.bfly.b32	%r203|%p20, %r202, 16, 31, -1;
	mov.b32 	%f256, %r203;
	max.f32 	%f257, %f611, %f256;
	mov.b32 	%r204, %f257;
	shfl.sync.bfly.b32	%r205|%p21, %r204, 8, 31, -1;
	mov.b32 	%f258, %r205;
	max.f32 	%f259, %f257, %f258;
	mov.b32 	%r206, %f259;
	shfl.sync.bfly.b32	%r207|%p22, %r206, 4, 31, -1;
	mov.b32 	%f260, %r207;
	max.f32 	%f261, %f259, %f260;
	mov.b32 	%r208, %f261;
	shfl.sync.bfly.b32	%r209|%p23, %r208, 2, 31, -1;
	mov.b32 	%f262, %r209;
	max.f32 	%f263, %f261, %f262;
	mov.b32 	%r210, %f263;
	shfl.sync.bfly.b32	%r211|%p24, %r210, 1, 31, -1;
	mov.b32 	%f264, %r211;
	max.f32 	%f611, %f263, %f264;
$L__BB7_22:
	bar.sync 	0;
	setp.ne.s32 	%p25, %r623, 0;
	@%p25 bra 	$L__BB7_24;
	st.shared.f32 	[smem+24576], %f611;
$L__BB7_24:
	setp.ge.s32 	%p26, %r623, %r6;
	bar.sync 	0;
	ld.shared.f32 	%f265, [smem+24576];
	mul.f32 	%f266, %f600, %f265;
	max.f32 	%f267, %f266, 0f358637BD;
	mov.f32 	%f268, 0f42FE0000;
	div.rn.f32 	%f21, %f268, %f267;
	@%p26 bra 	$L__BB7_31;
	shl.b32 	%r28, %r1, 11;
	not.b32 	%r212, %r623;
	add.s32 	%r29, %r6, %r212;
	and.b32  	%r213, %r29, 384;
	setp.eq.s32 	%p27, %r213, 384;
	mov.u32 	%r609, %r623;
	@%p27 bra 	$L__BB7_28;
	add.s32 	%r607, %r623, %r28;
	shr.u32 	%r214, %r29, 7;
	add.s32 	%r215, %r214, 1;
	and.b32  	%r216, %r215, 3;
	neg.s32 	%r606, %r216;
	mov.u32 	%r609, %r623;
$L__BB7_27:
	.pragma "nounroll";
	and.b32  	%r217, %r607, 2147483616;
	or.b32  	%r218, %r217, %r25;
	mul.wide.u32 	%rd60, %r218, 2;
	add.s64 	%rd61, %rd8, %rd60;
	ld.global.nc.u16 	%rs30, [%rd61];
	// begin inline asm
	{  cvt.f32.f16 %f269, %rs30;}

	// end inline asm
	mul.f32 	%f270, %f21, %f269;
	mov.f32 	%f271, 0f3F000000;
	copysign.f32 	%f272, %f270, %f271;
	add.rz.f32 	%f273, %f270, %f272;
	cvt.rzi.f32.f32 	%f274, %f273;
	min.f32 	%f275, %f274, 0f42FE0000;
	max.f32 	%f276, %f275, 0fC3000000;
	cvt.rzi.s32.f32 	%r219, %f276;
	and.b32  	%r220, %r609, 2147483616;
	or.b32  	%r221, %r220, %r25;
	add.s32 	%r223, %r197, %r221;
	st.shared.u8 	[%r223], %r219;
	add.s32 	%r609, %r609, 128;
	add.s32 	%r607, %r607, 128;
	add.s32 	%r606, %r606, 1;
	setp.ne.s32 	%p28, %r606, 0;
	@%p28 bra 	$L__BB7_27;
$L__BB7_28:
	setp.lt.u32 	%p29, %r29, 384;
	@%p29 bra 	$L__BB7_31;
	add.s32 	%r611, %r609, 256;
	add.s32 	%r610, %r609, %r28;
$L__BB7_30:
	add.s32 	%r224, %r611, -256;
	and.b32  	%r225, %r610, 2147483616;
	or.b32  	%r226, %r225, %r25;
	mul.wide.u32 	%rd62, %r226, 2;
	add.s64 	%rd63, %rd8, %rd62;
	ld.global.nc.u16 	%rs31, [%rd63];
	// begin inline asm
	{  cvt.f32.f16 %f277, %rs31;}

	// end inline asm
	mul.f32 	%f281, %f21, %f277;
	mov.f32 	%f282, 0f3F000000;
	copysign.f32 	%f283, %f281, %f282;
	add.rz.f32 	%f284, %f281, %f283;
	cvt.rzi.f32.f32 	%f285, %f284;
	min.f32 	%f286, %f285, 0f42FE0000;
	max.f32 	%f287, %f286, 0fC3000000;
	cvt.rzi.s32.f32 	%r227, %f287;
	and.b32  	%r228, %r224, 2147483616;
	or.b32  	%r229, %r228, %r25;
	add.s32 	%r231, %r197, %r229;
	st.shared.u8 	[%r231], %r227;
	add.s32 	%r232, %r611, -128;
	add.s32 	%r233, %r610, 128;
	and.b32  	%r234, %r233, 2147483616;
	or.b32  	%r235, %r234, %r25;
	mul.wide.u32 	%rd64, %r235, 2;
	add.s64 	%rd65, %rd8, %rd64;
	ld.global.nc.u16 	%rs32, [%rd65];
	// begin inline asm
	{  cvt.f32.f16 %f278, %rs32;}

	// end inline asm
	mul.f32 	%f288, %f21, %f278;
	copysign.f32 	%f289, %f288, %f282;
	add.rz.f32 	%f290, %f288, %f289;
	cvt.rzi.f32.f32 	%f291, %f290;
	min.f32 	%f292, %f291, 0f42FE0000;
	max.f32 	%f293, %f292, 0fC3000000;
	cvt.rzi.s32.f32 	%r236, %f293;
	and.b32  	%r237, %r232, 2147483616;
	or.b32  	%r238, %r237, %r25;
	add.s32 	%r239, %r197, %r238;
	st.shared.u8 	[%r239], %r236;
	add.s32 	%r240, %r611, 128;
	add.s32 	%r241, %r610, 256;
	and.b32  	%r242, %r241, 2147483616;
	or.b32  	%r243, %r242, %r25;
	mul.wide.u32 	%rd66, %r243, 2;
	add.s64 	%rd67, %rd8, %rd66;
	ld.global.nc.u16 	%rs33, [%rd67];
	// begin inline asm
	{  cvt.f32.f16 %f279, %rs33;}

	// end inline asm
	mul.f32 	%f294, %f21, %f279;
	copysign.f32 	%f295, %f294, %f282;
	add.rz.f32 	%f296, %f294, %f295;
	cvt.rzi.f32.f32 	%f297, %f296;
	min.f32 	%f298, %f297, 0f42FE0000;
	max.f32 	%f299, %f298, 0fC3000000;
	cvt.rzi.s32.f32 	%r244, %f299;
	and.b32  	%r245, %r611, 2147483616;
	or.b32  	%r246, %r245, %r25;
	add.s32 	%r247, %r197, %r246;
	st.shared.u8 	[%r247], %r244;
	add.s32 	%r248, %r610, 384;
	and.b32  	%r249, %r248, 2147483616;
	or.b32  	%r250, %r249, %r25;
	mul.wide.u32 	%rd68, %r250, 2;
	add.s64 	%rd69, %rd8, %rd68;
	ld.global.nc.u16 	%rs34, [%rd69];
	// begin inline asm
	{  cvt.f32.f16 %f280, %rs34;}

	// end inline asm
	mul.f32 	%f300, %f21, %f280;
	copysign.f32 	%f301, %f300, %f282;
	add.rz.f32 	%f302, %f300, %f301;
	cvt.rzi.f32.f32 	%f303, %f302;
	min.f32 	%f304, %f303, 0f42FE0000;
	max.f32 	%f305, %f304, 0fC3000000;
	cvt.rzi.s32.f32 	%r251, %f305;
	and.b32  	%r252, %r240, 2147483616;
	or.b32  	%r253, %r252, %r25;
	add.s32 	%r254, %r197, %r253;
	st.shared.u8 	[%r254], %r251;
	add.s32 	%r43, %r611, 512;
	add.s32 	%r255, %r611, 256;
	add.s32 	%r610, %r610, 512;
	setp.lt.s32 	%p30, %r255, %r6;
	mov.u32 	%r611, %r43;
	@%p30 bra 	$L__BB7_30;
$L__BB7_31:
	sub.s32 	%r256, 2048, %r6;
	setp.ge.u32 	%p31, %r623, %r256;
	@%p31 bra 	$L__BB7_43;
	xor.b32  	%r257, %r623, 2016;
	sub.s32 	%r45, %r257, %r6;
	shr.u32 	%r258, %r45, 7;
	add.s32 	%r46, %r258, 1;
	and.b32  	%r47, %r46, 7;
	setp.lt.u32 	%p32, %r45, 896;
	mov.u32 	%r617, %r623;
	@%p32 bra 	$L__BB7_35;
	add.s32 	%r616, %r623, %r6;
	and.b32  	%r259, %r46, 67108856;
	neg.s32 	%r615, %r259;
	mov.u32 	%r617, %r623;
$L__BB7_34:
	.pragma "nounroll";
	and.b32  	%r260, %r616, -32;
	or.b32  	%r261, %r260, %r25;
	add.s32 	%r263, %r197, %r261;
	mov.b16 	%rs35, 0;
	st.shared.u8 	[%r263], %rs35;
	st.shared.u8 	[%r263+128], %rs35;
	st.shared.u8 	[%r263+256], %rs35;
	st.shared.u8 	[%r263+384], %rs35;
	st.shared.u8 	[%r263+512], %rs35;
	st.shared.u8 	[%r263+640], %rs35;
	st.shared.u8 	[%r263+768], %rs35;
	st.shared.u8 	[%r263+896], %rs35;
	add.s32 	%r617, %r617, 1024;
	add.s32 	%r616, %r616, 1024;
	add.s32 	%r615, %r615, 8;
	setp.eq.s32 	%p33, %r615, 0;
	@%p33 bra 	$L__BB7_35;
	bra.uni 	$L__BB7_34;
$L__BB7_35:
	setp.eq.s32 	%p34, %r47, 0;
	@%p34 bra 	$L__BB7_43;
	setp.lt.u32 	%p35, %r47, 4;
	@%p35 bra 	$L__BB7_38;
	add.s32 	%r264, %r617, %r6;
	and.b32  	%r265, %r264, -32;
	or.b32  	%r266, %r265, %r25;
	add.s32 	%r268, %r197, %r266;
	mov.b16 	%rs36, 0;
	st.shared.u8 	[%r268], %rs36;
	st.shared.u8 	[%r268+128], %rs36;
	st.shared.u8 	[%r268+256], %rs36;
	st.shared.u8 	[%r268+384], %rs36;
	add.s32 	%r617, %r617, 512;
$L__BB7_38:
	and.b32  	%r269, %r46, 3;
	setp.eq.s32 	%p36, %r269, 0;
	@%p36 bra 	$L__BB7_43;
	setp.eq.s32 	%p37, %r269, 1;
	@%p37 bra 	$L__BB7_41;
	add.s32 	%r270, %r617, %r6;
	and.b32  	%r271, %r270, -32;
	or.b32  	%r272, %r271, %r25;
	add.s32 	%r274, %r197, %r272;
	mov.b16 	%rs37, 0;
	st.shared.u8 	[%r274], %rs37;
	st.shared.u8 	[%r274+128], %rs37;
	add.s32 	%r617, %r617, 256;
$L__BB7_41:
	and.b32  	%r275, %r45, 128;
	setp.ne.s32 	%p38, %r275, 0;
	@%p38 bra 	$L__BB7_43;
	add.s32 	%r276, %r617, %r6;
	and.b32  	%r277, %r276, -32;
	or.b32  	%r278, %r277, %r25;
	add.s32 	%r280, %r197, %r278;
	mov.b16 	%rs38, 0;
	st.shared.u8 	[%r280], %rs38;
$L__BB7_43:
	setp.lt.u32 	%p39, %r623, 64;
	mov.u32 	%r618, %r623;
	@%p39 bra 	$L__BB7_44;
	bra.uni 	$L__BB7_45;
$L__BB7_44:
	mov.b32 	%r281, -246811958;
	st.shared.u32 	[%r27+16], %r281;
	mov.b32 	%r282, 0;
	st.shared.u32 	[%r27+272], %r282;
$L__BB7_45:
	shl.b32 	%r283, %r618, 2;
	add.s32 	%r285, %r197, %r283;
	mov.b32 	%r286, 0;
	st.shared.u32 	[%r285+25104], %r286;
	add.s32 	%r62, %r618, 128;
	setp.lt.u32 	%p40, %r618, 1920;
	mov.u32 	%r618, %r62;
	@%p40 bra 	$L__BB7_45;
	cvta.to.global.u64 	%rd70, %rd23;
	shl.b64 	%rd71, %rd7, 1;
	add.s64 	%rd15, %rd70, %rd71;
	bar.sync 	0;
	mov.f32 	%f306, 0f42000000;
	rsqrt.approx.f32 	%f307, %f306;
	rcp.rn.f32 	%f308, %f21;
	mul.f32 	%f22, %f308, %f307;
	not.b32 	%r63, %r623;
	xor.b32  	%r64, %r623, 2016;
	shr.u32 	%r288, %r623, 7;
	sub.s32 	%r289, 32, %r288;
	neg.s32 	%r290, %r288;
	and.b32  	%r291, %r290, 15;
	add.s32 	%r65, %r291, -1;
	and.b32  	%r66, %r290, 7;
	add.s32 	%r67, %r66, -1;
	shl.b32 	%r68, %r25, 6;
	and.b32  	%r69, %r289, 15;
	and.b32  	%r70, %r289, 48;
	and.b32  	%r71, %r290, 3;
	shl.b32 	%r292, %r3, 4;
	and.b32  	%r72, %r292, 48;
	add.s32 	%r294, %r197, %r72;
	add.s32 	%r73, %r294, 2048;
	add.s32 	%r74, %r294, 3072;
	mul.lo.s64 	%rd72, %rd6, %rd4;
	shl.b64 	%rd73, %rd72, 6;
	add.s64 	%rd74, %rd73, %rd70;
	add.s64 	%rd16, %rd74, 2048;
	cvta.to.global.u64 	%rd17, %rd24;
	mov.b32 	%r624, 0;
	mov.u32 	%r625, %r173;
	mov.u32 	%r626, %r624;
$L__BB7_47:
	min.s32 	%r295, %r625, 64;
	max.s32 	%r92, %r295, 1;
	and.b32  	%r93, %r92, 7;
	shl.b32 	%r296, %r624, 6;
	sub.s32 	%r297, %r173, %r296;
	min.s32 	%r298, %r297, 64;
	shl.b32 	%r299, %r298, 5;
	sub.s32 	%r94, %r63, %r299;
	sub.s32 	%r95, %r64, %r299;
	shr.u32 	%r300, %r95, 7;
	add.s32 	%r96, %r300, 1;
	shl.b32 	%r301, %r295, 5;
	add.s32 	%r97, %r301, %r63;
	shr.u32 	%r302, %r97, 7;
	add.s32 	%r98, %r302, 1;
	and.b32  	%r99, %r98, 7;
	and.b32  	%r100, %r98, 15;
	sub.s32 	%r101, %r173, %r626;
	min.s32 	%r102, %r101, 64;
	shl.b32 	%r103, %r102, 5;
	setp.ge.s32 	%p41, %r623, %r103;
	mov.f32 	%f619, 0f00000000;
	@%p41 bra 	$L__BB7_69;
	shl.b32 	%r104, %r626, 5;
	setp.lt.u32 	%p42, %r97, 1920;
	mov.f32 	%f619, 0f00000000;
	mov.u32 	%r631, %r623;
	@%p42 bra 	$L__BB7_59;
	and.b32  	%r303, %r98, 67108848;
	neg.s32 	%r630, %r303;
	add.s32 	%r304, %r623, %r104;
	mul.wide.u32 	%rd75, %r304, 2;
	add.s64 	%rd124, %rd16, %rd75;
	mov.f32 	%f619, 0f00000000;
	mov.u32 	%r631, %r623;
	bra.uni 	$L__BB7_58;
$L__BB7_50:
	setp.ge.s32 	%p102, %r623, %r6;
	@%p102 bra 	$L__BB7_57;
	add.s32 	%r75, %r6, %r63;
	and.b32  	%r538, %r75, 384;
	setp.eq.s32 	%p103, %r538, 384;
	@%p103 bra 	$L__BB7_54;
	shl.b32 	%r539, %r1, 11;
	shl.b32 	%r540, %r3, 5;
	or.b32  	%r541, %r539, %r540;
	or.b32  	%r621, %r541, %r25;
	add.s32 	%r544, %r196, %r197;
	add.s32 	%r620, %r544, 24848;
	shr.u32 	%r545, %r75, 7;
	add.s32 	%r546, %r545, 1;
	and.b32  	%r547, %r546, 3;
	neg.s32 	%r619, %r547;
$L__BB7_53:
	.pragma "nounroll";
	and.b32  	%r548, %r623, 1073741792;
	or.b32  	%r549, %r548, %r25;
	shl.b32 	%r550, %r549, 2;
	add.s32 	%r552, %r197, %r550;
	ld.shared.f32 	%f581, [%r552+25104];
	ld.shared.f32 	%f582, [%r620];
	add.f32 	%f583, %f582, 0f358637BD;
	div.rn.f32 	%f580, %f581, %f583;
	// begin inline asm
	{  cvt.rn.f16.f32 %rs108, %f580;}

	// end inline asm
	cvt.u64.u32 	%rd102, %r621;
	add.s64 	%rd103, %rd5, %rd102;
	shl.b64 	%rd104, %rd103, 1;
	add.s64 	%rd105, %rd1, %rd104;
	st.global.u16 	[%rd105], %rs108;
	add.s32 	%r623, %r623, 128;
	add.s32 	%r621, %r621, 128;
	add.s32 	%r620, %r620, 16;
	add.s32 	%r619, %r619, 1;
	setp.ne.s32 	%p104, %r619, 0;
	@%p104 bra 	$L__BB7_53;
$L__BB7_54:
	setp.lt.u32 	%p105, %r75, 384;
	@%p105 bra 	$L__BB7_57;
	add.s32 	%r650, %r623, 256;
	add.s32 	%r559, %r197, 25104;
	add.s32 	%r561, %r197, 24848;
$L__BB7_56:
	add.s32 	%r553, %r650, -256;
	shr.u32 	%r554, %r553, 5;
	and.b32  	%r555, %r553, 1073741792;
	or.b32  	%r556, %r555, %r25;
	shl.b32 	%r557, %r556, 2;
	add.s32 	%r560, %r559, %r557;
	ld.shared.f32 	%f588, [%r560];
	shl.b32 	%r562, %r554, 2;
	add.s32 	%r563, %r561, %r562;
	ld.shared.f32 	%f589, [%r563];
	add.f32 	%f590, %f589, 0f358637BD;
	div.rn.f32 	%f584, %f588, %f590;
	// begin inline asm
	{  cvt.rn.f16.f32 %rs109, %f584;}

	// end inline asm
	add.s32 	%r564, %r4, %r554;
	shl.b32 	%r565, %r564, 5;
	or.b32  	%r566, %r565, %r25;
	cvt.u64.u32 	%rd106, %r566;
	add.s64 	%rd107, %rd5, %rd106;
	shl.b64 	%rd108, %rd107, 1;
	add.s64 	%rd109, %rd1, %rd108;
	st.global.u16 	[%rd109], %rs109;
	add.s32 	%r567, %r650, -128;
	shr.u32 	%r568, %r567, 5;
	and.b32  	%r569, %r567, 1073741792;
	or.b32  	%r570, %r569, %r25;
	shl.b32 	%r571, %r570, 2;
	add.s32 	%r572, %r559, %r571;
	ld.shared.f32 	%f591, [%r572];
	shl.b32 	%r573, %r568, 2;
	add.s32 	%r574, %r561, %r573;
	ld.shared.f32 	%f592, [%r574];
	add.f32 	%f593, %f592, 0f358637BD;
	div.rn.f32 	%f585, %f591, %f593;
	// begin inline asm
	{  cvt.rn.f16.f32 %rs110, %f585;}

	// end inline asm
	add.s32 	%r575, %r4, %r568;
	shl.b32 	%r576, %r575, 5;
	or.b32  	%r577, %r576, %r25;
	cvt.u64.u32 	%rd110, %r577;
	add.s64 	%rd111, %rd5, %rd110;
	shl.b64 	%rd112, %rd111, 1;
	add.s64 	%rd113, %rd1, %rd112;
	st.global.u16 	[%rd113], %rs110;
	add.s32 	%r578, %r650, 128;
	shr.u32 	%r579, %r650, 5;
	and.b32  	%r580, %r650, 1073741792;
	or.b32  	%r581, %r580, %r25;
	shl.b32 	%r582, %r581, 2;
	add.s32 	%r583, %r559, %r582;
	ld.shared.f32 	%f594, [%r583];
	shl.b32 	%r584, %r579, 2;
	add.s32 	%r585, %r561, %r584;
	ld.shared.f32 	%f595, [%r585];
	add.f32 	%f596, %f595, 0f358637BD;
	div.rn.f32 	%f586, %f594, %f596;
	// begin inline asm
	{  cvt.rn.f16.f32 %rs111, %f586;}

	// end inline asm
	add.s32 	%r586, %r4, %r579;
	shl.b32 	%r587, %r586, 5;
	or.b32  	%r588, %r587, %r25;
	cvt.u64.u32 	%rd114, %r588;
	add.s64 	%rd115, %rd5, %rd114;
	shl.b64 	%rd116, %rd115, 1;
	add.s64 	%rd117, %rd1, %rd116;
	st.global.u16 	[%rd117], %rs111;
	shr.u32 	%r589, %r578, 5;
	and.b32  	%r590, %r578, 1073741792;
	or.b32  	%r591, %r590, %r25;
	shl.b32 	%r592, %r591, 2;
	add.s32 	%r593, %r559, %r592;
	ld.shared.f32 	%f597, [%r593];
	shl.b32 	%r594, %r589, 2;
	add.s32 	%r595, %r561, %r594;
	ld.shared.f32 	%f598, [%r595];
	add.f32 	%f599, %f598, 0f358637BD;
	div.rn.f32 	%f587, %f597, %f599;
	// begin inline asm
	{  cvt.rn.f16.f32 %rs112, %f587;}

	// end inline asm
	add.s32 	%r596, %r4, %r589;
	shl.b32 	%r597, %r596, 5;
	or.b32  	%r598, %r597, %r25;
	cvt.u64.u32 	%rd118, %r598;
	add.s64 	%rd119, %rd5, %rd118;
	shl.b64 	%rd120, %rd119, 1;
	add.s64 	%rd121, %rd1, %rd120;
	st.global.u16 	[%rd121], %rs112;
	add.s32 	%r169, %r650, 512;
	add.s32 	%r599, %r650, 256;
	setp.lt.s32 	%p106, %r599, %r6;
	mov.u32 	%r650, %r169;
	@%p106 bra 	$L__BB7_56;
$L__BB7_57:
	ret;
$L__BB7_58:
	.pragma "nounroll";
	ld.global.nc.u16 	%rs39, [%rd124+-2048];
	// begin inline asm
	{  cvt.f32.f16 %f313, %rs39;}

	// end inline asm
	abs.f32 	%f329, %f313;
	max.f32 	%f330, %f619, %f329;
	ld.global.nc.u16 	%rs40, [%rd124+-1792];
	// begin inline asm
	{  cvt.f32.f16 %f314, %rs40;}

	// end inline asm
	abs.f32 	%f331, %f314;
	max.f32 	%f332, %f330, %f331;
	ld.global.nc.u16 	%rs41, [%rd124+-1536];
	// begin inline asm
	{  cvt.f32.f16 %f315, %rs41;}

	// end inline asm
	abs.f32 	%f333, %f315;
	max.f32 	%f334, %f332, %f333;
	ld.global.nc.u16 	%rs42, [%rd124+-1280];
	// begin inline asm
	{  cvt.f32.f16 %f316, %rs42;}

	// end inline asm
	abs.f32 	%f335, %f316;
	max.f32 	%f336, %f334, %f335;
	ld.global.nc.u16 	%rs43, [%rd124+-1024];
	// begin inline asm
	{  cvt.f32.f16 %f317, %rs43;}

	// end inline asm
	abs.f32 	%f337, %f317;
	max.f32 	%f338, %f336, %f337;
	ld.global.nc.u16 	%rs44, [%rd124+-768];
	// begin inline asm
	{  cvt.f32.f16 %f318, %rs44;}

	// end inline asm
	abs.f32 	%f339, %f318;
	max.f32 	%f340, %f338, %f339;
	ld.global.nc.u16 	%rs45, [%rd124+-512];
	// begin inline asm
	{  cvt.f32.f16 %f319, %rs45;}

	// end inline asm
	abs.f32 	%f341, %f319;
	max.f32 	%f342, %f340, %f341;
	ld.global.nc.u16 	%rs46, [%rd124+-256];
	// begin inline asm
	{  cvt.f32.f16 %f320, %rs46;}

	// end inline asm
	abs.f32 	%f343, %f320;
	max.f32 	%f344, %f342, %f343;
	ld.global.nc.u16 	%rs47, [%rd124];
	// begin inline asm
	{  cvt.f32.f16 %f321, %rs47;}

	// end inline asm
	abs.f32 	%f345, %f321;
	max.f32 	%f346, %f344, %f345;
	ld.global.nc.u16 	%rs48, [%rd124+256];
	// begin inline asm
	{  cvt.f32.f16 %f322, %rs48;}

	// end inline asm
	abs.f32 	%f347, %f322;
	max.f32 	%f348, %f346, %f347;
	ld.global.nc.u16 	%rs49, [%rd124+512];
	// begin inline asm
	{  cvt.f32.f16 %f323, %rs49;}

	// end inline asm
	abs.f32 	%f349, %f323;
	max.f32 	%f350, %f348, %f349;
	ld.global.nc.u16 	%rs50, [%rd124+768];
	// begin inline asm
	{  cvt.f32.f16 %f324, %rs50;}

	// end inline asm
	abs.f32 	%f351, %f324;
	max.f32 	%f352, %f350, %f351;
	ld.global.nc.u16 	%rs51, [%rd124+1024];
	// begin inline asm
	{  cvt.f32.f16 %f325, %rs51;}

	// end inline asm
	abs.f32 	%f353, %f325;
	max.f32 	%f354, %f352, %f353;
	ld.global.nc.u16 	%rs52, [%rd124+1280];
	// begin inline asm
	{  cvt.f32.f16 %f326, %rs52;}

	// end inline asm
	abs.f32 	%f355, %f326;
	max.f32 	%f356, %f354, %f355;
	ld.global.nc.u16 	%rs53, [%rd124+1536];
	// begin inline asm
	{  cvt.f32.f16 %f327, %rs53;}

	// end inline asm
	abs.f32 	%f357, %f327;
	max.f32 	%f358, %f356, %f357;
	ld.global.nc.u16 	%rs54, [%rd124+1792];
	// begin inline asm
	{  cvt.f32.f16 %f328, %rs54;}

	// end inline asm
	abs.f32 	%f359, %f328;
	max.f32 	%f619, %f358, %f359;
	add.s32 	%r631, %r631, 2048;
	add.s32 	%r630, %r630, 16;
	add.s64 	%rd124, %rd124, 4096;
	setp.eq.s32 	%p43, %r630, 0;
	@%p43 bra 	$L__BB7_59;
	bra.uni 	$L__BB7_58;
$L__BB7_59:
	setp.eq.s32 	%p44, %r100, 0;
	@%p44 bra 	$L__BB7_69;
	setp.lt.u32 	%p45, %r100, 8;
	@%p45 bra 	$L__BB7_62;
	add.s32 	%r305, %r104, %r631;
	mul.wide.u32 	%rd76, %r305, 2;
	add.s64 	%rd77, %rd15, %rd76;
	ld.global.nc.u16 	%rs55, [%rd77];
	// begin inline asm
	{  cvt.f32.f16 %f361, %rs55;}

	// end inline asm
	abs.f32 	%f369, %f361;
	max.f32 	%f370, %f619, %f369;
	cvt.u64.u32 	%rd78, %r104;
	cvt.u64.u32 	%rd79, %r631;
	add.s64 	%rd80, %rd78, %rd79;
	shl.b64 	%rd81, %rd80, 1;
	add.s64 	%rd82, %rd15, %rd81;
	ld.global.nc.u16 	%rs56, [%rd82+256];
	// begin inline asm
	{  cvt.f32.f16 %f362, %rs56;}

	// end inline asm
	abs.f32 	%f371, %f362;
	max.f32 	%f372, %f370, %f371;
	ld.global.nc.u16 	%rs57, [%rd82+512];
	// begin inline asm
	{  cvt.f32.f16 %f363, %rs57;}

	// end inline asm
	abs.f32 	%f373, %f363;
	max.f32 	%f374, %f372, %f373;
	ld.global.nc.u16 	%rs58, [%rd82+768];
	// begin inline asm
	{  cvt.f32.f16 %f364, %rs58;}

	// end inline asm
	abs.f32 	%f375, %f364;
	max.f32 	%f376, %f374, %f375;
	ld.global.nc.u16 	%rs59, [%rd82+1024];
	// begin inline asm
	{  cvt.f32.f16 %f365, %rs59;}

	// end inline asm
	abs.f32 	%f377, %f365;
	max.f32 	%f378, %f376, %f377;
	ld.global.nc.u16 	%rs60, [%rd82+1280];
	// begin inline asm
	{  cvt.f32.f16 %f366, %rs60;}

	// end inline asm
	abs.f32 	%f379, %f366;
	max.f32 	%f380, %f378, %f379;
	ld.global.nc.u16 	%rs61, [%rd82+1536];
	// begin inline asm
	{  cvt.f32.f16 %f367, %rs61;}

	// end inline asm
	abs.f32 	%f381, %f367;
	max.f32 	%f382, %f380, %f381;
	ld.global.nc.u16 	%rs62, [%rd82+1792];
	// begin inline asm
	{  cvt.f32.f16 %f368, %rs62;}

	// end inline asm
	abs.f32 	%f383, %f368;
	max.f32 	%f619, %f382, %f383;
	add.s32 	%r631, %r631, 1024;
$L__BB7_62:
	setp.eq.s32 	%p46, %r99, 0;
	@%p46 bra 	$L__BB7_69;
	and.b32  	%r109, %r98, 3;
	setp.lt.u32 	%p47, %r99, 4;
	@%p47 bra 	$L__BB7_65;
	add.s32 	%r306, %r104, %r631;
	mul.wide.u32 	%rd83, %r306, 2;
	add.s64 	%rd84, %rd15, %rd83;
	ld.global.nc.u16 	%rs63, [%rd84];
	// begin inline asm
	{  cvt.f32.f16 %f385, %rs63;}

	// end inline asm
	abs.f32 	%f389, %f385;
	max.f32 	%f390, %f619, %f389;
	cvt.u64.u32 	%rd85, %r104;
	cvt.u64.u32 	%rd86, %r631;
	add.s64 	%rd87, %rd85, %rd86;
	shl.b64 	%rd88, %rd87, 1;
	add.s64 	%rd89, %rd15, %rd88;
	ld.global.nc.u16 	%rs64, [%rd89+256];
	// begin inline asm
	{  cvt.f32.f16 %f386, %rs64;}

	// end inline asm
	abs.f32 	%f391, %f386;
	max.f32 	%f392, %f390, %f391;
	ld.global.nc.u16 	%rs65, [%rd89+512];
	// begin inline asm
	{  cvt.f32.f16 %f387, %rs65;}

	// end inline asm
	abs.f32 	%f393, %f387;
	max.f32 	%f394, %f392, %f393;
	ld.global.nc.u16 	%rs66, [%rd89+768];
	// begin inline asm
	{  cvt.f32.f16 %f388, %rs66;}

	// end inline asm
	abs.f32 	%f395, %f388;
	max.f32 	%f619, %f394, %f395;
	add.s32 	%r631, %r631, 512;
$L__BB7_65:
	setp.eq.s32 	%p48, %r109, 0;
	@%p48 bra 	$L__BB7_69;
	add.s32 	%r307, %r104, %r631;
	mul.wide.u32 	%rd90, %r307, 2;
	add.s64 	%rd91, %rd15, %rd90;
	ld.global.nc.u16 	%rs67, [%rd91];
	// begin inline asm
	{  cvt.f32.f16 %f396, %rs67;}

	// end inline asm
	abs.f32 	%f397, %f396;
	max.f32 	%f619, %f619, %f397;
	setp.eq.s32 	%p49, %r109, 1;
	@%p49 bra 	$L__BB7_69;
	cvt.u64.u32 	%rd92, %r104;
	cvt.u64.u32 	%rd93, %r631;
	add.s64 	%rd94, %rd92, %rd93;
	shl.b64 	%rd95, %rd94, 1;
	add.s64 	%rd19, %rd15, %rd95;
	ld.global.nc.u16 	%rs68, [%rd19+256];
	// begin inline asm
	{  cvt.f32.f16 %f398, %rs68;}

	// end inline asm
	abs.f32 	%f399, %f398;
	max.f32 	%f619, %f619, %f399;
	setp.eq.s32 	%p50, %r109, 2;
	@%p50 bra 	$L__BB7_69;
	ld.global.nc.u16 	%rs69, [%rd19+512];
	// begin inline asm
	{  cvt.f32.f16 %f400, %rs69;}

	// end inline asm
	abs.f32 	%f401, %f400;
	max.f32 	%f619, %f619, %f401;
$L__BB7_69:
	setp.ne.s32 	%p51, %r25, 0;
	mov.b32 	%r308, %f619;
	shfl.sync.bfly.b32	%r309|%p52, %r308, 16, 31, -1;
	mov.b32 	%f402, %r309;
	max.f32 	%f403, %f619, %f402;
	mov.b32 	%r310, %f403;
	shfl.sync.bfly.b32	%r311|%p53, %r310, 8, 31, -1;
	mov.b32 	%f404, %r311;
	max.f32 	%f405, %f403, %f404;
	mov.b32 	%r312, %f405;
	shfl.sync.bfly.b32	%r313|%p54, %r312, 4, 31, -1;
	mov.b32 	%f406, %r313;
	max.f32 	%f407, %f405, %f406;
	mov.b32 	%r314, %f407;
	shfl.sync.bfly.b32	%r315|%p55, %r314, 2, 31, -1;
	mov.b32 	%f408, %r315;
	max.f32 	%f409, %f407, %f408;
	mov.b32 	%r316, %f409;
	shfl.sync.bfly.b32	%r317|%p56, %r316, 1, 31, -1;
	mov.b32 	%f410, %r317;
	max.f32 	%f37, %f409, %f410;
	@%p51 bra 	$L__BB7_71;
	st.shared.f32 	[%r26], %f37;
$L__BB7_71:
	setp.gt.u32 	%p57, %r623, 3;
	bar.sync 	0;
	mov.f32 	%f621, 0fF149F2CA;
	@%p57 bra 	$L__BB7_73;
	ld.shared.f32 	%f621, [%r27];
$L__BB7_73:
	setp.gt.u32 	%p58, %r623, 31;
	@%p58 bra 	$L__BB7_75;
	mov.b32 	%r318, %f621;
	shfl.sync.bfly.b32	%r319|%p59, %r318, 16, 31, -1;
	mov.b32 	%f412, %r319;
	max.f32 	%f413, %f621, %f412;
	mov.b32 	%r320, %f413;
	shfl.sync.bfly.b32	%r321|%p60, %r320, 8, 31, -1;
	mov.b32 	%f414, %r321;
	max.f32 	%f415, %f413, %f414;
	mov.b32 	%r322, %f415;
	shfl.sync.bfly.b32	%r323|%p61, %r322, 4, 31, -1;
	mov.b32 	%f416, %r323;
	max.f32 	%f417, %f415, %f416;
	mov.b32 	%r324, %f417;
	shfl.sync.bfly.b32	%r325|%p62, %r324, 2, 31, -1;
	mov.b32 	%f418, %r325;
	max.f32 	%f419, %f417, %f418;
	mov.b32 	%r326, %f419;
	shfl.sync.bfly.b32	%r327|%p63, %r326, 1, 31, -1;
	mov.b32 	%f420, %r327;
	max.f32 	%f621, %f419, %f420;
$L__BB7_75:
	setp.ne.s32 	%p64, %r623, 0;
	bar.sync 	0;
	@%p64 bra 	$L__BB7_77;
	st.shared.f32 	[smem+24576], %f621;
$L__BB7_77:
	setp.ge.s32 	%p65, %r623, %r103;
	bar.sync 	0;
	ld.shared.f32 	%f421, [smem+24576];
	mul.f32 	%f422, %f600, %f421;
	max.f32 	%f423, %f422, 0f358637BD;
	mov.f32 	%f424, 0f42FE0000;
	div.rn.f32 	%f42, %f424, %f423;
	shl.b32 	%r116, %r626, 5;
	@%p65 bra 	$L__BB7_80;
	add.s32 	%r117, %r25, %r116;
	mov.u32 	%r632, %r623;
$L__BB7_79:
	shr.u32 	%r328, %r632, 5;
	and.b32  	%r329, %r632, 2147483616;
	add.s32 	%r330, %r329, %r117;
	mul.wide.u32 	%rd96, %r330, 2;
	add.s64 	%rd97, %rd15, %rd96;
	ld.global.nc.u16 	%rs70, [%rd97];
	// begin inline asm
	{  cvt.f32.f16 %f425, %rs70;}

	// end inline asm
	mul.f32 	%f426, %f42, %f425;
	mov.f32 	%f427, 0f3F000000;
	copysign.f32 	%f428, %f426, %f427;
	add.rz.f32 	%f429, %f426, %f428;
	cvt.rzi.f32.f32 	%f430, %f429;
	min.f32 	%f431, %f430, 0f42FE0000;
	max.f32 	%f432, %f431, 0fC3000000;
	cvt.rzi.s32.f32 	%r331, %f432;
	add.s32 	%r332, %r68, %r328;
	add.s32 	%r334, %r197, %r332;
	st.shared.u8 	[%r334+2048], %r331;
	add.s32 	%r632, %r632, 128;
	setp.lt.s32 	%p66, %r632, %r103;
	@%p66 bra 	$L__BB7_79;
$L__BB7_80:
	setp.gt.s32 	%p67, %r101, 63;
	sub.s32 	%r335, 2048, %r103;
	setp.ge.s32 	%p68, %r623, %r335;
	or.pred  	%p69, %p67, %p68;
	@%p69 bra 	$L__BB7_92;
	setp.lt.u32 	%p70, %r95, 896;
	mov.u32 	%r635, %r623;
	@%p70 bra 	$L__BB7_84;
	and.b32  	%r120, %r96, 67108856;
	add.s32 	%r121, %r102, %r68;
	mov.b32 	%r634, 0;
	mov.u32 	%r635, %r623;
$L__BB7_83:
	.pragma "nounroll";
	shr.u32 	%r337, %r635, 5;
	add.s32 	%r338, %r337, %r121;
	add.s32 	%r340, %r197, 2048;
	add.s32 	%r341, %r340, %r338;
	mov.b16 	%rs71, 0;
	st.shared.u8 	[%r341], %rs71;
	add.s32 	%r342, %r635, 128;
	shr.u32 	%r343, %r342, 5;
	add.s32 	%r344, %r343, %r121;
	add.s32 	%r345, %r340, %r344;
	st.shared.u8 	[%r345], %rs71;
	add.s32 	%r346, %r635, 256;
	shr.u32 	%r347, %r346, 5;
	add.s32 	%r348, %r347, %r121;
	add.s32 	%r349, %r340, %r348;
	st.shared.u8 	[%r349], %rs71;
	add.s32 	%r350, %r635, 384;
	shr.u32 	%r351, %r350, 5;
	add.s32 	%r352, %r351, %r121;
	add.s32 	%r353, %r340, %r352;
	st.shared.u8 	[%r353], %rs71;
	add.s32 	%r354, %r635, 512;
	shr.u32 	%r355, %r354, 5;
	add.s32 	%r356, %r355, %r121;
	add.s32 	%r357, %r340, %r356;
	st.shared.u8 	[%r357], %rs71;
	add.s32 	%r358, %r635, 640;
	shr.u32 	%r359, %r358, 5;
	add.s32 	%r360, %r359, %r121;
	add.s32 	%r361, %r340, %r360;
	st.shared.u8 	[%r361], %rs71;
	add.s32 	%r362, %r635, 768;
	shr.u32 	%r363, %r362, 5;
	add.s32 	%r364, %r363, %r121;
	add.s32 	%r365, %r340, %r364;
	st.shared.u8 	[%r365], %rs71;
	add.s32 	%r366, %r635, 896;
	shr.u32 	%r367, %r366, 5;
	add.s32 	%r368, %r367, %r121;
	add.s32 	%r369, %r340, %r368;
	st.shared.u8 	[%r369], %rs71;
	add.s32 	%r635, %r635, 1024;
	add.s32 	%r634, %r634, 8;
	setp.ne.s32 	%p71, %r634, %r120;
	@%p71 bra 	$L__BB7_83;
$L__BB7_84:
	and.b32  	%r370, %r96, 7;
	setp.eq.s32 	%p72, %r370, 0;
	@%p72 bra 	$L__BB7_92;
	shr.u32 	%r371, %r94, 7;
	add.s32 	%r127, %r371, 1;
	and.b32  	%r372, %r127, 7;
	add.s32 	%r373, %r372, -1;
	setp.lt.u32 	%p73, %r373, 3;
	@%p73 bra 	$L__BB7_87;
	shr.u32 	%r374, %r635, 5;
	add.s32 	%r375, %r102, %r374;
	add.s32 	%r376, %r68, %r375;
	add.s32 	%r378, %r197, 2048;
	add.s32 	%r379, %r378, %r376;
	mov.b16 	%rs72, 0;
	st.shared.u8 	[%r379], %rs72;
	add.s32 	%r380, %r635, 128;
	shr.u32 	%r381, %r380, 5;
	add.s32 	%r382, %r102, %r381;
	add.s32 	%r383, %r68, %r382;
	add.s32 	%r384, %r378, %r383;
	st.shared.u8 	[%r384], %rs72;
	add.s32 	%r385, %r635, 256;
	shr.u32 	%r386, %r385, 5;
	add.s32 	%r387, %r102, %r386;
	add.s32 	%r388, %r68, %r387;
	add.s32 	%r389, %r378, %r388;
	st.shared.u8 	[%r389], %rs72;
	add.s32 	%r390, %r635, 384;
	shr.u32 	%r391, %r390, 5;
	add.s32 	%r392, %r102, %r391;
	add.s32 	%r393, %r68, %r392;
	add.s32 	%r394, %r378, %r393;
	st.shared.u8 	[%r394], %rs72;
	add.s32 	%r635, %r635, 512;
$L__BB7_87:
	and.b32  	%r395, %r127, 3;
	setp.eq.s32 	%p74, %r395, 0;
	@%p74 bra 	$L__BB7_92;
	and.b32  	%r396, %r94, 384;
	setp.eq.s32 	%p75, %r396, 0;
	@%p75 bra 	$L__BB7_90;
	shr.u32 	%r397, %r635, 5;
	add.s32 	%r398, %r102, %r397;
	add.s32 	%r399, %r68, %r398;
	add.s32 	%r401, %r197, 2048;
	add.s32 	%r402, %r401, %r399;
	mov.b16 	%rs73, 0;
	st.shared.u8 	[%r402], %rs73;
	add.s32 	%r403, %r635, 128;
	shr.u32 	%r404, %r403, 5;
	add.s32 	%r405, %r102, %r404;
	add.s32 	%r406, %r68, %r405;
	add.s32 	%r407, %r401, %r406;
	st.shared.u8 	[%r407], %rs73;
	add.s32 	%r635, %r635, 256;
$L__BB7_90:
	and.b32  	%r408, %r94, 128;
	setp.ne.s32 	%p76, %r408, 0;
	@%p76 bra 	$L__BB7_92;
	shr.u32 	%r409, %r635, 5;
	add.s32 	%r410, %r102, %r409;
	add.s32 	%r411, %r68, %r410;
	add.s32 	%r413, %r197, %r411;
	mov.b16 	%rs74, 0;
	st.shared.u8 	[%r413+2048], %rs74;
$L__BB7_92:
	setp.ge.s32 	%p77, %r623, %r103;
	mov.u32 	%r638, %r623;
	@%p77 bra 	$L__BB7_93;
	bra.uni 	$L__BB7_127;
$L__BB7_93:
	mov.b32 	%r640, 0;
	mov.u32 	%r641, %r623;
$L__BB7_94:
	.pragma "nounroll";
	mov.u32 	%r134, %r641;
	shl.b32 	%r423, %r134, 2;
	add.s32 	%r425, %r197, %r423;
	add.s32 	%r136, %r425, 8192;
	mov.b32 	%r426, 0;
	st.shared.u32 	[%r425+8192], %r426;
	st.shared.u32 	[%r425+8704], %r426;
	st.shared.u32 	[%r425+9216], %r426;
	st.shared.u32 	[%r425+9728], %r426;
	st.shared.u32 	[%r425+10240], %r426;
	st.shared.u32 	[%r425+10752], %r426;
	st.shared.u32 	[%r425+11264], %r426;
	st.shared.u32 	[%r425+11776], %r426;
	st.shared.u32 	[%r425+12288], %r426;
	st.shared.u32 	[%r425+12800], %r426;
	st.shared.u32 	[%r425+13312], %r426;
	st.shared.u32 	[%r425+13824], %r426;
	st.shared.u32 	[%r425+14336], %r426;
	st.shared.u32 	[%r425+14848], %r426;
	st.shared.u32 	[%r425+15360], %r426;
	st.shared.u32 	[%r425+15872], %r426;
	add.s32 	%r641, %r134, 2048;
	add.s32 	%r640, %r640, 16;
	setp.ne.s32 	%p79, %r640, %r70;
	@%p79 bra 	$L__BB7_94;
	setp.eq.s32 	%p80, %r69, 0;
	@%p80 bra 	$L__BB7_105;
	setp.lt.u32 	%p81, %r65, 7;
	@%p81 bra 	$L__BB7_98;
	mov.b32 	%r427, 0;
	st.shared.u32 	[%r136+8192], %r427;
	st.shared.u32 	[%r136+8704], %r427;
	st.shared.u32 	[%r136+9216], %r427;
	st.shared.u32 	[%r136+9728], %r427;
	st.shared.u32 	[%r136+10240], %r427;
	st.shared.u32 	[%r136+10752], %r427;
	st.shared.u32 	[%r136+11264], %r427;
	st.shared.u32 	[%r136+11776], %r427;
	add.s32 	%r641, %r134, 3072;
$L__BB7_98:
	setp.eq.s32 	%p82, %r66, 0;
	@%p82 bra 	$L__BB7_105;
	setp.lt.u32 	%p83, %r67, 3;
	@%p83 bra 	$L__BB7_101;
	shl.b32 	%r428, %r641, 2;
	add.s32 	%r430, %r197, %r428;
	mov.b32 	%r431, 0;
	st.shared.u32 	[%r430+8192], %r431;
	st.shared.u32 	[%r430+8704], %r431;
	st.shared.u32 	[%r430+9216], %r431;
	st.shared.u32 	[%r430+9728], %r431;
	add.s32 	%r641, %r641, 512;
$L__BB7_101:
	setp.eq.s32 	%p84, %r71, 0;
	@%p84 bra 	$L__BB7_105;
	setp.eq.s32 	%p85, %r71, 1;
	shl.b32 	%r432, %r641, 2;
	add.s32 	%r434, %r197, %r432;
	add.s32 	%r143, %r434, 8192;
	mov.b32 	%r435, 0;
	st.shared.u32 	[%r434+8192], %r435;
	@%p85 bra 	$L__BB7_105;
	setp.eq.s32 	%p86, %r71, 2;
	mov.b32 	%r436, 0;
	st.shared.u32 	[%r143+512], %r436;
	@%p86 bra 	$L__BB7_105;
	mov.b32 	%r437, 0;
	st.shared.u32 	[%r143+1024], %r437;
$L__BB7_105:
	setp.gt.u32 	%p87, %r623, 511;
	bar.sync 	0;
	@%p87 bra 	$L__BB7_108;
	mov.u32 	%r643, %r3;
$L__BB7_107:
	shr.u32 	%r438, %r643, 2;
	shl.b32 	%r439, %r438, 9;
	add.s32 	%r441, %r197, %r439;
	mov.b32 	%r442, 32;
	wmma.load.a.sync.aligned.row.m16n16k16.shared.s8 	{%r443, %r444}, [%r441], %r442;
	mov.b32 	%r445, 64;
	wmma.load.b.sync.aligned.col.m16n16k16.shared.s8 	{%r446, %r447}, [%r73], %r445;
	mov.b32 	%r448, 0;
	wmma.mma.sync.aligned.row.col.m16n16k16.s32.s8.s8.s32 {%r449, %r450, %r451, %r452, %r453, %r454, %r455, %r456}, {%r443, %r444}, {%r446, %r447}, {%r448, %r448, %r448, %r448, %r448, %r448, %r448, %r448};
	add.s32 	%r457, %r441, 16;
	wmma.load.a.sync.aligned.row.m16n16k16.shared.s8 	{%r458, %r459}, [%r457], %r442;
	wmma.load.b.sync.aligned.col.m16n16k16.shared.s8 	{%r460, %r461}, [%r74], %r445;
	wmma.mma.sync.aligned.row.col.m16n16k16.s32.s8.s8.s32 {%r462, %r463, %r464, %r465, %r466, %r467, %r468, %r469}, {%r458, %r459}, {%r460, %r461}, {%r449, %r450, %r451, %r452, %r453, %r454, %r455, %r456};
	shl.b32 	%r470, %r72, 2;
	shl.b32 	%r471, %r438, 12;
	or.b32  	%r472, %r471, %r470;
	add.s32 	%r473, %r197, %r472;
	add.s32 	%r474, %r473, 8192;
	wmma.store.d.sync.aligned.row.m16n16k16.shared.s32 	[%r474], {%r462, %r463, %r464, %r465, %r466, %r467, %r468, %r469}, %r445;
	add.s32 	%r145, %r643, 4;
	setp.lt.u32 	%p88, %r643, 12;
	mov.u32 	%r643, %r145;
	@%p88 bra 	$L__BB7_107;
$L__BB7_108:
	setp.ge.s32 	%p89, %r3, %r5;
	bar.sync 	0;
	rcp.rn.f32 	%f433, %f42;
	mul.f32 	%f43, %f22, %f433;
	@%p89 bra 	$L__BB7_126;
	and.b32  	%r146, %r92, 120;
	and.b32  	%r147, %r92, 1;
	add.s32 	%r148, %r93, -1;
	and.b32  	%r149, %r92, 3;
	mov.u32 	%r644, %r3;
$L__BB7_110:
	setp.lt.s32 	%p90, %r101, 1;
	mov.f32 	%f629, 0fF149F2CA;
	@%p90 bra 	$L__BB7_122;
	setp.lt.s32 	%p91, %r625, 8;
	shl.b32 	%r151, %r644, 6;
	mov.f32 	%f629, 0fF149F2CA;
	mov.b32 	%r647, 0;
	@%p91 bra 	$L__BB7_114;
	mov.f32 	%f629, 0fF149F2CA;
	mov.b32 	%r645, 0;
$L__BB7_113:
	.pragma "nounroll";
	add.s32 	%r477, %r151, %r645;
	shl.b32 	%r478, %r477, 2;
	add.s32 	%r480, %r197, %r478;
	ld.shared.v4.u32 	{%r481, %r482, %r483, %r484}, [%r480+8192];
	cvt.rn.f32.s32 	%f438, %r481;
	mul.f32 	%f439, %f43, %f438;
	max.f32 	%f440, %f629, %f439;
	cvt.rn.f32.s32 	%f441, %r482;
	mul.f32 	%f442, %f43, %f441;
	max.f32 	%f443, %f440, %f442;
	cvt.rn.f32.s32 	%f444, %r483;
	mul.f32 	%f445, %f43, %f444;
	max.f32 	%f446, %f443, %f445;
	cvt.rn.f32.s32 	%f447, %r484;
	mul.f32 	%f448, %f43, %f447;
	max.f32 	%f449, %f446, %f448;
	ld.shared.v4.u32 	{%r485, %r486, %r487, %r488}, [%r480+8208];
	cvt.rn.f32.s32 	%f450, %r485;
	mul.f32 	%f451, %f43, %f450;
	max.f32 	%f452, %f449, %f451;
	cvt.rn.f32.s32 	%f453, %r486;
	mul.f32 	%f454, %f43, %f453;
	max.f32 	%f455, %f452, %f454;
	cvt.rn.f32.s32 	%f456, %r487;
	mul.f32 	%f457, %f43, %f456;
	max.f32 	%f458, %f455, %f457;
	cvt.rn.f32.s32 	%f459, %r488;
	mul.f32 	%f460, %f43, %f459;
	max.f32 	%f629, %f458, %f460;
	add.s32 	%r645, %r645, 8;
	setp.ne.s32 	%p92, %r645, %r146;
	mov.u32 	%r647, %r146;
	@%p92 bra 	$L__BB7_113;
$L__BB7_114:
	setp.eq.s32 	%p93, %r93, 0;
	@%p93 bra 	$L__BB7_122;
	setp.lt.u32 	%p94, %r148, 3;
	@%p94 bra 	$L__BB7_117;
	add.s32 	%r489, %r151, %r647;
	shl.b32 	%r490, %r489, 2;
	add.s32 	%r492, %r197, %r490;
	ld.shared.u32 	%r493, [%r492+8192];
	cvt.rn.f32.s32 	%f462, %r493;
	mul.f32 	%f463, %f43, %f462;
	max.f32 	%f464, %f629, %f463;
	ld.shared.u32 	%r494, [%r492+8196];
	cvt.rn.f32.s32 	%f465, %r494;
	mul.f32 	%f466, %f43, %f465;
	max.f32 	%f467, %f464, %f466;
	ld.shared.u32 	%r495, [%r492+8200];
	cvt.rn.f32.s32 	%f468, %r495;
	mul.f32 	%f469, %f43, %f468;
	max.f32 	%f470, %f467, %f469;
	ld.shared.u32 	%r496, [%r492+8204];
	cvt.rn.f32.s32 	%f471, %r496;
	mul.f32 	%f472, %f43, %f471;
	max.f32 	%f629, %f470, %f472;
	add.s32 	%r647, %r647, 4;
$L__BB7_117:
	setp.eq.s32 	%p95, %r149, 0;
	@%p95 bra 	$L__BB7_122;
	setp.eq.s32 	%p96, %r149, 1;
	@%p96 bra 	$L__BB7_120;
	add.s32 	%r497, %r151, %r647;
	shl.b32 	%r498, %r497, 2;
	add.s32 	%r500, %r197, %r498;
	ld.shared.u32 	%r501, [%r500+8192];
	cvt.rn.f32.s32 	%f474, %r501;
	mul.f32 	%f475, %f43, %f474;
	max.f32 	%f476, %f629, %f475;
	ld.shared.u32 	%r502, [%r500+8196];
	cvt.rn.f32.s32 	%f477, %r502;
	mul.f32 	%f478, %f43, %f477;
	max.f32 	%f629, %f476, %f478;
	add.s32 	%r647, %r647, 2;
$L__BB7_120:
	setp.eq.s32 	%p97, %r147, 0;
	@%p97 bra 	$L__BB7_122;
	add.s32 	%r503, %r151, %r647;
	shl.b32 	%r504, %r503, 2;
	add.s32 	%r506, %r197, %r504;
	ld.shared.u32 	%r507, [%r506+8192];
	cvt.rn.f32.s32 	%f479, %r507;
	mul.f32 	%f480, %f43, %f479;
	max.f32 	%f629, %f629, %f480;
$L__BB7_122:
	setp.lt.s32 	%p98, %r101, 1;
	shl.b32 	%r508, %r644, 2;
	add.s32 	%r510, %r197, %r508;
	add.s32 	%r159, %r510, 24592;
	ld.shared.f32 	%f482, [%r510+24592];
	max.f32 	%f56, %f482, %f629;
	sub.f32 	%f483, %f482, %f56;
	fma.rn.f32 	%f484, %f483, 0f3BBB989D, 0f3F000000;
	cvt.sat.f32.f32 	%f485, %f484;
	mov.f32 	%f486, 0f4B400001;
	mov.f32 	%f487, 0f437C0000;
	fma.rm.f32 	%f488, %f485, %f487, %f486;
	add.f32 	%f489, %f488, 0fCB40007F;
	neg.f32 	%f490, %f489;
	fma.rn.f32 	%f491, %f483, 0f3FB8AA3B, %f490;
	fma.rn.f32 	%f492, %f483, 0f32A57060, %f491;
	mov.b32 	%r511, %f488;
	shl.b32 	%r512, %r511, 23;
	mov.b32 	%f493, %r512;
	ex2.approx.ftz.f32 	%f494, %f492;
	mul.f32 	%f495, %f494, %f493;
	ld.shared.f32 	%f496, [%r510+24848];
	mul.f32 	%f497, %f496, %f495;
	st.shared.f32 	[%r510+24848], %f497;
	shl.b32 	%r513, %r644, 7;
	add.s32 	%r514, %r197, %r513;
	add.s32 	%r160, %r514, 25104;
	ld.shared.v4.f32 	{%f498, %f499, %f500, %f501}, [%r514+25104];
	mul.f32 	%f661, %f495, %f498;
	mul.f32 	%f660, %f495, %f499;
	mul.f32 	%f659, %f495, %f500;
	mul.f32 	%f658, %f495, %f501;
	st.shared.v4.f32 	[%r514+25104], {%f661, %f660, %f659, %f658};
	ld.shared.v4.f32 	{%f502, %f503, %f504, %f505}, [%r514+25120];
	mul.f32 	%f657, %f495, %f502;
	mul.f32 	%f656, %f495, %f503;
	mul.f32 	%f655, %f495, %f504;
	mul.f32 	%f654, %f495, %f505;
	st.shared.v4.f32 	[%r514+25120], {%f657, %f656, %f655, %f654};
	ld.shared.v4.f32 	{%f506, %f507, %f508, %f509}, [%r514+25136];
	mul.f32 	%f653, %f495, %f506;
	mul.f32 	%f652, %f495, %f507;
	mul.f32 	%f651, %f495, %f508;
	mul.f32 	%f650, %f495, %f509;
	st.shared.v4.f32 	[%r514+25136], {%f653, %f652, %f651, %f650};
	ld.shared.v4.f32 	{%f510, %f511, %f512, %f513}, [%r514+25152];
	mul.f32 	%f649, %f495, %f510;
	mul.f32 	%f648, %f495, %f511;
	mul.f32 	%f647, %f495, %f512;
	mul.f32 	%f646, %f495, %f513;
	st.shared.v4.f32 	[%r514+25152], {%f649, %f648, %f647, %f646};
	ld.shared.v4.f32 	{%f514, %f515, %f516, %f517}, [%r514+25168];
	mul.f32 	%f645, %f495, %f514;
	mul.f32 	%f644, %f495, %f515;
	mul.f32 	%f643, %f495, %f516;
	mul.f32 	%f642, %f495, %f517;
	st.shared.v4.f32 	[%r514+25168], {%f645, %f644, %f643, %f642};
	ld.shared.v4.f32 	{%f518, %f519, %f520, %f521}, [%r514+25184];
	mul.f32 	%f641, %f495, %f518;
	mul.f32 	%f640, %f495, %f519;
	mul.f32 	%f639, %f495, %f520;
	mul.f32 	%f638, %f495, %f521;
	st.shared.v4.f32 	[%r514+25184], {%f641, %f640, %f639, %f638};
	ld.shared.v4.f32 	{%f522, %f523, %f524, %f525}, [%r514+25200];
	mul.f32 	%f637, %f495, %f522;
	mul.f32 	%f636, %f495, %f523;
	mul.f32 	%f635, %f495, %f524;
	mul.f32 	%f634, %f495, %f525;
	st.shared.v4.f32 	[%r514+25200], {%f637, %f636, %f635, %f634};
	ld.shared.v4.f32 	{%f526, %f527, %f528, %f529}, [%r514+25216];
	mul.f32 	%f633, %f495, %f526;
	mul.f32 	%f632, %f495, %f527;
	mul.f32 	%f631, %f495, %f528;
	mul.f32 	%f630, %f495, %f529;
	st.shared.v4.f32 	[%r514+25216], {%f633, %f632, %f631, %f630};
	mov.f32 	%f663, 0f00000000;
	@%p98 bra 	$L__BB7_125;
	shl.b32 	%r161, %r644, 6;
	mov.f32 	%f663, 0f00000000;
	mov.b32 	%r649, 0;
$L__BB7_124:
	add.s32 	%r516, %r161, %r649;
	shl.b32 	%r517, %r516, 2;
	add.s32 	%r519, %r197, %r517;
	ld.shared.u32 	%r520, [%r519+8192];
	cvt.rn.f32.s32 	%f563, %r520;
	mul.f32 	%f564, %f43, %f563;
	sub.f32 	%f565, %f564, %f56;
	fma.rn.f32 	%f566, %f565, 0f3BBB989D, 0f3F000000;
	cvt.sat.f32.f32 	%f567, %f566;
	mov.f32 	%f568, 0f4B400001;
	mov.f32 	%f569, 0f437C0000;
	fma.rm.f32 	%f570, %f567, %f569, %f568;
	add.f32 	%f571, %f570, 0fCB40007F;
	neg.f32 	%f572, %f571;
	fma.rn.f32 	%f573, %f565, 0f3FB8AA3B, %f572;
	fma.rn.f32 	%f574, %f565, 0f32A57060, %f573;
	mov.b32 	%r521, %f570;
	shl.b32 	%r522, %r521, 23;
	mov.b32 	%f575, %r522;
	ex2.approx.ftz.f32 	%f576, %f574;
	mul.f32 	%f577, %f576, %f575;
	add.f32 	%f663, %f663, %f577;
	shl.b32 	%r523, %r649, 6;
	add.s32 	%r524, %r197, %r523;
	ld.shared.v4.b32 	{%r525, %r526, %r527, %r528}, [%r524+4096];
	mov.b32 	{%rs82, %rs83}, %r528;
	mov.b32 	{%rs80, %rs81}, %r527;
	mov.b32 	{%rs78, %rs79}, %r526;
	mov.b32 	{%rs76, %rs77}, %r525;
	// begin inline asm
	{  cvt.f32.f16 %f531, %rs76;}

	// end inline asm
	fma.rn.f32 	%f661, %f577, %f531, %f661;
	// begin inline asm
	{  cvt.f32.f16 %f532, %rs77;}

	// end inline asm
	fma.rn.f32 	%f660, %f577, %f532, %f660;
	// begin inline asm
	{  cvt.f32.f16 %f533, %rs78;}

	// end inline asm
	fma.rn.f32 	%f659, %f577, %f533, %f659;
	// begin inline asm
	{  cvt.f32.f16 %f534, %rs79;}

	// end inline asm
	fma.rn.f32 	%f658, %f577, %f534, %f658;
	st.shared.v4.f32 	[%r160], {%f661, %f660, %f659, %f658};
	// begin inline asm
	{  cvt.f32.f16 %f535, %rs80;}

	// end inline asm
	fma.rn.f32 	%f657, %f577, %f535, %f657;
	// begin inline asm
	{  cvt.f32.f16 %f536, %rs81;}

	// end inline asm
	fma.rn.f32 	%f656, %f577, %f536, %f656;
	// begin inline asm
	{  cvt.f32.f16 %f537, %rs82;}

	// end inline asm
	fma.rn.f32 	%f655, %f577, %f537, %f655;
	// begin inline asm
	{  cvt.f32.f16 %f538, %rs83;}

	// end inline asm
	fma.rn.f32 	%f654, %f577, %f538, %f654;
	st.shared.v4.f32 	[%r160+16], {%f657, %f656, %f655, %f654};
	ld.shared.v4.b32 	{%r529, %r530, %r531, %r532}, [%r524+4112];
	mov.b32 	{%rs90, %rs91}, %r532;
	mov.b32 	{%rs88, %rs89}, %r531;
	mov.b32 	{%rs86, %rs87}, %r530;
	mov.b32 	{%rs84, %rs85}, %r529;
	// begin inline asm
	{  cvt.f32.f16 %f539, %rs84;}

	// end inline asm
	fma.rn.f32 	%f653, %f577, %f539, %f653;
	st.shared.f32 	[%r160+32], %f653;
	// begin inline asm
	{  cvt.f32.f16 %f540, %rs85;}

	// end inline asm
	fma.rn.f32 	%f652, %f577, %f540, %f652;
	st.shared.f32 	[%r160+36], %f652;
	// begin inline asm
	{  cvt.f32.f16 %f541, %rs86;}

	// end inline asm
	fma.rn.f32 	%f651, %f577, %f541, %f651;
	// begin inline asm
	{  cvt.f32.f16 %f542, %rs87;}

	// end inline asm
	fma.rn.f32 	%f650, %f577, %f542, %f650;
	st.shared.v2.f32 	[%r160+40], {%f651, %f650};
	// begin inline asm
	{  cvt.f32.f16 %f543, %rs88;}

	// end inline asm
	fma.rn.f32 	%f649, %f577, %f543, %f649;
	// begin inline asm
	{  cvt.f32.f16 %f544, %rs89;}

	// end inline asm
	fma.rn.f32 	%f648, %f577, %f544, %f648;
	// begin inline asm
	{  cvt.f32.f16 %f545, %rs90;}

	// end inline asm
	fma.rn.f32 	%f647, %f577, %f545, %f647;
	// begin inline asm
	{  cvt.f32.f16 %f546, %rs91;}

	// end inline asm
	fma.rn.f32 	%f646, %f577, %f546, %f646;
	st.shared.v4.f32 	[%r160+48], {%f649, %f648, %f647, %f646};
	ld.shared.v4.b32 	{%r533, %r534, %r535, %r536}, [%r524+4128];
	mov.b32 	{%rs98, %rs99}, %r536;
	mov.b32 	{%rs96, %rs97}, %r535;
	mov.b32 	{%rs94, %rs95}, %r534;
	mov.b32 	{%rs92, %rs93}, %r533;
	// begin inline asm
	{  cvt.f32.f16 %f547, %rs92;}

	// end inline asm
	fma.rn.f32 	%f645, %f577, %f547, %f645;
	// begin inline asm
	{  cvt.f32.f16 %f548, %rs93;}

	// end inline asm
	fma.rn.f32 	%f644, %f577, %f548, %f644;
	// begin inline asm
	{  cvt.f32.f16 %f549, %rs94;}

	// end inline asm
	fma.rn.f32 	%f643, %f577, %f549, %f643;
	// begin inline asm
	{  cvt.f32.f16 %f550, %rs95;}

	// end inline asm
	fma.rn.f32 	%f642, %f577, %f550, %f642;
	st.shared.v4.f32 	[%r160+64], {%f645, %f644, %f643, %f642};
	// begin inline asm
	{  cvt.f32.f16 %f551, %rs96;}

	// end inline asm
	fma.rn.f32 	%f641, %f577, %f551, %f641;
	// begin inline asm
	{  cvt.f32.f16 %f552, %rs97;}

	// end inline asm
	fma.rn.f32 	%f640, %f577, %f552, %f640;
	// begin inline asm
	{  cvt.f32.f16 %f553, %rs98;}

	// end inline asm
	fma.rn.f32 	%f639, %f577, %f553, %f639;
	// begin inline asm
	{  cvt.f32.f16 %f554, %rs99;}

	// end inline asm
	fma.rn.f32 	%f638, %f577, %f554, %f638;
	st.shared.v4.f32 	[%r160+80], {%f641, %f640, %f639, %f638};
	ld.shared.u16 	%rs100, [%r524+4144];
	// begin inline asm
	{  cvt.f32.f16 %f555, %rs100;}

	// end inline asm
	fma.rn.f32 	%f637, %f577, %f555, %f637;
	st.shared.f32 	[%r160+96], %f637;
	ld.shared.u16 	%rs101, [%r524+4146];
	// begin inline asm
	{  cvt.f32.f16 %f556, %rs101;}

	// end inline asm
	fma.rn.f32 	%f636, %f577, %f556, %f636;
	st.shared.f32 	[%r160+100], %f636;
	ld.shared.u32 	%r537, [%r524+4148];
	mov.b32 	{%rs102, %rs103}, %r537;
	// begin inline asm
	{  cvt.f32.f16 %f557, %rs102;}

	// end inline asm
	fma.rn.f32 	%f635, %f577, %f557, %f635;
	// begin inline asm
	{  cvt.f32.f16 %f558, %rs103;}

	// end inline asm
	fma.rn.f32 	%f634, %f577, %f558, %f634;
	st.shared.v2.f32 	[%r160+104], {%f635, %f634};
	ld.shared.v4.u16 	{%rs104, %rs105, %rs106, %rs107}, [%r524+4152];
	// begin inline asm
	{  cvt.f32.f16 %f559, %rs104;}

	// end inline asm
	fma.rn.f32 	%f633, %f577, %f559, %f633;
	// begin inline asm
	{  cvt.f32.f16 %f560, %rs105;}

	// end inline asm
	fma.rn.f32 	%f632, %f577, %f560, %f632;
	// begin inline asm
	{  cvt.f32.f16 %f561, %rs106;}

	// end inline asm
	fma.rn.f32 	%f631, %f577, %f561, %f631;
	// begin inline asm
	{  cvt.f32.f16 %f562, %rs107;}

	// end inline asm
	fma.rn.f32 	%f630, %f577, %f562, %f630;
	st.shared.v4.f32 	[%r160+112], {%f633, %f632, %f631, %f630};
	add.s32 	%r649, %r649, 1;
	setp.ne.s32 	%p99, %r649, %r92;
	@%p99 bra 	$L__BB7_124;
$L__BB7_125:
	ld.shared.f32 	%f578, [%r159+256];
	add.f32 	%f579, %f663, %f578;
	st.shared.f32 	[%r159+256], %f579;
	st.shared.f32 	[%r159], %f56;
	add.s32 	%r644, %r644, 4;
	setp.lt.s32 	%p100, %r644, %r5;
	@%p100 bra 	$L__BB7_110;
$L__BB7_126:
	bar.sync 	0;
	add.s32 	%r626, %r626, 64;
	setp.lt.s32 	%p101, %r626, %r173;
	add.s32 	%r625, %r625, -64;
	add.s32 	%r624, %r624, 1;
	@%p101 bra 	$L__BB7_47;
	bra.uni 	$L__BB7_50;
$L__BB7_127:
	and.b32  	%r414, %r638, 2147483616;
	or.b32  	%r415, %r414, %r25;
	shl.b32 	%r416, %r415, 1;
	add.s32 	%r418, %r197, %r416;
	add.s32 	%r419, %r638, %r116;
	and.b32  	%r420, %r419, -32;
	or.b32  	%r421, %r420, %r25;
	cvt.s64.s32 	%rd98, %r421;
	add.s64 	%rd99, %rd7, %rd98;
	shl.b64 	%rd100, %rd99, 1;
	add.s64 	%rd101, %rd17, %rd100;
	ld.global.nc.u16 	%rs75, [%rd101];
	st.shared.u16 	[%r418+4096], %rs75;
	add.s32 	%r638, %r638, 128;
	setp.lt.s32 	%p78, %r638, %r103;
	@%p78 bra 	$L__BB7_127;
	bra.uni 	$L__BB7_93;

}
	// .globl	_Z21int8_attention_kernelILi64ELb0EEvPK6__halfS2_S2_PS0_PKfiiiii
.visible .entry _Z21int8_attention_kernelILi64ELb0EEvPK6__halfS2_S2_PS0_PKfiiiii(
	.param .u64 .ptr .align 1 _Z21int8_attention_kernelILi64ELb0EEvPK6__halfS2_S2_PS0_PKfiiiii_param_0,
	.param .u64 .ptr .align 1 _Z21int8_attention_kernelILi64ELb0EEvPK6__halfS2_S2_PS0_PKfiiiii_param_1,
	.param .u64 .ptr .align 1 _Z21int8_attention_kernelILi64ELb0EEvPK6__halfS2_S2_PS0_PKfiiiii_param_2,
	.param .u64 .ptr .align 1 _Z21int8_attention_kernelILi64ELb0EEvPK6__halfS2_S2_PS0_PKfiiiii_param_3,
	.param .u64 .ptr .align 1 _Z21int8_attention_kernelILi64ELb0EEvPK6__halfS2_S2_PS0_PKfiiiii_param_4,
	.param .u32 _Z21int8_attention_kernelILi64ELb0EEvPK6__halfS2_S2_PS0_PKfiiiii_param_5,
	.param .u32 _Z21int8_attention_kernelILi64ELb0EEvPK6__halfS2_S2_PS0_PKfiiiii_param_6,
	.param .u32 _Z21int8_attention_kernelILi64ELb0EEvPK6__halfS2_S2_PS0_PKfiiiii_param_7,
	.param .u32 _Z21int8_attention_kernelILi64ELb0EEvPK6__halfS2_S2_PS0_PKfiiiii_param_8,
	.param .u32 _Z21int8_attention_kernelILi64ELb0EEvPK6__halfS2_S2_PS0_PKfiiiii_param_9
)
.maxntid 128
.minnctapersm 2
{
	.reg .pred 	%p<114>;
	.reg .b16 	%rs<97>;
	.reg .b32 	%r<699>;
	.reg .b32 	%f<648>;
	.reg .b64 	%rd<112>;

	ld.param.u64 	%rd15, [_Z21int8_attention_kernelILi64ELb0EEvPK6__halfS2_S2_PS0_PKfiiiii_param_0];
	ld.param.u64 	%rd16, [_Z21int8_attention_kernelILi64ELb0EEvPK6__halfS2_S2_PS0_PKfiiiii_param_1];
	ld.param.u64 	%rd17, [_Z21int8_attention_kernelILi64ELb0EEvPK6__halfS2_S2_PS0_PKfiiiii_param_2];
	ld.param.u64 	%rd19, [_Z21int8_attention_kernelILi64ELb0EEvPK6__halfS2_S2_PS0_PKfiiiii_param_3];
	ld.param.u64 	%rd18, [_Z21int8_attention_kernelILi64ELb0EEvPK6__halfS2_S2_PS0_PKfiiiii_param_4];
	ld.param.u32 	%r184, [_Z21int8_attention_kernelILi64ELb0EEvPK6__halfS2_S2_PS0_PKfiiiii_param_5];
	ld.param.u32 	%r185, [_Z21int8_attention_kernelILi64ELb0EEvPK6__halfS2_S2_PS0_PKfiiiii_param_7];
	ld.param.u32 	%r186, [_Z21int8_attention_kernelILi64ELb0EEvPK6__halfS2_S2_PS0_PKfiiiii_param_8];
	ld.param.u32 	%r187, [_Z21int8_attention_kernelILi64ELb0EEvPK6__halfS2_S2_PS0_PKfiiiii_param_9];
	cvta.to.global.u64 	%rd1, %rd19;
	mov.u32 	%r1, %ctaid.z;
	mov.u32 	%r670, %tid.x;
	shr.u32 	%r3, %r670, 5;
	shl.b32 	%r4, %r1, 6;
	setp.le.s32 	%p1, %r187, %r4;
	@%p1 bra 	$L__BB8_65;
	cvta.to.global.u64 	%rd2, %rd15;
	mov.u32 	%r188, %ctaid.y;
	mov.u32 	%r189, %ctaid.x;
	sub.s32 	%r190, %r187, %r4;
	min.s32 	%r5, %r190, 64;
	rem.s32 	%r191, %r188, %r186;
	cvt.u64.u32 	%rd20, %r189;
	cvt.s64.s32 	%rd21, %r185;
	cvt.u64.u32 	%rd22, %r188;
	mad.lo.s64 	%rd23, %rd21, %rd20, %rd22;
	cvt.u64.u32 	%rd3, %r187;
	mul.wide.u32 	%rd24, %r187, 64;
	mul.lo.s64 	%rd4, %rd24, %rd23;
	cvt.s64.s32 	%rd25, %r186;
	cvt.u64.u32 	%rd26, %r191;
	mad.lo.s64 	%rd5, %rd25, %rd20, %rd26;
	mul.lo.s64 	%rd6, %rd24, %rd5;
	setp.eq.s64 	%p2, %rd18, 0;
	mov.f32 	%f616, 0f3F800000;
	@%p2 bra 	$L__BB8_3;
	cvta.to.global.u64 	%rd27, %rd18;
	mul.wide.s32 	%rd28, %r184, 4;
	add.s64 	%rd29, %rd27, %rd28;
	ld.global.nc.f32 	%f616, [%rd29];
$L__BB8_3:
	shl.b64 	%rd30, %rd4, 1;
	add.s64 	%rd7, %rd2, %rd30;
	shl.b32 	%r6, %r5, 6;
	setp.ge.s32 	%p3, %r670, %r6;
	mov.f32 	%f625, 0f00000000;
	@%p3 bra 	$L__BB8_16;
	shl.b32 	%r7, %r1, 12;
	not.b32 	%r192, %r670;
	add.s32 	%r193, %r6, %r192;
	shr.u32 	%r194, %r193, 7;
	add.s32 	%r8, %r194, 1;
	and.b32  	%r9, %r8, 15;
	setp.lt.u32 	%p4, %r193, 1920;
	mov.f32 	%f625, 0f00000000;
	mov.u32 	%r646, %r670;
	@%p4 bra 	$L__BB8_7;
	and.b32  	%r10, %r8, 67108848;
	mov.b32 	%r645, 0;
	mov.f32 	%f625, 0f00000000;
	mov.u32 	%r646, %r670;
$L__BB8_6:
	.pragma "nounroll";
	add.s32 	%r196, %r7, %r646;
	mul.wide.u32 	%rd31, %r196, 2;
	add.s64 	%rd32, %rd7, %rd31;
	ld.global.nc.u16 	%rs1, [%rd32];
	// begin inline asm
	{  cvt.f32.f16 %f66, %rs1;}

	// end inline asm
	abs.f32 	%f82, %f66;
	max.f32 	%f83, %f625, %f82;
	ld.global.nc.u16 	%rs2, [%rd32+256];
	// begin inline asm
	{  cvt.f32.f16 %f67, %rs2;}

	// end inline asm
	abs.f32 	%f84, %f67;
	max.f32 	%f85, %f83, %f84;
	ld.global.nc.u16 	%rs3, [%rd32+512];
	// begin inline asm
	{  cvt.f32.f16 %f68, %rs3;}

	// end inline asm
	abs.f32 	%f86, %f68;
	max.f32 	%f87, %f85, %f86;
	ld.global.nc.u16 	%rs4, [%rd32+768];
	// begin inline asm
	{  cvt.f32.f16 %f69, %rs4;}

	// end inline asm
	abs.f32 	%f88, %f69;
	max.f32 	%f89, %f87, %f88;
	ld.global.nc.u16 	%rs5, [%rd32+1024];
	// begin inline asm
	{  cvt.f32.f16 %f70, %rs5;}

	// end inline asm
	abs.f32 	%f90, %f70;
	max.f32 	%f91, %f89, %f90;
	ld.global.nc.u16 	%rs6, [%rd32+1280];
	// begin inline asm
	{  cvt.f32.f16 %f71, %rs6;}

	// end inline asm
	abs.f32 	%f92, %f71;
	max.f32 	%f93, %f91, %f92;
	ld.global.nc.u16 	%rs7, [%rd32+1536];
	// begin inline asm
	{  cvt.f32.f16 %f72, %rs7;}

	// end inline asm
	abs.f32 	%f94, %f72;
	max.f32 	%f95, %f93, %f94;
	ld.global.nc.u16 	%rs8, [%rd32+1792];
	// begin inline asm
	{  cvt.f32.f16 %f73, %rs8;}

	// end inline asm
	abs.f32 	%f96, %f73;
	max.f32 	%f97, %f95, %f96;
	ld.global.nc.u16 	%rs9, [%rd32+2048];
	// begin inline asm
	{  cvt.f32.f16 %f74, %rs9;}

	// end inline asm
	abs.f32 	%f98, %f74;
	max.f32 	%f99, %f97, %f98;
	ld.global.nc.u16 	%rs10, [%rd32+2304];
	// begin inline asm
	{  cvt.f32.f16 %f75, %rs10;}

	// end inline asm
	abs.f32 	%f100, %f75;
	max.f32 	%f101, %f99, %f100;
	ld.global.nc.u16 	%rs11, [%rd32+2560];
	// begin inline asm
	{  cvt.f32.f16 %f76, %rs11;}

	// end inline asm
	abs.f32 	%f102, %f76;
	max.f32 	%f103, %f101, %f102;
	ld.global.nc.u16 	%rs12, [%rd32+2816];
	// begin inline asm
	{  cvt.f32.f16 %f77, %rs12;}

	// end inline asm
	abs.f32 	%f104, %f77;
	max.f32 	%f105, %f103, %f104;
	ld.global.nc.u16 	%rs13, [%rd32+3072];
	// begin inline asm
	{  cvt.f32.f16 %f78, %rs13;}

	// end inline asm
	abs.f32 	%f106, %f78;
	max.f32 	%f107, %f105, %f106;
	ld.global.nc.u16 	%rs14, [%rd32+3328];
	// begin inline asm
	{  cvt.f32.f16 %f79, %rs14;}

	// end inline asm
	abs.f32 	%f108, %f79;
	max.f32 	%f109, %f107, %f108;
	ld.global.nc.u16 	%rs15, [%rd32+3584];
	// begin inline asm
	{  cvt.f32.f16 %f80, %rs15;}

	// end inline asm
	abs.f32 	%f110, %f80;
	max.f32 	%f111, %f109, %f110;
	ld.global.nc.u16 	%rs16, [%rd32+3840];
	// begin inline asm
	{  cvt.f32.f16 %f81, %rs16;}

	// end inline asm
	abs.f32 	%f112, %f81;
	max.f32 	%f625, %f111, %f112;
	add.s32 	%r646, %r646, 2048;
	add.s32 	%r645, %r645, 16;
	setp.ne.s32 	%p5, %r645, %r10;
	@%p5 bra 	$L__BB8_6;
$L__BB8_7:
	setp.eq.s32 	%p6, %r9, 0;
	@%p6 bra 	$L__BB8_16;
	and.b32  	%r16, %r8, 7;
	setp.lt.u32 	%p7, %r9, 8;
	@%p7 bra 	$L__BB8_10;
	add.s32 	%r197, %r7, %r646;
	mul.wide.u32 	%rd33, %r197, 2;
	add.s64 	%rd34, %rd7, %rd33;
	ld.global.nc.u16 	%rs17, [%rd34];
	// begin inline asm
	{  cvt.f32.f16 %f114, %rs17;}

	// end inline asm
	abs.f32 	%f122, %f114;
	max.f32 	%f123, %f625, %f122;
	cvt.u64.u32 	%rd35, %r7;
	cvt.u64.u32 	%rd36, %r646;
	add.s64 	%rd37, %rd35, %rd36;
	shl.b64 	%rd38, %rd37, 1;
	add.s64 	%rd39, %rd7, %rd38;
	ld.global.nc.u16 	%rs18, [%rd39+256];
	// begin inline asm
	{  cvt.f32.f16 %f115, %rs18;}

	// end inline asm
	abs.f32 	%f124, %f115;
	max.f32 	%f125, %f123, %f124;
	ld.global.nc.u16 	%rs19, [%rd39+512];
	// begin inline asm
	{  cvt.f32.f16 %f116, %rs19;}

	// end inline asm
	abs.f32 	%f126, %f116;
	max.f32 	%f127, %f125, %f126;
	ld.global.nc.u16 	%rs20, [%rd39+768];
	// begin inline asm
	{  cvt.f32.f16 %f117, %rs20;}

	// end inline asm
	abs.f32 	%f128, %f117;
	max.f32 	%f129, %f127, %f128;
	ld.global.nc.u16 	%rs21, [%rd39+1024];
	// begin inline asm
	{  cvt.f32.f16 %f118, %rs21;}

	// end inline asm
	abs.f32 	%f130, %f118;
	max.f32 	%f131, %f129, %f130;
	ld.global.nc.u16 	%rs22, [%rd39+1280];
	// begin inline asm
	{  cvt.f32.f16 %f119, %rs22;}

	// end inline asm
	abs.f32 	%f132, %f119;
	max.f32 	%f133, %f131, %f132;
	ld.global.nc.u16 	%rs23, [%rd39+1536];
	// begin inline asm
	{  cvt.f32.f16 %f120, %rs23;}

	// end inline asm
	abs.f32 	%f134, %f120;
	max.f32 	%f135, %f133, %f134;
	ld.global.nc.u16 	%rs24, [%rd39+1792];
	// begin inline asm
	{  cvt.f32.f16 %f121, %rs24;}

	// end inline asm
	abs.f32 	%f136, %f121;
	max.f32 	%f625, %f135, %f136;
	add.s32 	%r646, %r646, 1024;
$L__BB8_10:
	setp.eq.s32 	%p8, %r16, 0;
	@%p8 bra 	$L__BB8_16;
	and.b32  	%r19, %r8, 3;
	setp.lt.u32 	%p9, %r16, 4;
	@%p9 bra 	$L__BB8_13;
	add.s32 	%r198, %r7, %r646;
	mul.wide.u32 	%rd40, %r198, 2;
	add.s64 	%rd41, %rd7, %rd40;
	ld.global.nc.u16 	%rs25, [%rd41];
	// begin inline asm
	{  cvt.f32.f16 %f138, %rs25;}

	// end inline asm
	abs.f32 	%f142, %f138;
	max.f32 	%f143, %f625, %f142;
	cvt.u64.u32 	%rd42, %r7;
	cvt.u64.u32 	%rd43, %r646;
	add.s64 	%rd44, %rd42, %rd43;
	shl.b64 	%rd45, %rd44, 1;
	add.s64 	%rd46, %rd7, %rd45;
	ld.global.nc.u16 	%rs26, [%rd46+256];
	// begin inline asm
	{  cvt.f32.f16 %f139, %rs26;}

	// end inline asm
	abs.f32 	%f144, %f139;
	max.f32 	%f145, %f143, %f144;
	ld.global.nc.u16 	%rs27, [%rd46+512];
	// begin inline asm
	{  cvt.f32.f16 %f140, %rs27;}

	// end inline asm
	abs.f32 	%f146, %f140;
	max.f32 	%f147, %f145, %f146;
	ld.global.nc.u16 	%rs28, [%rd46+768];
	// begin inline asm
	{  cvt.f32.f16 %f141, %rs28;}

	// end inline asm
	abs.f32 	%f148, %f141;
	max.f32 	%f625, %f147, %f148;
	add.s32 	%r646, %r646, 512;
$L__BB8_13:
	setp.eq.s32 	%p10, %r19, 0;
	@%p10 bra 	$L__BB8_16;
	mov.b32 	%r650, 0;
$L__BB8_15:
	.pragma "nounroll";
	add.s32 	%r200, %r7, %r646;
	mul.wide.u32 	%rd47, %r200, 2;
	add.s64 	%rd48, %rd7, %rd47;
	ld.global.nc.u16 	%rs29, [%rd48];
	// begin inline asm
	{  cvt.f32.f16 %f149, %rs29;}

	// end inline asm
	abs.f32 	%f150, %f149;
	max.f32 	%f625, %f625, %f150;
	add.s32 	%r646, %r646, 128;
	add.s32 	%r650, %r650, 1;
	setp.ne.s32 	%p11, %r650, %r19;
	@%p11 bra 	$L__BB8_15;
$L__BB8_16:
	and.b32  	%r26, %r670, 31;
	mov.b32 	%r201, %f625;
	shfl.sync.bfly.b32	%r202|%p12, %r201, 16, 31, -1;
	mov.b32 	%f151, %r202;
	max.f32 	%f152, %f625, %f151;
	mov.b32 	%r203, %f152;
	shfl.sync.bfly.b32	%r204|%p13, %r203, 8, 31, -1;
	mov.b32 	%f153, %r204;
	max.f32 	%f154, %f152, %f153;
	mov.b32 	%r205, %f154;
	shfl.sync.bfly.b32	%r206|%p14, %r205, 4, 31, -1;
	mov.b32 	%f155, %r206;
	max.f32 	%f156, %f154, %f155;
	mov.b32 	%r207, %f156;
	shfl.sync.bfly.b32	%r208|%p15, %r207, 2, 31, -1;
	mov.b32 	%f157, %r208;
	max.f32 	%f158, %f156, %f157;
	mov.b32 	%r209, %f158;
	shfl.sync.bfly.b32	%r210|%p16, %r209, 1, 31, -1;
	mov.b32 	%f159, %r210;
	max.f32 	%f16, %f158, %f159;
	setp.ne.s32 	%p17, %r26, 0;
	shl.b32 	%r211, %r3, 2;
	mov.u32 	%r212, smem;
	add.s32 	%r213, %r212, %r211;
	add.s32 	%r27, %r213, 32768;
	@%p17 bra 	$L__BB8_18;
	st.shared.f32 	[%r27], %f16;
$L__BB8_18:
	bar.sync 	0;
	setp.gt.u32 	%p18, %r670, 3;
	shl.b32 	%r214, %r670, 2;
	add.s32 	%r216, %r212, %r214;
	add.s32 	%r28, %r216, 32768;
	mov.f32 	%f627, 0fF149F2CA;
	@%p18 bra 	$L__BB8_20;
	ld.shared.f32 	%f627, [%r28];
$L__BB8_20:
	setp.gt.u32 	%p19, %r670, 31;
	@%p19 bra 	$L__BB8_22;
	mov.b32 	%r217, %f627;
	shfl.sync.bfly.b32	%r218|%p20, %r217, 16, 31, -1;
	mov.b32 	%f161, %r218;
	max.f32 	%f162, %f627, %f161;
	mov.b32 	%r219, %f162;
	shfl.sync.bfly.b32	%r220|%p21, %r219, 8, 31, -1;
	mov.b32 	%f163, %r220;
	max.f32 	%f164, %f162, %f163;
	mov.b32 	%r221, %f164;
	shfl.sync.bfly.b32	%r222|%p22, %r221, 4, 31, -1;
	mov.b32 	%f165, %r222;
	max.f32 	%f166, %f164, %f165;
	mov.b32 	%r223, %f166;
	shfl.sync.bfly.b32	%r224|%p23, %r223, 2, 31, -1;
	mov.b32 	%f167, %r224;
	max.f32 	%f168, %f166, %f167;
	mov.b32 	%r225, %f168;
	shfl.sync.bfly.b32	%r226|%p24, %r225, 1, 31, -1;
	mov.b32 	%f169, %r226;
	max.f32 	%f627, %f168, %f169;
$L__BB8_22:
	bar.sync 	0;
	setp.ne.s32 	%p25, %r670, 0;
	@%p25 bra 	$L__BB8_24;
	st.shared.f32 	[smem+32768], %f627;
$L__BB8_24:
	setp.ge.s32 	%p26, %r670, %r6;
	bar.sync 	0;
	ld.shared.f32 	%f170, [smem+32768];
	mul.f32 	%f171, %f616, %f170;
	max.f32 	%f172, %f171, 0f358637BD;
	mov.f32 	%f173, 0f42FE0000;
	div.rn.f32 	%f21, %f173, %f172;
	@%p26 bra 	$L__BB8_30;
	shl.b32 	%r29, %r1, 12;
	and.b32  	%r30, %r670, 63;
	not.b32 	%r227, %r670;
	add.s32 	%r31, %r6, %r227;
	and.b32  	%r228, %r31, 384;
	setp.eq.s32 	%p27, %r228, 384;
	mov.u32 	%r653, %r670;
	@%p27 bra 	$L__BB8_28;
	shr.u32 	%r230, %r31, 7;
	add.s32 	%r231, %r230, 1;
	and.b32  	%r32, %r231, 3;
	mov.b32 	%r652, 0;
	mov.u32 	%r653, %r670;
$L__BB8_27:
	.pragma "nounroll";
	add.s32 	%r232, %r653, %r29;
	and.b32  	%r233, %r232, 2147483584;
	or.b32  	%r234, %r233, %r30;
	mul.wide.u32 	%rd49, %r234, 2;
	add.s64 	%rd50, %rd7, %rd49;
	ld.global.nc.u16 	%rs30, [%rd50];
	// begin inline asm
	{  cvt.f32.f16 %f174, %rs30;}

	// end inline asm
	mul.f32 	%f175, %f21, %f174;
	mov.f32 	%f176, 0f3F000000;
	copysign.f32 	%f177, %f175, %f176;
	add.rz.f32 	%f178, %f175, %f177;
	cvt.rzi.f32.f32 	%f179, %f178;
	min.f32 	%f180, %f179, 0f42FE0000;
	max.f32 	%f181, %f180, 0fC3000000;
	cvt.rzi.s32.f32 	%r235, %f181;
	and.b32  	%r236, %r653, 2147483584;
	or.b32  	%r237, %r236, %r30;
	add.s32 	%r239, %r212, %r237;
	st.shared.u8 	[%r239], %r235;
	add.s32 	%r653, %r653, 128;
	add.s32 	%r652, %r652, 1;
	setp.ne.s32 	%p28, %r652, %r32;
	@%p28 bra 	$L__BB8_27;
$L__BB8_28:
	setp.lt.u32 	%p29, %r31, 384;
	@%p29 bra 	$L__BB8_30;
$L__BB8_29:
	add.s32 	%r240, %r653, %r29;
	and.b32  	%r241, %r240, 2147483584;
	or.b32  	%r242, %r241, %r30;
	mul.wide.u32 	%rd51, %r242, 2;
	add.s64 	%rd52, %rd7, %rd51;
	ld.global.nc.u16 	%rs31, [%rd52];
	// begin inline asm
	{  cvt.f32.f16 %f182, %rs31;}

	// end inline asm
	mul.f32 	%f186, %f21, %f182;
	mov.f32 	%f187, 0f3F000000;
	copysign.f32 	%f188, %f186, %f187;
	add.rz.f32 	%f189, %f186, %f188;
	cvt.rzi.f32.f32 	%f190, %f189;
	min.f32 	%f191, %f190, 0f42FE0000;
	max.f32 	%f192, %f191, 0fC3000000;
	cvt.rzi.s32.f32 	%r243, %f192;
	and.b32  	%r244, %r653, 2147483584;
	or.b32  	%r245, %r244, %r30;
	add.s32 	%r247, %r212, %r245;
	st.shared.u8 	[%r247], %r243;
	add.s32 	%r248, %r653, 128;
	add.s32 	%r249, %r240, 128;
	and.b32  	%r250, %r249, 2147483584;
	or.b32  	%r251, %r250, %r30;
	mul.wide.u32 	%rd53, %r251, 2;
	add.s64 	%rd54, %rd7, %rd53;
	ld.global.nc.u16 	%rs32, [%rd54];
	// begin inline asm
	{  cvt.f32.f16 %f183, %rs32;}

	// end inline asm
	mul.f32 	%f193, %f21, %f183;
	copysign.f32 	%f194, %f193, %f187;
	add.rz.f32 	%f195, %f193, %f194;
	cvt.rzi.f32.f32 	%f196, %f195;
	min.f32 	%f197, %f196, 0f42FE0000;
	max.f32 	%f198, %f197, 0fC3000000;
	cvt.rzi.s32.f32 	%r252, %f198;
	and.b32  	%r253, %r248, 2147483584;
	or.b32  	%r254, %r253, %r30;
	add.s32 	%r255, %r212, %r254;
	st.shared.u8 	[%r255], %r252;
	add.s32 	%r256, %r653, 256;
	add.s32 	%r257, %r240, 256;
	and.b32  	%r258, %r257, 2147483584;
	or.b32  	%r259, %r258, %r30;
	mul.wide.u32 	%rd55, %r259, 2;
	add.s64 	%rd56, %rd7, %rd55;
	ld.global.nc.u16 	%rs33, [%rd56];
	// begin inline asm
	{  cvt.f32.f16 %f184, %rs33;}

	// end inline asm
	mul.f32 	%f199, %f21, %f184;
	copysign.f32 	%f200, %f199, %f187;
	add.rz.f32 	%f201, %f199, %f200;
	cvt.rzi.f32.f32 	%f202, %f201;
	min.f32 	%f203, %f202, 0f42FE0000;
	max.f32 	%f204, %f203, 0fC3000000;
	cvt.rzi.s32.f32 	%r260, %f204;
	and.b32  	%r261, %r256, 2147483584;
	or.b32  	%r262, %r261, %r30;
	add.s32 	%r263, %r212, %r262;
	st.shared.u8 	[%r263], %r260;
	add.s32 	%r264, %r653, 384;
	add.s32 	%r265, %r240, 384;
	and.b32  	%r266, %r265, 2147483584;
	or.b32  	%r267, %r266, %r30;
	mul.wide.u32 	%rd57, %r267, 2;
	add.s64 	%rd58, %rd7, %rd57;
	ld.global.nc.u16 	%rs34, [%rd58];
	// begin inline asm
	{  cvt.f32.f16 %f185, %rs34;}

	// end inline asm
	mul.f32 	%f205, %f21, %f185;
	copysign.f32 	%f206, %f205, %f187;
	add.rz.f32 	%f207, %f205, %f206;
	cvt.rzi.f32.f32 	%f208, %f207;
	min.f32 	%f209, %f208, 0f42FE0000;
	max.f32 	%f210, %f209, 0fC3000000;
	cvt.rzi.s32.f32 	%r268, %f210;
	and.b32  	%r269, %r264, 2147483584;
	or.b32  	%r270, %r269, %r30;
	add.s32 	%r271, %r212, %r270;
	st.shared.u8 	[%r271], %r268;
	add.s32 	%r653, %r653, 512;
	setp.lt.s32 	%p30, %r653, %r6;
	@%p30 bra 	$L__BB8_29;
$L__BB8_30:
	sub.s32 	%r272, 4096, %r6;
	setp.ge.u32 	%p31, %r670, %r272;
	@%p31 bra 	$L__BB8_42;
	and.b32  	%r40, %r670, 63;
	xor.b32  	%r273, %r670, 4032;
	sub.s32 	%r41, %r273, %r6;
	shr.u32 	%r274, %r41, 7;
	add.s32 	%r42, %r274, 1;
	and.b32  	%r43, %r42, 7;
	setp.lt.u32 	%p32, %r41, 896;
	mov.u32 	%r658, %r670;
	@%p32 bra 	$L__BB8_34;
	and.b32  	%r44, %r42, 67108856;
	mov.b32 	%r659, 0;
	mov.u32 	%r658, %r670;
$L__BB8_33:
	.pragma "nounroll";
	add.s32 	%r276, %r658, %r6;
	and.b32  	%r277, %r276, -64;
	or.b32  	%r278, %r277, %r40;
	add.s32 	%r280, %r212, %r278;
	mov.b16 	%rs35, 0;
	st.shared.u8 	[%r280], %rs35;
	st.shared.u8 	[%r280+128], %rs35;
	st.shared.u8 	[%r280+256], %rs35;
	st.shared.u8 	[%r280+384], %rs35;
	st.shared.u8 	[%r280+512], %rs35;
	st.shared.u8 	[%r280+640], %rs35;
	st.shared.u8 	[%r280+768], %rs35;
	st.shared.u8 	[%r280+896], %rs35;
	add.s32 	%r658, %r658, 1024;
	add.s32 	%r659, %r659, 8;
	setp.eq.s32 	%p33, %r659, %r44;
	@%p33 bra 	$L__BB8_34;
	bra.uni 	$L__BB8_33;
$L__BB8_34:
	setp.eq.s32 	%p34, %r43, 0;
	@%p34 bra 	$L__BB8_42;
	setp.lt.u32 	%p35, %r43, 4;
	@%p35 bra 	$L__BB8_37;
	add.s32 	%r281, %r658, %r6;
	and.b32  	%r282, %r281, -64;
	or.b32  	%r283, %r282, %r40;
	add.s32 	%r285, %r212, %r283;
	mov.b16 	%rs36, 0;
	st.shared.u8 	[%r285], %rs36;
	st.shared.u8 	[%r285+128], %rs36;
	st.shared.u8 	[%r285+256], %rs36;
	st.shared.u8 	[%r285+384], %rs36;
	add.s32 	%r658, %r658, 512;
$L__BB8_37:
	and.b32  	%r286, %r42, 3;
	setp.eq.s32 	%p36, %r286, 0;
	@%p36 bra 	$L__BB8_42;
	setp.eq.s32 	%p37, %r286, 1;
	@%p37 bra 	$L__BB8_40;
	add.s32 	%r287, %r658, %r6;
	and.b32  	%r288, %r287, -64;
	or.b32  	%r289, %r288, %r40;
	add.s32 	%r291, %r212, %r289;
	mov.b16 	%rs37, 0;
	st.shared.u8 	[%r291], %rs37;
	st.shared.u8 	[%r291+128], %rs37;
	add.s32 	%r658, %r658, 256;
$L__BB8_40:
	and.b32  	%r292, %r41, 128;
	setp.ne.s32 	%p38, %r292, 0;
	@%p38 bra 	$L__BB8_42;
	add.s32 	%r293, %r658, %r6;
	and.b32  	%r294, %r293, -64;
	or.b32  	%r295, %r294, %r40;
	add.s32 	%r297, %r212, %r295;
	mov.b16 	%rs38, 0;
	st.shared.u8 	[%r297], %rs38;
$L__BB8_42:
	setp.lt.u32 	%p39, %r670, 64;
	@%p39 bra 	$L__BB8_137;
$L__BB8_43:
	shr.u32 	%r54, %r670, 7;
	sub.s32 	%r55, 32, %r54;
	and.b32  	%r56, %r55, 15;
	and.b32  	%r57, %r55, 48;
	mov.b32 	%r661, 0;
	mov.u32 	%r662, %r670;
$L__BB8_44:
	.pragma "nounroll";
	mov.u32 	%r58, %r662;
	shl.b32 	%r301, %r58, 2;
	add.s32 	%r303, %r212, %r301;
	add.s32 	%r60, %r303, 33296;
	mov.b32 	%r304, 0;
	st.shared.u32 	[%r303+33296], %r304;
	st.shared.u32 	[%r303+33808], %r304;
	st.shared.u32 	[%r303+34320], %r304;
	st.shared.u32 	[%r303+34832], %r304;
	st.shared.u32 	[%r303+35344], %r304;
	st.shared.u32 	[%r303+35856], %r304;
	st.shared.u32 	[%r303+36368], %r304;
	st.shared.u32 	[%r303+36880], %r304;
	st.shared.u32 	[%r303+37392], %r304;
	st.shared.u32 	[%r303+37904], %r304;
	st.shared.u32 	[%r303+38416], %r304;
	st.shared.u32 	[%r303+38928], %r304;
	st.shared.u32 	[%r303+39440], %r304;
	st.shared.u32 	[%r303+39952], %r304;
	st.shared.u32 	[%r303+40464], %r304;
	st.shared.u32 	[%r303+40976], %r304;
	add.s32 	%r662, %r58, 2048;
	add.s32 	%r661, %r661, 16;
	setp.ne.s32 	%p40, %r661, %r57;
	@%p40 bra 	$L__BB8_44;
	setp.eq.s32 	%p41, %r56, 0;
	@%p41 bra 	$L__BB8_54;
	and.b32  	%r63, %r55, 7;
	setp.lt.u32 	%p42, %r56, 8;
	@%p42 bra 	$L__BB8_48;
	mov.b32 	%r305, 0;
	st.shared.u32 	[%r60+8192], %r305;
	st.shared.u32 	[%r60+8704], %r305;
	st.shared.u32 	[%r60+9216], %r305;
	st.shared.u32 	[%r60+9728], %r305;
	st.shared.u32 	[%r60+10240], %r305;
	st.shared.u32 	[%r60+10752], %r305;
	st.shared.u32 	[%r60+11264], %r305;
	st.shared.u32 	[%r60+11776], %r305;
	add.s32 	%r662, %r58, 3072;
$L__BB8_48:
	setp.eq.s32 	%p43, %r63, 0;
	@%p43 bra 	$L__BB8_54;
	and.b32  	%r66, %r55, 3;
	setp.lt.u32 	%p44, %r63, 4;
	@%p44 bra 	$L__BB8_51;
	shl.b32 	%r306, %r662, 2;
	add.s32 	%r308, %r212, %r306;
	mov.b32 	%r309, 0;
	st.shared.u32 	[%r308+33296], %r309;
	st.shared.u32 	[%r308+33808], %r309;
	st.shared.u32 	[%r308+34320], %r309;
	st.shared.u32 	[%r308+34832], %r309;
	add.s32 	%r662, %r662, 512;
$L__BB8_51:
	setp.eq.s32 	%p45, %r66, 0;
	@%p45 bra 	$L__BB8_54;
	mov.b32 	%r665, 0;
$L__BB8_53:
	.pragma "nounroll";
	shl.b32 	%r311, %r662, 2;
	add.s32 	%r313, %r212, %r311;
	mov.b32 	%r314, 0;
	st.shared.u32 	[%r313+33296], %r314;
	add.s32 	%r662, %r662, 128;
	add.s32 	%r665, %r665, 1;
	setp.ne.s32 	%p46, %r665, %r66;
	@%p46 bra 	$L__BB8_53;
$L__BB8_54:
	cvta.to.global.u64 	%rd59, %rd16;
	shl.b64 	%rd60, %rd6, 1;
	add.s64 	%rd8, %rd59, %rd60;
	bar.sync 	0;
	mov.f32 	%f211, 0f42800000;
	rsqrt.approx.f32 	%f212, %f211;
	rcp.rn.f32 	%f213, %f21;
	mul.f32 	%f22, %f213, %f212;
	and.b32  	%r73, %r670, 63;
	not.b32 	%r74, %r670;
	xor.b32  	%r75, %r670, 4032;
	add.s32 	%r76, %r56, -1;
	neg.s32 	%r316, %r54;
	and.b32  	%r317, %r316, 7;
	add.s32 	%r77, %r317, -1;
	shl.b32 	%r318, %r670, 6;
	and.b32  	%r78, %r318, 4032;
	and.b32  	%r79, %r55, 7;
	and.b32  	%r80, %r316, 3;
	shl.b32 	%r319, %r3, 4;
	and.b32  	%r81, %r319, 48;
	add.s32 	%r321, %r212, %r81;
	add.s32 	%r82, %r321, 4096;
	add.s32 	%r83, %r321, 5120;
	add.s32 	%r84, %r321, 6144;
	add.s32 	%r85, %r321, 7168;
	mul.lo.s64 	%rd61, %rd5, %rd3;
	shl.b64 	%rd62, %rd61, 7;
	add.s64 	%rd63, %rd62, %rd59;
	add.s64 	%rd9, %rd63, 2048;
	cvta.to.global.u64 	%rd10, %rd17;
	mov.b32 	%r671, 0;
	mov.u32 	%r672, %r187;
	mov.u32 	%r673, %r671;
$L__BB8_55:
	min.s32 	%r322, %r672, 64;
	max.s32 	%r103, %r322, 1;
	and.b32  	%r104, %r103, 7;
	shl.b32 	%r323, %r671, 6;
	sub.s32 	%r324, %r187, %r323;
	min.s32 	%r325, %r324, 64;
	shl.b32 	%r326, %r325, 6;
	sub.s32 	%r105, %r74, %r326;
	sub.s32 	%r106, %r75, %r326;
	shr.u32 	%r327, %r106, 7;
	add.s32 	%r107, %r327, 1;
	shl.b32 	%r328, %r322, 6;
	add.s32 	%r108, %r328, %r74;
	shr.u32 	%r329, %r108, 7;
	add.s32 	%r109, %r329, 1;
	and.b32  	%r110, %r109, 7;
	and.b32  	%r111, %r109, 15;
	sub.s32 	%r112, %r187, %r673;
	min.s32 	%r113, %r112, 64;
	shl.b32 	%r114, %r113, 6;
	setp.ge.s32 	%p47, %r670, %r114;
	mov.f32 	%f635, 0f00000000;
	@%p47 bra 	$L__BB8_77;
	shl.b32 	%r115, %r673, 6;
	setp.lt.u32 	%p48, %r108, 1920;
	mov.f32 	%f635, 0f00000000;
	mov.u32 	%r678, %r670;
	@%p48 bra 	$L__BB8_67;
	and.b32  	%r330, %r109, 67108848;
	neg.s32 	%r677, %r330;
	add.s32 	%r331, %r670, %r115;
	mul.wide.u32 	%rd64, %r331, 2;
	add.s64 	%rd111, %rd9, %rd64;
	mov.f32 	%f635, 0f00000000;
	mov.u32 	%r678, %r670;
	bra.uni 	$L__BB8_66;
$L__BB8_58:
	setp.ge.s32 	%p109, %r670, %r6;
	@%p109 bra 	$L__BB8_65;
	add.s32 	%r86, %r6, %r74;
	and.b32  	%r581, %r86, 384;
	setp.eq.s32 	%p110, %r581, 384;
	@%p110 bra 	$L__BB8_62;
	shl.b32 	%r582, %r1, 12;
	and.b32  	%r583, %r670, 960;
	or.b32  	%r584, %r582, %r583;
	or.b32  	%r668, %r584, %r73;
	shr.u32 	%r585, %r670, 4;
	and.b32  	%r586, %r585, 60;
	add.s32 	%r588, %r586, %r212;
	add.s32 	%r667, %r588, 33040;
	shr.u32 	%r589, %r86, 7;
	add.s32 	%r590, %r589, 1;
	and.b32  	%r591, %r590, 3;
	neg.s32 	%r666, %r591;
$L__BB8_61:
	.pragma "nounroll";
	and.b32  	%r592, %r670, 1073741760;
	or.b32  	%r593, %r592, %r73;
	shl.b32 	%r594, %r593, 2;
	add.s32 	%r596, %r212, %r594;
	ld.shared.f32 	%f597, [%r596+33296];
	ld.shared.f32 	%f598, [%r667];
	add.f32 	%f599, %f598, 0f358637BD;
	div.rn.f32 	%f596, %f597, %f599;
	// begin inline asm
	{  cvt.rn.f16.f32 %rs92, %f596;}

	// end inline asm
	cvt.u64.u32 	%rd91, %r668;
	add.s64 	%rd92, %rd4, %rd91;
	shl.b64 	%rd93, %rd92, 1;
	add.s64 	%rd94, %rd1, %rd93;
	st.global.u16 	[%rd94], %rs92;
	add.s32 	%r670, %r670, 128;
	add.s32 	%r668, %r668, 128;
	add.s32 	%r667, %r667, 8;
	add.s32 	%r666, %r666, 1;
	setp.ne.s32 	%p111, %r666, 0;
	@%p111 bra 	$L__BB8_61;
$L__BB8_62:
	setp.lt.u32 	%p112, %r86, 384;
	@%p112 bra 	$L__BB8_65;
	add.s32 	%r698, %r670, 256;
	add.s32 	%r603, %r212, 33296;
	add.s32 	%r605, %r212, 33040;
$L__BB8_64:
	add.s32 	%r597, %r698, -256;
	shr.u32 	%r598, %r597, 6;
	and.b32  	%r599, %r597, 1073741760;
	or.b32  	%r600, %r599, %r73;
	shl.b32 	%r601, %r600, 2;
	add.s32 	%r604, %r603, %r601;
	ld.shared.f32 	%f604, [%r604];
	shl.b32 	%r606, %r598, 2;
	add.s32 	%r607, %r605, %r606;
	ld.shared.f32 	%f605, [%r607];
	add.f32 	%f606, %f605, 0f358637BD;
	div.rn.f32 	%f600, %f604, %f606;
	// begin inline asm
	{  cvt.rn.f16.f32 %rs93, %f600;}

	// end inline asm
	add.s32 	%r608, %r4, %r598;
	shl.b32 	%r609, %r608, 6;
	or.b32  	%r610, %r609, %r73;
	cvt.u64.u32 	%rd95, %r610;
	add.s64 	%rd96, %rd4, %rd95;
	shl.b64 	%rd97, %rd96, 1;
	add.s64 	%rd98, %rd1, %rd97;
	st.global.u16 	[%rd98], %rs93;
	add.s32 	%r611, %r698, -128;
	shr.u32 	%r612, %r611, 6;
	and.b32  	%r613, %r611, 1073741760;
	or.b32  	%r614, %r613, %r73;
	shl.b32 	%r615, %r614, 2;
	add.s32 	%r616, %r603, %r615;
	ld.shared.f32 	%f607, [%r616];
	shl.b32 	%r617, %r612, 2;
	add.s32 	%r618, %r605, %r617;
	ld.shared.f32 	%f608, [%r618];
	add.f32 	%f609, %f608, 0f358637BD;
	div.rn.f32 	%f601, %f607, %f609;
	// begin inline asm
	{  cvt.rn.f16.f32 %rs94, %f601;}

	// end inline asm
	add.s32 	%r619, %r4, %r612;
	shl.b32 	%r620, %r619, 6;
	or.b32  	%r621, %r620, %r73;
	cvt.u64.u32 	%rd99, %r621;
	add.s64 	%rd100, %rd4, %rd99;
	shl.b64 	%rd101, %rd100, 1;
	add.s64 	%rd102, %rd1, %rd101;
	st.global.u16 	[%rd102], %rs94;
	add.s32 	%r622, %r698, 128;
	shr.u32 	%r623, %r698, 6;
	and.b32  	%r624, %r698, 1073741760;
	or.b32  	%r625, %r624, %r73;
	shl.b32 	%r626, %r625, 2;
	add.s32 	%r627, %r603, %r626;
	ld.shared.f32 	%f610, [%r627];
	shl.b32 	%r628, %r623, 2;
	add.s32 	%r629, %r605, %r628;
	ld.shared.f32 	%f611, [%r629];
	add.f32 	%f612, %f611, 0f358637BD;
	div.rn.f32 	%f602, %f610, %f612;
	// begin inline asm
	{  cvt.rn.f16.f32 %rs95, %f602;}

	// end inline asm
	add.s32 	%r630, %r4, %r623;
	shl.b32 	%r631, %r630, 6;
	or.b32  	%r632, %r631, %r73;
	cvt.u64.u32 	%rd103, %r632;
	add.s64 	%rd104, %rd4, %rd103;
	shl.b64 	%rd105, %rd104, 1;
	add.s64 	%rd106, %rd1, %rd105;
	st.global.u16 	[%rd106], %rs95;
	shr.u32 	%r633, %r622, 6;
	and.b32  	%r634, %r622, 1073741760;
	or.b32  	%r635, %r634, %r73;
	shl.b32 	%r636, %r635, 2;
	add.s32 	%r637, %r603, %r636;
	ld.shared.f32 	%f613, [%r637];
	shl.b32 	%r638, %r633, 2;
	add.s32 	%r639, %r605, %r638;
	ld.shared.f32 	%f614, [%r639];
	add.f32 	%f615, %f614, 0f358637BD;
	div.rn.f32 	%f603, %f613, %f615;
	// begin inline asm
	{  cvt.rn.f16.f32 %rs96, %f603;}

	// end inline asm
	add.s32 	%r640, %r4, %r633;
	shl.b32 	%r641, %r640, 6;
	or.b32  	%r642, %r641, %r73;
	cvt.u64.u32 	%rd107, %r642;
	add.s64 	%rd108, %rd4, %rd107;
	shl.b64 	%rd109, %rd108, 1;
	add.s64 	%rd110, %rd1, %rd109;
	st.global.u16 	[%rd110], %rs96;
	add.s32 	%r183, %r698, 512;
	add.s32 	%r643, %r698, 256;
	setp.lt.s32 	%p113, %r643, %r6;
	mov.u32 	%r698, %r183;
	@%p113 bra 	$L__BB8_64;
$L__BB8_65:
	ret;
$L__BB8_66:
	.pragma "nounroll";
	ld.global.nc.u16 	%rs39, [%rd111+-2048];
	// begin inline asm
	{  cvt.f32.f16 %f218, %rs39;}

	// end inline asm
	abs.f32 	%f234, %f218;
	max.f32 	%f235, %f635, %f234;
	ld.global.nc.u16 	%rs40, [%rd111+-1792];
	// begin inline asm
	{  cvt.f32.f16 %f219, %rs40;}

	// end inline asm
	abs.f32 	%f236, %f219;
	max.f32 	%f237, %f235, %f236;
	ld.global.nc.u16 	%rs41, [%rd111+-1536];
	// begin inline asm
	{  cvt.f32.f16 %f220, %rs41;}

	// end inline asm
	abs.f32 	%f238, %f220;
	max.f32 	%f239, %f237, %f238;
	ld.global.nc.u16 	%rs42, [%rd111+-1280];
	// begin inline asm
	{  cvt.f32.f16 %f221, %rs42;}

	// end inline asm
	abs.f32 	%f240, %f221;
	max.f32 	%f241, %f239, %f240;
	ld.global.nc.u16 	%rs43, [%rd111+-1024];
	// begin inline asm
	{  cvt.f32.f16 %f222, %rs43;}

	// end inline asm
	abs.f32 	%f242, %f222;
	max.f32 	%f243, %f241, %f242;
	ld.global.nc.u16 	%rs44, [%rd111+-768];
	// begin inline asm
	{  cvt.f32.f16 %f223, %rs44;}

	// end inline asm
	abs.f32 	%f244, %f223;
	max.f32 	%f245, %f243, %f244;
	ld.global.nc.u16 	%rs45, [%rd111+-512];
	// begin inline asm
	{  cvt.f32.f16 %f224, %rs45;}

	// end inline asm
	abs.f32 	%f246, %f224;
	max.f32 	%f247, %f245, %f246;
	ld.global.nc.u16 	%rs46, [%rd111+-256];
	// begin inline asm
	{  cvt.f32.f16 %f225, %rs46;}

	// end inline asm
	abs.f32 	%f248, %f225;
	max.f32 	%f249, %f247, %f248;
	ld.global.nc.u16 	%rs47, [%rd111];
	// begin inline asm
	{  cvt.f32.f16 %f226, %rs47;}

	// end inline asm
	abs.f32 	%f250, %f226;
	max.f32 	%f251, %f249, %f250;
	ld.global.nc.u16 	%rs48, [%rd111+256];
	// begin inline asm
	{  cvt.f32.f16 %f227, %rs48;}

	// end inline asm
	abs.f32 	%f252, %f227;
	max.f32 	%f253, %f251, %f252;
	ld.global.nc.u16 	%rs49, [%rd111+512];
	// begin inline asm
	{  cvt.f32.f16 %f228, %rs49;}

	// end inline asm
	abs.f32 	%f254, %f228;
	max.f32 	%f255, %f253, %f254;
	ld.global.nc.u16 	%rs50, [%rd111+768];
	// begin inline asm
	{  cvt.f32.f16 %f229, %rs50;}

	// end inline asm
	abs.f32 	%f256, %f229;
	max.f32 	%f257, %f255, %f256;
	ld.global.nc.u16 	%rs51, [%rd111+1024];
	// begin inline asm
	{  cvt.f32.f16 %f230, %rs51;}

	// end inline asm
	abs.f32 	%f258, %f230;
	max.f32 	%f259, %f257, %f258;
	ld.global.nc.u16 	%rs52, [%rd111+1280];
	// begin inline asm
	{  cvt.f32.f16 %f231, %rs52;}

	// end inline asm
	abs.f32 	%f260, %f231;
	max.f32 	%f261, %f259, %f260;
	ld.global.nc.u16 	%rs53, [%rd111+1536];
	// begin inline asm
	{  cvt.f32.f16 %f232, %rs53;}

	// end inline asm
	abs.f32 	%f262, %f232;
	max.f32 	%f263, %f261, %f262;
	ld.global.nc.u16 	%rs54, [%rd111+1792];
	// begin inline asm
	{  cvt.f32.f16 %f233, %rs54;}

	// end inline asm
	abs.f32 	%f264, %f233;
	max.f32 	%f635, %f263, %f264;
	add.s32 	%r678, %r678, 2048;
	add.s32 	%r677, %r677, 16;
	add.s64 	%rd111, %rd111, 4096;
	setp.eq.s32 	%p49, %r677, 0;
	@%p49 bra 	$L__BB8_67;
	bra.uni 	$L__BB8_66;
$L__BB8_67:
	setp.eq.s32 	%p50, %r111, 0;
	@%p50 bra 	$L__BB8_77;
	setp.lt.u32 	%p51, %r111, 8;
	@%p51 bra 	$L__BB8_70;
	add.s32 	%r332, %r115, %r678;
	mul.wide.u32 	%rd65, %r332, 2;
	add.s64 	%rd66, %rd8, %rd65;
	ld.global.nc.u16 	%rs55, [%rd66];
	// begin inline asm
	{  cvt.f32.f16 %f266, %rs55;}

	// end inline asm
	abs.f32 	%f274, %f266;
	max.f32 	%f275, %f635, %f274;
	cvt.u64.u32 	%rd67, %r115;
	cvt.u64.u32 	%rd68, %r678;
	add.s64 	%rd69, %rd67, %rd68;
	shl.b64 	%rd70, %rd69, 1;
	add.s64 	%rd71, %rd8, %rd70;
	ld.global.nc.u16 	%rs56, [%rd71+256];
	// begin inline asm
	{  cvt.f32.f16 %f267, %rs56;}

	// end inline asm
	abs.f32 	%f276, %f267;
	max.f32 	%f277, %f275, %f276;
	ld.global.nc.u16 	%rs57, [%rd71+512];
	// begin inline asm
	{  cvt.f32.f16 %f268, %rs57;}

	// end inline asm
	abs.f32 	%f278, %f268;
	max.f32 	%f279, %f277, %f278;
	ld.global.nc.u16 	%rs58, [%rd71+768];
	// begin inline asm
	{  cvt.f32.f16 %f269, %rs58;}

	// end inline asm
	abs.f32 	%f280, %f269;
	max.f32 	%f281, %f279, %f280;
	ld.global.nc.u16 	%rs59, [%rd71+1024];
	// begin inline asm
	{  cvt.f32.f16 %f270, %rs59;}

	// end inline asm
	abs.f32 	%f282, %f270;
	max.f32 	%f283, %f281, %f282;
	ld.global.nc.u16 	%rs60, [%rd71+1280];
	// begin inline asm
	{  cvt.f32.f16 %f271, %rs60;}

	// end inline asm
	abs.f32 	%f284, %f271;
	max.f32 	%f285, %f283, %f284;
	ld.global.nc.u16 	%rs61, [%rd71+1536];
	// begin inline asm
	{  cvt.f32.f16 %f272, %rs61;}

	// end inline asm
	abs.f32 	%f286, %f272;
	max.f32 	%f287, %f285, %f286;
	ld.global.nc.u16 	%rs62, [%rd71+1792];
	// begin inline asm
	{  cvt.f32.f16 %f273, %rs62;}

	// end inline asm
	abs.f32 	%f288, %f273;
	max.f32 	%f635, %f287, %f288;
	add.s32 	%r678, %r678, 1024;
$L__BB8_70:
	setp.eq.s32 	%p52, %r110, 0;
	@%p52 bra 	$L__BB8_77;
	and.b32  	%r120, %r109, 3;
	setp.lt.u32 	%p53, %r110, 4;
	@%p53 bra 	$L__BB8_73;
	add.s32 	%r333, %r115, %r678;
	mul.wide.u32 	%rd72, %r333, 2;
	add.s64 	%rd73, %rd8, %rd72;
	ld.global.nc.u16 	%rs63, [%rd73];
	// begin inline asm
	{  cvt.f32.f16 %f290, %rs63;}

	// end inline asm
	abs.f32 	%f294, %f290;
	max.f32 	%f295, %f635, %f294;
	cvt.u64.u32 	%rd74, %r115;
	cvt.u64.u32 	%rd75, %r678;
	add.s64 	%rd76, %rd74, %rd75;
	shl.b64 	%rd77, %rd76, 1;
	add.s64 	%rd78, %rd8, %rd77;
	ld.global.nc.u16 	%rs64, [%rd78+256];
	// begin inline asm
	{  cvt.f32.f16 %f291, %rs64;}

	// end inline asm
	abs.f32 	%f296, %f291;
	max.f32 	%f297, %f295, %f296;
	ld.global.nc.u16 	%rs65, [%rd78+512];
	// begin inline asm
	{  cvt.f32.f16 %f292, %rs65;}

	// end inline asm
	abs.f32 	%f298, %f292;
	max.f32 	%f299, %f297, %f298;
	ld.global.nc.u16 	%rs66, [%rd78+768];
	// begin inline asm
	{  cvt.f32.f16 %f293, %rs66;}

	// end inline asm
	abs.f32 	%f300, %f293;
	max.f32 	%f635, %f299, %f300;
	add.s32 	%r678, %r678, 512;
$L__BB8_73:
	setp.eq.s32 	%p54, %r120, 0;
	@%p54 bra 	$L__BB8_77;
	add.s32 	%r334, %r115, %r678;
	mul.wide.u32 	%rd79, %r334, 2;
	add.s64 	%rd80, %rd8, %rd79;
	ld.global.nc.u16 	%rs67, [%rd80];
	// begin inline asm
	{  cvt.f32.f16 %f301, %rs67;}

	// end inline asm
	abs.f32 	%f302, %f301;
	max.f32 	%f635, %f635, %f302;
	setp.eq.s32 	%p55, %r120, 1;
	@%p55 bra 	$L__BB8_77;
	cvt.u64.u32 	%rd81, %r115;
	cvt.u64.u32 	%rd82, %r678;
	add.s64 	%rd83, %rd81, %rd82;
	shl.b64 	%rd84, %rd83, 1;
	add.s64 	%rd12, %rd8, %rd84;
	ld.global.nc.u16 	%rs68, [%rd12+256];
	// begin inline asm
	{  cvt.f32.f16 %f303, %rs68;}

	// end inline asm
	abs.f32 	%f304, %f303;
	max.f32 	%f635, %f635, %f304;
	setp.eq.s32 	%p56, %r120, 2;
	@%p56 bra 	$L__BB8_77;
	ld.global.nc.u16 	%rs69, [%rd12+512];
	// begin inline asm
	{  cvt.f32.f16 %f305, %rs69;}

	// end inline asm
	abs.f32 	%f306, %f305;
	max.f32 	%f635, %f635, %f306;
$L__BB8_77:
	setp.ne.s32 	%p57, %r26, 0;
	mov.b32 	%r335, %f635;
	shfl.sync.bfly.b32	%r336|%p58, %r335, 16, 31, -1;
	mov.b32 	%f307, %r336;
	max.f32 	%f308, %f635, %f307;
	mov.b32 	%r337, %f308;
	shfl.sync.bfly.b32	%r338|%p59, %r337, 8, 31, -1;
	mov.b32 	%f309, %r338;
	max.f32 	%f310, %f308, %f309;
	mov.b32 	%r339, %f310;
	shfl.sync.bfly.b32	%r340|%p60, %r339, 4, 31, -1;
	mov.b32 	%f311, %r340;
	max.f32 	%f312, %f310, %f311;
	mov.b32 	%r341, %f312;
	shfl.sync.bfly.b32	%r342|%p61, %r341, 2, 31, -1;
	mov.b32 	%f313, %r342;
	max.f32 	%f314, %f312, %f313;
	mov.b32 	%r343, %f314;
	shfl.sync.bfly.b32	%r344|%p62, %r343, 1, 31, -1;
	mov.b32 	%f315, %r344;
	max.f32 	%f37, %f314, %f315;
	@%p57 bra 	$L__BB8_79;
	st.shared.f32 	[%r27], %f37;
$L__BB8_79:
	setp.gt.u32 	%p63, %r670, 3;
	bar.sync 	0;
	mov.f32 	%f637, 0fF149F2CA;
	@%p63 bra 	$L__BB8_81;
	ld.shared.f32 	%f637, [%r28];
$L__BB8_81:
	setp.gt.u32 	%p64, %r670, 31;
	@%p64 bra 	$L__BB8_83;
	mov.b32 	%r345, %f637;
	shfl.sync.bfly.b32	%r346|%p65, %r345, 16, 31, -1;
	mov.b32 	%f317, %r346;
	max.f32 	%f318, %f637, %f317;
	mov.b32 	%r347, %f318;
	shfl.sync.bfly.b32	%r348|%p66, %r347, 8, 31, -1;
	mov.b32 	%f319, %r348;
	max.f32 	%f320, %f318, %f319;
	mov.b32 	%r349, %f320;
	shfl.sync.bfly.b32	%r350|%p67, %r349, 4, 31, -1;
	mov.b32 	%f321, %r350;
	max.f32 	%f322, %f320, %f321;
	mov.b32 	%r351, %f322;
	shfl.sync.bfly.b32	%r352|%p68, %r351, 2, 31, -1;
	mov.b32 	%f323, %r352;
	max.f32 	%f324, %f322, %f323;
	mov.b32 	%r353, %f324;
	shfl.sync.bfly.b32	%r354|%p69, %r353, 1, 31, -1;
	mov.b32 	%f325, %r354;
	max.f32 	%f637, %f324, %f325;
$L__BB8_83:
	setp.ne.s32 	%p70, %r670, 0;
	bar.sync 	0;
	@%p70 bra 	$L__BB8_85;
	st.shared.f32 	[smem+32768], %f637;
$L__BB8_85:
	setp.ge.s32 	%p71, %r670, %r114;
	bar.sync 	0;
	ld.shared.f32 	%f326, [smem+32768];
	mul.f32 	%f327, %f616, %f326;
	max.f32 	%f328, %f327, 0f358637BD;
	mov.f32 	%f329, 0f42FE0000;
	div.rn.f32 	%f42, %f329, %f328;
	shl.b32 	%r127, %r673, 6;
	@%p71 bra 	$L__BB8_88;
	add.s32 	%r128, %r73, %r127;
	mov.u32 	%r679, %r670;
$L__BB8_87:
	shr.u32 	%r355, %r679, 6;
	and.b32  	%r356, %r679, 2147483584;
	add.s32 	%r357, %r356, %r128;
	mul.wide.u32 	%rd85, %r357, 2;
	add.s64 	%rd86, %rd8, %rd85;
	ld.global.nc.u16 	%rs70, [%rd86];
	// begin inline asm
	{  cvt.f32.f16 %f330, %rs70;}

	// end inline asm
	mul.f32 	%f331, %f42, %f330;
	mov.f32 	%f332, 0f3F000000;
	copysign.f32 	%f333, %f331, %f332;
	add.rz.f32 	%f334, %f331, %f333;
	cvt.rzi.f32.f32 	%f335, %f334;
	min.f32 	%f336, %f335, 0f42FE0000;
	max.f32 	%f337, %f336, 0fC3000000;
	cvt.rzi.s32.f32 	%r358, %f337;
	add.s32 	%r359, %r78, %r355;
	add.s32 	%r361, %r212, %r359;
	st.shared.u8 	[%r361+4096], %r358;
	add.s32 	%r679, %r679, 128;
	setp.lt.s32 	%p72, %r679, %r114;
	@%p72 bra 	$L__BB8_87;
$L__BB8_88:
	setp.gt.s32 	%p73, %r112, 63;
	sub.s32 	%r362, 4096, %r114;
	setp.ge.s32 	%p74, %r670, %r362;
	or.pred  	%p75, %p73, %p74;
	@%p75 bra 	$L__BB8_100;
	setp.lt.u32 	%p76, %r106, 896;
	mov.u32 	%r682, %r670;
	@%p76 bra 	$L__BB8_92;
	and.b32  	%r131, %r107, 67108856;
	add.s32 	%r132, %r113, %r78;
	mov.b32 	%r681, 0;
	mov.u32 	%r682, %r670;
$L__BB8_91:
	.pragma "nounroll";
	shr.u32 	%r364, %r682, 6;
	add.s32 	%r365, %r364, %r132;
	add.s32 	%r367, %r212, 4096;
	add.s32 	%r368, %r367, %r365;
	mov.b16 	%rs71, 0;
	st.shared.u8 	[%r368], %rs71;
	add.s32 	%r369, %r682, 128;
	shr.u32 	%r370, %r369, 6;
	add.s32 	%r371, %r370, %r132;
	add.s32 	%r372, %r367, %r371;
	st.shared.u8 	[%r372], %rs71;
	add.s32 	%r373, %r682, 256;
	shr.u32 	%r374, %r373, 6;
	add.s32 	%r375, %r374, %r132;
	add.s32 	%r376, %r367, %r375;
	st.shared.u8 	[%r376], %rs71;
	add.s32 	%r377, %r682, 384;
	shr.u32 	%r378, %r377, 6;
	add.s32 	%r379, %r378, %r132;
	add.s32 	%r380, %r367, %r379;
	st.shared.u8 	[%r380], %rs71;
	add.s32 	%r381, %r682, 512;
	shr.u32 	%r382, %r381, 6;
	add.s32 	%r383, %r382, %r132;
	add.s32 	%r384, %r367, %r383;
	st.shared.u8 	[%r384], %rs71;
	add.s32 	%r385, %r682, 640;
	shr.u32 	%r386, %r385, 6;
	add.s32 	%r387, %r386, %r132;
	add.s32 	%r388, %r367, %r387;
	st.shared.u8 	[%r388], %rs71;
	add.s32 	%r389, %r682, 768;
	shr.u32 	%r390, %r389, 6;
	add.s32 	%r391, %r390, %r132;
	add.s32 	%r392, %r367, %r391;
	st.shared.u8 	[%r392], %rs71;
	add.s32 	%r393, %r682, 896;
	shr.u32 	%r394, %r393, 6;
	add.s32 	%r395, %r394, %r132;
	add.s32 	%r396, %r367, %r395;
	st.shared.u8 	[%r396], %rs71;
	add.s32 	%r682, %r682, 1024;
	add.s32 	%r681, %r681, 8;
	setp.ne.s32 	%p77, %r681, %r131;
	@%p77 bra 	$L__BB8_91;
$L__BB8_92:
	and.b32  	%r397, %r107, 7;
	setp.eq.s32 	%p78, %r397, 0;
	@%p78 bra 	$L__BB8_100;
	shr.u32 	%r398, %r105, 7;
	add.s32 	%r138, %r398, 1;
	and.b32  	%r399, %r138, 7;
	add.s32 	%r400, %r399, -1;
	setp.lt.u32 	%p79, %r400, 3;
	@%p79 bra 	$L__BB8_95;
	shr.u32 	%r401, %r682, 6;
	add.s32 	%r402, %r113, %r401;
	add.s32 	%r403, %r78, %r402;
	add.s32 	%r405, %r212, 4096;
	add.s32 	%r406, %r405, %r403;
	mov.b16 	%rs72, 0;
	st.shared.u8 	[%r406], %rs72;
	add.s32 	%r407, %r682, 128;
	shr.u32 	%r408, %r407, 6;
	add.s32 	%r409, %r113, %r408;
	add.s32 	%r410, %r78, %r409;
	add.s32 	%r411, %r405, %r410;
	st.shared.u8 	[%r411], %rs72;
	add.s32 	%r412, %r682, 256;
	shr.u32 	%r413, %r412, 6;
	add.s32 	%r414, %r113, %r413;
	add.s32 	%r415, %r78, %r414;
	add.s32 	%r416, %r405, %r415;
	st.shared.u8 	[%r416], %rs72;
	add.s32 	%r417, %r682, 384;
	shr.u32 	%r418, %r417, 6;
	add.s32 	%r419, %r113, %r418;
	add.s32 	%r420, %r78, %r419;
	add.s32 	%r421, %r405, %r420;
	st.shared.u8 	[%r421], %rs72;
	add.s32 	%r682, %r682, 512;
$L__BB8_95:
	and.b32  	%r422, %r138, 3;
	setp.eq.s32 	%p80, %r422, 0;
	@%p80 bra 	$L__BB8_100;
	and.b32  	%r423, %r105, 384;
	setp.eq.s32 	%p81, %r423, 0;
	@%p81 bra 	$L__BB8_98;
	shr.u32 	%r424, %r682, 6;
	add.s32 	%r425, %r113, %r424;
	add.s32 	%r426, %r78, %r425;
	add.s32 	%r428, %r212, 4096;
	add.s32 	%r429, %r428, %r426;
	mov.b16 	%rs73, 0;
	st.shared.u8 	[%r429], %rs73;
	add.s32 	%r430, %r682, 128;
	shr.u32 	%r431, %r430, 6;
	add.s32 	%r432, %r113, %r431;
	add.s32 	%r433, %r78, %r432;
	add.s32 	%r434, %r428, %r433;
	st.shared.u8 	[%r434], %rs73;
	add.s32 	%r682, %r682, 256;
$L__BB8_98:
	and.b32  	%r435, %r105, 128;
	setp.ne.s32 	%p82, %r435, 0;
	@%p82 bra 	$L__BB8_100;
	shr.u32 	%r436, %r682, 6;
	add.s32 	%r437, %r113, %r436;
	add.s32 	%r438, %r78, %r437;
	add.s32 	%r440, %r212, %r438;
	mov.b16 	%rs74, 0;
	st.shared.u8 	[%r440+4096], %rs74;
$L__BB8_100:
	setp.ge.s32 	%p83, %r670, %r114;
	mov.u32 	%r685, %r670;
	@%p83 bra 	$L__BB8_101;
	bra.uni 	$L__BB8_138;
$L__BB8_101:
	mov.b32 	%r687, 0;
	mov.u32 	%r688, %r670;
$L__BB8_102:
	.pragma "nounroll";
	mov.u32 	%r145, %r688;
	shl.b32 	%r450, %r145, 2;
	add.s32 	%r452, %r212, %r450;
	add.s32 	%r147, %r452, 16384;
	mov.b32 	%r453, 0;
	st.shared.u32 	[%r452+16384], %r453;
	st.shared.u32 	[%r452+16896], %r453;
	st.shared.u32 	[%r452+17408], %r453;
	st.shared.u32 	[%r452+17920], %r453;
	st.shared.u32 	[%r452+18432], %r453;
	st.shared.u32 	[%r452+18944], %r453;
	st.shared.u32 	[%r452+19456], %r453;
	st.shared.u32 	[%r452+19968], %r453;
	st.shared.u32 	[%r452+20480], %r453;
	st.shared.u32 	[%r452+20992], %r453;
	st.shared.u32 	[%r452+21504], %r453;
	st.shared.u32 	[%r452+22016], %r453;
	st.shared.u32 	[%r452+22528], %r453;
	st.shared.u32 	[%r452+23040], %r453;
	st.shared.u32 	[%r452+23552], %r453;
	st.shared.u32 	[%r452+24064], %r453;
	add.s32 	%r688, %r145, 2048;
	add.s32 	%r687, %r687, 16;
	setp.ne.s32 	%p85, %r687, %r57;
	@%p85 bra 	$L__BB8_102;
	setp.eq.s32 	%p86, %r56, 0;
	@%p86 bra 	$L__BB8_113;
	setp.lt.u32 	%p87, %r76, 7;
	@%p87 bra 	$L__BB8_106;
	mov.b32 	%r454, 0;
	st.shared.u32 	[%r147+8192], %r454;
	st.shared.u32 	[%r147+8704], %r454;
	st.shared.u32 	[%r147+9216], %r454;
	st.shared.u32 	[%r147+9728], %r454;
	st.shared.u32 	[%r147+10240], %r454;
	st.shared.u32 	[%r147+10752], %r454;
	st.shared.u32 	[%r147+11264], %r454;
	st.shared.u32 	[%r147+11776], %r454;
	add.s32 	%r688, %r145, 3072;
$L__BB8_106:
	setp.eq.s32 	%p88, %r79, 0;
	@%p88 bra 	$L__BB8_113;
	setp.lt.u32 	%p89, %r77, 3;
	@%p89 bra 	$L__BB8_109;
	shl.b32 	%r455, %r688, 2;
	add.s32 	%r457, %r212, %r455;
	mov.b32 	%r458, 0;
	st.shared.u32 	[%r457+16384], %r458;
	st.shared.u32 	[%r457+16896], %r458;
	st.shared.u32 	[%r457+17408], %r458;
	st.shared.u32 	[%r457+17920], %r458;
	add.s32 	%r688, %r688, 512;
$L__BB8_109:
	setp.eq.s32 	%p90, %r80, 0;
	@%p90 bra 	$L__BB8_113;
	setp.eq.s32 	%p91, %r80, 1;
	shl.b32 	%r459, %r688, 2;
	add.s32 	%r461, %r212, %r459;
	add.s32 	%r154, %r461, 16384;
	mov.b32 	%r462, 0;
	st.shared.u32 	[%r461+16384], %r462;
	@%p91 bra 	$L__BB8_113;
	setp.eq.s32 	%p92, %r80, 2;
	mov.b32 	%r463, 0;
	st.shared.u32 	[%r154+512], %r463;
	@%p92 bra 	$L__BB8_113;
	mov.b32 	%r464, 0;
	st.shared.u32 	[%r154+1024], %r464;
$L__BB8_113:
	setp.gt.u32 	%p93, %r670, 511;
	bar.sync 	0;
	@%p93 bra 	$L__BB8_116;
	mov.u32 	%r690, %r3;
$L__BB8_115:
	shl.b32 	%r465, %r690, 8;
	and.b32  	%r466, %r465, 2147482624;
	add.s32 	%r468, %r212, %r466;
	mov.b32 	%r469, 64;
	wmma.load.a.sync.aligned.row.m16n16k16.shared.s8 	{%r470, %r471}, [%r468], %r469;
	wmma.load.b.sync.aligned.col.m16n16k16.shared.s8 	{%r472, %r473}, [%r82], %r469;
	mov.b32 	%r474, 0;
	wmma.mma.sync.aligned.row.col.m16n16k16.s32.s8.s8.s32 {%r475, %r476, %r477, %r478, %r479, %r480, %r481, %r482}, {%r470, %r471}, {%r472, %r473}, {%r474, %r474, %r474, %r474, %r474, %r474, %r474, %r474};
	add.s32 	%r483, %r468, 16;
	wmma.load.a.sync.aligned.row.m16n16k16.shared.s8 	{%r484, %r485}, [%r483], %r469;
	wmma.load.b.sync.aligned.col.m16n16k16.shared.s8 	{%r486, %r487}, [%r83], %r469;
	wmma.mma.sync.aligned.row.col.m16n16k16.s32.s8.s8.s32 {%r488, %r489, %r490, %r491, %r492, %r493, %r494, %r495}, {%r484, %r485}, {%r486, %r487}, {%r475, %r476, %r477, %r478, %r479, %r480, %r481, %r482};
	add.s32 	%r496, %r468, 32;
	wmma.load.a.sync.aligned.row.m16n16k16.shared.s8 	{%r497, %r498}, [%r496], %r469;
	wmma.load.b.sync.aligned.col.m16n16k16.shared.s8 	{%r499, %r500}, [%r84], %r469;
	wmma.mma.sync.aligned.row.col.m16n16k16.s32.s8.s8.s32 {%r501, %r502, %r503, %r504, %r505, %r506, %r507, %r508}, {%r497, %r498}, {%r499, %r500}, {%r488, %r489, %r490, %r491, %r492, %r493, %r494, %r495};
	add.s32 	%r509, %r468, 48;
	wmma.load.a.sync.aligned.row.m16n16k16.shared.s8 	{%r510, %r511}, [%r509], %r469;
	wmma.load.b.sync.aligned.col.m16n16k16.shared.s8 	{%r512, %r513}, [%r85], %r469;
	wmma.mma.sync.aligned.row.col.m16n16k16.s32.s8.s8.s32 {%r514, %r515, %r516, %r517, %r518, %r519, %r520, %r521}, {%r510, %r511}, {%r512, %r513}, {%r501, %r502, %r503, %r504, %r505, %r506, %r507, %r508};
	or.b32  	%r522, %r466, %r81;
	shl.b32 	%r523, %r522, 2;
	add.s32 	%r524, %r212, %r523;
	add.s32 	%r525, %r524, 16384;
	wmma.store.d.sync.aligned.row.m16n16k16.shared.s32 	[%r525], {%r514, %r515, %r516, %r517, %r518, %r519, %r520, %r521}, %r469;
	add.s32 	%r156, %r690, 4;
	setp.lt.u32 	%p94, %r690, 12;
	mov.u32 	%r690, %r156;
	@%p94 bra 	$L__BB8_115;
$L__BB8_116:
	setp.ge.s32 	%p95, %r3, %r5;
	bar.sync 	0;
	rcp.rn.f32 	%f338, %f42;
	mul.f32 	%f43, %f22, %f338;
	@%p95 bra 	$L__BB8_136;
	and.b32  	%r157, %r103, 120;
	and.b32  	%r158, %r103, 1;
	add.s32 	%r159, %r104, -1;
	and.b32  	%r160, %r103, 3;
	mov.u32 	%r691, %r3;
$L__BB8_118:
	setp.lt.s32 	%p96, %r112, 1;
	mov.f32 	%f645, 0fF149F2CA;
	@%p96 bra 	$L__BB8_130;
	setp.lt.s32 	%p97, %r672, 8;
	shl.b32 	%r162, %r691, 6;
	mov.f32 	%f645, 0fF149F2CA;
	mov.b32 	%r694, 0;
	@%p97 bra 	$L__BB8_122;
	mov.f32 	%f645, 0fF149F2CA;
	mov.b32 	%r692, 0;
$L__BB8_121:
	.pragma "nounroll";
	add.s32 	%r528, %r162, %r692;
	shl.b32 	%r529, %r528, 2;
	add.s32 	%r531, %r212, %r529;
	ld.shared.v4.u32 	{%r532, %r533, %r534, %r535}, [%r531+16384];
	cvt.rn.f32.s32 	%f343, %r532;
	mul.f32 	%f344, %f43, %f343;
	max.f32 	%f345, %f645, %f344;
	cvt.rn.f32.s32 	%f346, %r533;
	mul.f32 	%f347, %f43, %f346;
	max.f32 	%f348, %f345, %f347;
	cvt.rn.f32.s32 	%f349, %r534;
	mul.f32 	%f350, %f43, %f349;
	max.f32 	%f351, %f348, %f350;
	cvt.rn.f32.s32 	%f352, %r535;
	mul.f32 	%f353, %f43, %f352;
	max.f32 	%f354, %f351, %f353;
	ld.shared.v4.u32 	{%r536, %r537, %r538, %r539}, [%r531+16400];
	cvt.rn.f32.s32 	%f355, %r536;
	mul.f32 	%f356, %f43, %f355;
	max.f32 	%f357, %f354, %f356;
	cvt.rn.f32.s32 	%f358, %r537;
	mul.f32 	%f359, %f43, %f358;
	max.f32 	%f360, %f357, %f359;
	cvt.rn.f32.s32 	%f361, %r538;
	mul.f32 	%f362, %f43, %f361;
	max.f32 	%f363, %f360, %f362;
	cvt.rn.f32.s32 	%f364, %r539;
	mul.f32 	%f365, %f43, %f364;
	max.f32 	%f645, %f363, %f365;
	add.s32 	%r692, %r692, 8;
	setp.ne.s32 	%p98, %r692, %r157;
	mov.u32 	%r694, %r157;
	@%p98 bra 	$L__BB8_121;
$L__BB8_122:
	setp.eq.s32 	%p99, %r104, 0;
	@%p99 bra 	$L__BB8_130;
	setp.lt.u32 	%p100, %r159, 3;
	@%p100 bra 	$L__BB8_125;
	add.s32 	%r540, %r162, %r694;
	shl.b32 	%r541, %r540, 2;
	add.s32 	%r543, %r212, %r541;
	ld.shared.u32 	%r544, [%r543+16384];
	cvt.rn.f32.s32 	%f367, %r544;
	mul.f32 	%f368, %f43, %f367;
	max.f32 	%f369, %f645, %f368;
	ld.shared.u32 	%r545, [%r543+16388];
	cvt.rn.f32.s32 	%f370, %r545;
	mul.f32 	%f371, %f43, %f370;
	max.f32 	%f372, %f369, %f371;
	ld.shared.u32 	%r546, [%r543+16392];
	cvt.rn.f32.s32 	%f373, %r546;
	mul.f32 	%f374, %f43, %f373;
	max.f32 	%f375, %f372, %f374;
	ld.shared.u32 	%r547, [%r543+16396];
	cvt.rn.f32.s32 	%f376, %r547;
	mul.f32 	%f377, %f43, %f376;
	max.f32 	%f645, %f375, %f377;
	add.s32 	%r694, %r694, 4;
$L__BB8_125:
	setp.eq.s32 	%p101, %r160, 0;
	@%p101 bra 	$L__BB8_130;
	setp.eq.s32 	%p102, %r160, 1;
	@%p102 bra 	$L__BB8_128;
	add.s32 	%r548, %r162, %r694;
	shl.b32 	%r549, %r548, 2;
	add.s32 	%r551, %r212, %r549;
	ld.shared.u32 	%r552, [%r551+16384];
	cvt.rn.f32.s32 	%f379, %r552;
	mul.f32 	%f380, %f43, %f379;
	max.f32 	%f381, %f645, %f380;
	ld.shared.u32 	%r553, [%r551+16388];
	cvt.rn.f32.s32 	%f382, %r553;
	mul.f32 	%f383, %f43, %f382;
	max.f32 	%f645, %f381, %f383;
	add.s32 	%r694, %r694, 2;
$L__BB8_128:
	setp.eq.s32 	%p103, %r158, 0;
	@%p103 bra 	$L__BB8_130;
	add.s32 	%r554, %r162, %r694;
	shl.b32 	%r555, %r554, 2;
	add.s32 	%r557, %r212, %r555;
	ld.shared.u32 	%r558, [%r557+16384];
	cvt.rn.f32.s32 	%f384, %r558;
	mul.f32 	%f385, %f43, %f384;
	max.f32 	%f645, %f645, %f385;
$L__BB8_130:
	setp.lt.s32 	%p104, %r112, 1;
	shl.b32 	%r559, %r691, 2;
	add.s32 	%r561, %r212, %r559;
	add.s32 	%r170, %r561, 32784;
	ld.shared.f32 	%f387, [%r561+32784];
	max.f32 	%f56, %f387, %f645;
	sub.f32 	%f388, %f387, %f56;
	fma.rn.f32 	%f389, %f388, 0f3BBB989D, 0f3F000000;
	cvt.sat.f32.f32 	%f390, %f389;
	mov.f32 	%f391, 0f4B400001;
	mov.f32 	%f392, 0f437C0000;
	fma.rm.f32 	%f393, %f390, %f392, %f391;
	add.f32 	%f394, %f393, 0fCB40007F;
	neg.f32 	%f395, %f394;
	fma.rn.f32 	%f396, %f388, 0f3FB8AA3B, %f395;
	fma.rn.f32 	%f397, %f388, 0f32A57060, %f396;
	mov.b32 	%r562, %f393;
	shl.b32 	%r563, %r562, 23;
	mov.b32 	%f398, %r563;
	ex2.approx.ftz.f32 	%f399, %f397;
	mul.f32 	%f400, %f399, %f398;
	ld.shared.f32 	%f401, [%r561+33040];
	mul.f32 	%f402, %f401, %f400;
	st.shared.f32 	[%r561+33040], %f402;
	shl.b32 	%r171, %r691, 6;
	shl.b32 	%r564, %r691, 8;
	add.s32 	%r565, %r212, %r564;
	add.s32 	%r172, %r565, 33296;
	ld.shared.v4.f32 	{%f403, %f404, %f405, %f406}, [%r565+33296];
	mul.f32 	%f407, %f400, %f403;
	mul.f32 	%f408, %f400, %f404;
	mul.f32 	%f409, %f400, %f405;
	mul.f32 	%f410, %f400, %f406;
	st.shared.v4.f32 	[%r565+33296], {%f407, %f408, %f409, %f410};
	ld.shared.v4.f32 	{%f411, %f412, %f413, %f414}, [%r565+33312];
	mul.f32 	%f415, %f400, %f411;
	mul.f32 	%f416, %f400, %f412;
	mul.f32 	%f417, %f400, %f413;
	mul.f32 	%f418, %f400, %f414;
	st.shared.v4.f32 	[%r565+33312], {%f415, %f416, %f417, %f418};
	ld.shared.v4.f32 	{%f419, %f420, %f421, %f422}, [%r565+33328];
	mul.f32 	%f423, %f400, %f419;
	mul.f32 	%f424, %f400, %f420;
	mul.f32 	%f425, %f400, %f421;
	mul.f32 	%f426, %f400, %f422;
	st.shared.v4.f32 	[%r565+33328], {%f423, %f424, %f425, %f426};
	ld.shared.v4.f32 	{%f427, %f428, %f429, %f430}, [%r565+33344];
	mul.f32 	%f431, %f400, %f427;
	mul.f32 	%f432, %f400, %f428;
	mul.f32 	%f433, %f400, %f429;
	mul.f32 	%f434, %f400, %f430;
	st.shared.v4.f32 	[%r565+33344], {%f431, %f432, %f433, %f434};
	ld.shared.v4.f32 	{%f435, %f436, %f437, %f438}, [%r565+33360];
	mul.f32 	%f439, %f400, %f435;
	mul.f32 	%f440, %f400, %f436;
	mul.f32 	%f441, %f400, %f437;
	mul.f32 	%f442, %f400, %f438;
	st.shared.v4.f32 	[%r565+33360], {%f439, %f440, %f441, %f442};
	ld.shared.v4.f32 	{%f443, %f444, %f445, %f446}, [%r565+33376];
	mul.f32 	%f447, %f400, %f443;
	mul.f32 	%f448, %f400, %f444;
	mul.f32 	%f449, %f400, %f445;
	mul.f32 	%f450, %f400, %f446;
	st.shared.v4.f32 	[%r565+33376], {%f447, %f448, %f449, %f450};
	ld.shared.v4.f32 	{%f451, %f452, %f453, %f454}, [%r565+33392];
	mul.f32 	%f455, %f400, %f451;
	mul.f32 	%f456, %f400, %f452;
	mul.f32 	%f457, %f400, %f453;
	mul.f32 	%f458, %f400, %f454;
	st.shared.v4.f32 	[%r565+33392], {%f455, %f456, %f457, %f458};
	ld.shared.v4.f32 	{%f459, %f460, %f461, %f462}, [%r565+33408];
	mul.f32 	%f463, %f400, %f459;
	mul.f32 	%f464, %f400, %f460;
	mul.f32 	%f465, %f400, %f461;
	mul.f32 	%f466, %f400, %f462;
	st.shared.v4.f32 	[%r565+33408], {%f463, %f464, %f465, %f466};
	ld.shared.v4.f32 	{%f467, %f468, %f469, %f470}, [%r565+33424];
	mul.f32 	%f471, %f400, %f467;
	mul.f32 	%f472, %f400, %f468;
	mul.f32 	%f473, %f400, %f469;
	mul.f32 	%f474, %f400, %f470;
	st.shared.v4.f32 	[%r565+33424], {%f471, %f472, %f473, %f474};
	ld.shared.v4.f32 	{%f475, %f476, %f477, %f478}, [%r565+33440];
	mul.f32 	%f479, %f400, %f475;
	mul.f32 	%f480, %f400, %f476;
	mul.f32 	%f481, %f400, %f477;
	mul.f32 	%f482, %f400, %f478;
	st.shared.v4.f32 	[%r565+33440], {%f479, %f480, %f481, %f482};
	ld.shared.v4.f32 	{%f483, %f484, %f485, %f486}, [%r565+33456];
	mul.f32 	%f487, %f400, %f483;
	mul.f32 	%f488, %f400, %f484;
	mul.f32 	%f489, %f400, %f485;
	mul.f32 	%f490, %f400, %f486;
	st.shared.v4.f32 	[%r565+33456], {%f487, %f488, %f489, %f490};
	ld.shared.v4.f32 	{%f491, %f492, %f493, %f494}, [%r565+33472];
	mul.f32 	%f495, %f400, %f491;
	mul.f32 	%f496, %f400, %f492;
	mul.f32 	%f497, %f400, %f493;
	mul.f32 	%f498, %f400, %f494;
	st.shared.v4.f32 	[%r565+33472], {%f495, %f496, %f497, %f498};
	ld.shared.v4.f32 	{%f499, %f500, %f501, %f502}, [%r565+33488];
	mul.f32 	%f503, %f400, %f499;
	mul.f32 	%f504, %f400, %f500;
	mul.f32 	%f505, %f400, %f501;
	mul.f32 	%f506, %f400, %f502;
	st.shared.v4.f32 	[%r565+33488], {%f503, %f504, %f505, %f506};
	ld.shared.v4.f32 	{%f507, %f508, %f509, %f510}, [%r565+33504];
	mul.f32 	%f511, %f400, %f507;
	mul.f32 	%f512, %f400, %f508;
	mul.f32 	%f513, %f400, %f509;
	mul.f32 	%f514, %f400, %f510;
	st.shared.v4.f32 	[%r565+33504], {%f511, %f512, %f513, %f514};
	ld.shared.v4.f32 	{%f515, %f516, %f517, %f518}, [%r565+33520];
	mul.f32 	%f519, %f400, %f515;
	mul.f32 	%f520, %f400, %f516;
	mul.f32 	%f521, %f400, %f517;
	mul.f32 	%f522, %f400, %f518;
	st.shared.v4.f32 	[%r565+33520], {%f519, %f520, %f521, %f522};
	ld.shared.v4.f32 	{%f523, %f524, %f525, %f526}, [%r565+33536];
	mul.f32 	%f527, %f400, %f523;
	mul.f32 	%f528, %f400, %f524;
	mul.f32 	%f529, %f400, %f525;
	mul.f32 	%f530, %f400, %f526;
	st.shared.v4.f32 	[%r565+33536], {%f527, %f528, %f529, %f530};
	mov.f32 	%f647, 0f00000000;
	@%p104 bra 	$L__BB8_135;
	mov.f32 	%f647, 0f00000000;
	mov.b32 	%r696, 0;
$L__BB8_132:
	add.s32 	%r568, %r171, %r696;
	shl.b32 	%r569, %r568, 2;
	add.s32 	%r571, %r212, %r569;
	ld.shared.u32 	%r572, [%r571+16384];
	cvt.rn.f32.s32 	%f532, %r572;
	mul.f32 	%f533, %f43, %f532;
	sub.f32 	%f534, %f533, %f56;
	fma.rn.f32 	%f535, %f534, 0f3BBB989D, 0f3F000000;
	cvt.sat.f32.f32 	%f536, %f535;
	mov.f32 	%f537, 0f4B400001;
	mov.f32 	%f538, 0f437C0000;
	fma.rm.f32 	%f539, %f536, %f538, %f537;
	add.f32 	%f540, %f539, 0fCB40007F;
	neg.f32 	%f541, %f540;
	fma.rn.f32 	%f542, %f534, 0f3FB8AA3B, %f541;
	fma.rn.f32 	%f543, %f534, 0f32A57060, %f542;
	mov.b32 	%r573, %f539;
	shl.b32 	%r574, %r573, 23;
	mov.b32 	%f544, %r574;
	ex2.approx.ftz.f32 	%f545, %f543;
	mul.f32 	%f58, %f545, %f544;
	add.f32 	%f647, %f647, %f58;
	shl.b32 	%r174, %r696, 6;
	mov.b32 	%r697, 0;
$L__BB8_133:
	add.s32 	%r575, %r174, %r697;
	shl.b32 	%r576, %r575, 1;
	add.s32 	%r578, %r212, %r576;
	ld.shared.u16 	%rs76, [%r578+8192];
	// begin inline asm
	{  cvt.f32.f16 %f546, %rs76;}

	// end inline asm
	shl.b32 	%r579, %r697, 2;
	add.s32 	%r580, %r172, %r579;
	ld.shared.v4.f32 	{%f562, %f563, %f564, %f565}, [%r580];
	fma.rn.f32 	%f566, %f58, %f546, %f562;
	st.shared.f32 	[%r580], %f566;
	ld.shared.u16 	%rs77, [%r578+8194];
	// begin inline asm
	{  cvt.f32.f16 %f547, %rs77;}

	// end inline asm
	fma.rn.f32 	%f567, %f58, %f547, %f563;
	st.shared.f32 	[%r580+4], %f567;
	ld.shared.u16 	%rs78, [%r578+8196];
	// begin inline asm
	{  cvt.f32.f16 %f548, %rs78;}

	// end inline asm
	fma.rn.f32 	%f568, %f58, %f548, %f564;
	st.shared.f32 	[%r580+8], %f568;
	ld.shared.u16 	%rs79, [%r578+8198];
	// begin inline asm
	{  cvt.f32.f16 %f549, %rs79;}

	// end inline asm
	fma.rn.f32 	%f569, %f58, %f549, %f565;
	st.shared.f32 	[%r580+12], %f569;
	ld.shared.u16 	%rs80, [%r578+8200];
	// begin inline asm
	{  cvt.f32.f16 %f550, %rs80;}

	// end inline asm
	ld.shared.v4.f32 	{%f570, %f571, %f572, %f573}, [%r580+16];
	fma.rn.f32 	%f574, %f58, %f550, %f570;
	st.shared.f32 	[%r580+16], %f574;
	ld.shared.u16 	%rs81, [%r578+8202];
	// begin inline asm
	{  cvt.f32.f16 %f551, %rs81;}

	// end inline asm
	fma.rn.f32 	%f575, %f58, %f551, %f571;
	st.shared.f32 	[%r580+20], %f575;
	ld.shared.u16 	%rs82, [%r578+8204];
	// begin inline asm
	{  cvt.f32.f16 %f552, %rs82;}

	// end inline asm
	fma.rn.f32 	%f576, %f58, %f552, %f572;
	st.shared.f32 	[%r580+24], %f576;
	ld.shared.u16 	%rs83, [%r578+8206];
	// begin inline asm
	{  cvt.f32.f16 %f553, %rs83;}

	// end inline asm
	fma.rn.f32 	%f577, %f58, %f553, %f573;
	st.shared.f32 	[%r580+28], %f577;
	ld.shared.u16 	%rs84, [%r578+8208];
	// begin inline asm
	{  cvt.f32.f16 %f554, %rs84;}

	// end inline asm
	ld.shared.v4.f32 	{%f578, %f579, %f580, %f581}, [%r580+32];
	fma.rn.f32 	%f582, %f58, %f554, %f578;
	st.shared.f32 	[%r580+32], %f582;
	ld.shared.u16 	%rs85, [%r578+8210];
	// begin inline asm
	{  cvt.f32.f16 %f555, %rs85;}

	// end inline asm
	fma.rn.f32 	%f583, %f58, %f555, %f579;
	st.shared.f32 	[%r580+36], %f583;
	ld.shared.u16 	%rs86, [%r578+8212];
	// begin inline asm
	{  cvt.f32.f16 %f556, %rs86;}

	// end inline asm
	fma.rn.f32 	%f584, %f58, %f556, %f580;
	st.shared.f32 	[%r580+40], %f584;
	ld.shared.u16 	%rs87, [%r578+8214];
	// begin inline asm
	{  cvt.f32.f16 %f557, %rs87;}

	// end inline asm
	fma.rn.f32 	%f585, %f58, %f557, %f581;
	st.shared.f32 	[%r580+44], %f585;
	ld.shared.u16 	%rs88, [%r578+8216];
	// begin inline asm
	{  cvt.f32.f16 %f558, %rs88;}

	// end inline asm
	ld.shared.v4.f32 	{%f586, %f587, %f588, %f589}, [%r580+48];
	fma.rn.f32 	%f590, %f58, %f558, %f586;
	st.shared.f32 	[%r580+48], %f590;
	ld.shared.u16 	%rs89, [%r578+8218];
	// begin inline asm
	{  cvt.f32.f16 %f559, %rs89;}

	// end inline asm
	fma.rn.f32 	%f591, %f58, %f559, %f587;
	st.shared.f32 	[%r580+52], %f591;
	ld.shared.u16 	%rs90, [%r578+8220];
	// begin inline asm
	{  cvt.f32.f16 %f560, %rs90;}

	// end inline asm
	fma.rn.f32 	%f592, %f58, %f560, %f588;
	st.shared.f32 	[%r580+56], %f592;
	ld.shared.u16 	%rs91, [%r578+8222];
	// begin inline asm
	{  cvt.f32.f16 %f561, %rs91;}

	// end inline asm
	fma.rn.f32 	%f593, %f58, %f561, %f589;
	st.shared.f32 	[%r580+60], %f593;
	add.s32 	%r697, %r697, 16;
	setp.ne.s32 	%p105, %r697, 64;
	@%p105 bra 	$L__BB8_133;
	add.s32 	%r696, %r696, 1;
	setp.ne.s32 	%p106, %r696, %r103;
	@%p106 bra 	$L__BB8_132;
$L__BB8_135:
	ld.shared.f32 	%f594, [%r170+256];
	add.f32 	%f595, %f647, %f594;
	st.shared.f32 	[%r170+256], %f595;
	st.shared.f32 	[%r170], %f56;
	add.s32 	%r691, %r691, 4;
	setp.lt.s32 	%p107, %r691, %r5;
	@%p107 bra 	$L__BB8_118;
$L__BB8_136:
	bar.sync 	0;
	add.s32 	%r673, %r673, 64;
	setp.lt.s32 	%p108, %r673, %r187;
	add.s32 	%r672, %r672, -64;
	add.s32 	%r671, %r671, 1;
	@%p108 bra 	$L__BB8_55;
	bra.uni 	$L__BB8_58;
$L__BB8_137:
	mov.b32 	%r298, -246811958;
	st.shared.u32 	[%r28+16], %r298;
	mov.b32 	%r299, 0;
	st.shared.u32 	[%r28+272], %r299;
	bra.uni 	$L__BB8_43;
$L__BB8_138:
	and.b32  	%r441, %r685, 2147483584;
	or.b32  	%r442, %r441, %r73;
	shl.b32 	%r443, %r442, 1;
	add.s32 	%r445, %r212, %r443;
	add.s32 	%r446, %r685, %r127;
	and.b32  	%r447, %r446, -64;
	or.b32  	%r448, %r447, %r73;
	cvt.s64.s32 	%rd87, %r448;
	add.s64 	%rd88, %rd6, %rd87;
	shl.b64 	%rd89, %rd88, 1;
	add.s64 	%rd90, %rd10, %rd89;
	ld.global.nc.u16 	%rs75, [%rd90];
	st.shared.u16 	[%r445+8192], %rs75;
	add.s32 	%r685, %r685, 128;
	setp.lt.s32 	%p84, %r685, %r114;
	@%p84 bra 	$L__BB8_138;
	bra.uni 	$L__BB8_101;

}
	// .globl	_Z21int8_attention_kernelILi80ELb0EEvPK6__halfS2_S2_PS0_PKfiiiii
.visible .entry _Z21int8_attention_kernelILi80ELb0EEvPK6__halfS2_S2_PS0_PKfiiiii(
	.param .u64 .ptr .align 1 _Z21int8_attention_kernelILi80ELb0EEvPK6__halfS2_S2_PS0_PKfiiiii_param_0,
	.param .u64 .ptr .align 1 _Z21int8_attention_kernelILi80ELb0EEvPK6__halfS2_S2_PS0_PKfiiiii_param_1,
	.param .u64 .ptr .align 1 _Z21int8_attention_kernelILi80ELb0EEvPK6__halfS2_S2_PS0_PKfiiiii_param_2,
	.param .u64 .ptr .align 1 _Z21int8_attention_kernelILi80ELb0EEvPK6__halfS2_S2_PS0_PKfiiiii_param_3,
	.param .u64 .ptr .align 1 _Z21int8_attention_kernelILi80ELb0EEvPK6__halfS2_S2_PS0_PKfiiiii_param_4,
	.param .u32 _Z21int8_attention_kernelILi80ELb0EEvPK6__halfS2_S2_PS0_PKfiiiii_param_5,
	.param .u32 _Z21int8_attention_kernelILi80ELb0EEvPK6__halfS2_S2_PS0_PKfiiiii_param_6,
	.param .u32 _Z21int8_attention_kernelILi80ELb0EEvPK6__halfS2_S2_PS0_PKfiiiii_param_7,
	.param .u32 _Z21int8_attention_kernelILi80ELb0EEvPK6__halfS2_S2_PS0_PKfiiiii_param_8,
	.param .u32 _Z21int8_attention_kernelILi80ELb0EEvPK6__halfS2_S2_PS0_PKfiiiii_param_9
)
.maxntid 128
.minnctapersm 1
{
	.reg .pred 	%p<104>;
	.reg .b16 	%rs<95>;
	.reg .b32 	%r<648>;
	.reg .b32 	%f<682>;
	.reg .b64 	%rd<122>;

	ld.param.u64 	%rd22, [_Z21int8_attention_kernelILi80ELb0EEvPK6__halfS2_S2_PS0_PKfiiiii_param_0];
	ld.param.u64 	%rd23, [_Z21int8_attention_kernelILi80ELb0EEvPK6__halfS2_S2_PS0_PKfiiiii_param_1];
	ld.param.u64 	%rd24, [_Z21int8_attention_kernelILi80ELb0EEvPK6__halfS2_S2_PS0_PKfiiiii_param_2];
	ld.param.u64 	%rd26, [_Z21int8_attention_kernelILi80ELb0EEvPK6__halfS2_S2_PS0_PKfiiiii_param_3];
	ld.param.u64 	%rd25, [_Z21int8_attention_kernelILi80ELb0EEvPK6__halfS2_S2_PS0_PKfiiiii_param_4];
	ld.param.u32 	%r174, [_Z21int8_attention_kernelILi80ELb0EEvPK6__halfS2_S2_PS0_PKfiiiii_param_5];
	ld.param.u32 	%r175, [_Z21int8_attention_kernelILi80ELb0EEvPK6__halfS2_S2_PS0_PKfiiiii_param_7];
	ld.param.u32 	%r176, [_Z21int8_attention_kernelILi80ELb0EEvPK6__halfS2_S2_PS0_PKfiiiii_param_8];
	ld.param.u32 	%r177, [_Z21int8_attention_kernelILi80ELb0EEvPK6__halfS2_S2_PS0_PKfiiiii_param_9];
	cvta.to.global.u64 	%rd1, %rd26;
	mov.u32 	%r1, %ctaid.z;
	mov.u32 	%r620, %tid.x;
	shr.u32 	%r3, %r620, 5;
	shl.b32 	%r4, %r1, 6;
	setp.le.s32 	%p1, %r177, %r4;
	@%p1 bra 	$L__BB9_56;
	cvta.to.global.u64 	%rd2, %rd22;
	mov.u32 	%r178, %ctaid.y;
	mov.u32 	%r179, %ctaid.x;
	sub.s32 	%r180, %r177, %r4;
	min.s32 	%r5, %r180, 64;
	rem.s32 	%r181, %r178, %r176;
	cvt.u64.u32 	%rd27, %r179;
	cvt.s64.s32 	%rd28, %r175;
	cvt.u64.u32 	%rd29, %r178;
	mad.lo.s64 	%rd3, %rd28, %rd27, %rd29;
	cvt.u64.u32 	%rd4, %r177;
	mul.wide.u32 	%rd30, %r177, 80;
	mul.lo.s64 	%rd5, %rd30, %rd3;
	cvt.s64.s32 	%rd31, %r176;
	cvt.u64.u32 	%rd32, %r181;
	mad.lo.s64 	%rd6, %rd31, %rd27, %rd32;
	mul.lo.s64 	%rd7, %rd30, %rd6;
	setp.eq.s64 	%p2, %rd25, 0;
	mov.f32 	%f649, 0f3F800000;
	@%p2 bra 	$L__BB9_3;
	cvta.to.global.u64 	%rd33, %rd25;
	mul.wide.s32 	%rd34, %r174, 4;
	add.s64 	%rd35, %rd33, %rd34;
	ld.global.nc.f32 	%f649, [%rd35];
$L__BB9_3:
	shl.b64 	%rd36, %rd5, 1;
	add.s64 	%rd8, %rd2, %rd36;
	mul.lo.s32 	%r6, %r5, 80;
	setp.ge.s32 	%p3, %r620, %r6;
	mov.f32 	%f658, 0f00000000;
	@%p3 bra 	$L__BB9_16;
	mul.lo.s32 	%r7, %r1, 5120;
	not.b32 	%r182, %r620;
	add.s32 	%r183, %r6, %r182;
	shr.u32 	%r184, %r183, 7;
	add.s32 	%r8, %r184, 1;
	and.b32  	%r9, %r8, 15;
	setp.lt.u32 	%p4, %r183, 1920;
	mov.f32 	%f658, 0f00000000;
	mov.u32 	%r598, %r620;
	@%p4 bra 	$L__BB9_7;
	and.b32  	%r185, %r8, 67108848;
	neg.s32 	%r596, %r185;
	mul.lo.s64 	%rd37, %rd3, %rd4;
	add.s32 	%r186, %r620, %r7;
	mul.wide.u32 	%rd38, %r186, 2;
	mad.lo.s64 	%rd39, %rd37, 160, %rd38;
	add.s64 	%rd40, %rd39, %rd2;
	add.s64 	%rd119, %rd40, 2048;
	mov.f32 	%f658, 0f00000000;
	mov.u32 	%r598, %r620;
$L__BB9_6:
	.pragma "nounroll";
	ld.global.nc.u16 	%rs1, [%rd119+-2048];
	// begin inline asm
	{  cvt.f32.f16 %f69, %rs1;}

	// end inline asm
	abs.f32 	%f85, %f69;
	max.f32 	%f86, %f658, %f85;
	ld.global.nc.u16 	%rs2, [%rd119+-1792];
	// begin inline asm
	{  cvt.f32.f16 %f70, %rs2;}

	// end inline asm
	abs.f32 	%f87, %f70;
	max.f32 	%f88, %f86, %f87;
	ld.global.nc.u16 	%rs3, [%rd119+-1536];
	// begin inline asm
	{  cvt.f32.f16 %f71, %rs3;}

	// end inline asm
	abs.f32 	%f89, %f71;
	max.f32 	%f90, %f88, %f89;
	ld.global.nc.u16 	%rs4, [%rd119+-1280];
	// begin inline asm
	{  cvt.f32.f16 %f72, %rs4;}

	// end inline asm
	abs.f32 	%f91, %f72;
	max.f32 	%f92, %f90, %f91;
	ld.global.nc.u16 	%rs5, [%rd119+-1024];
	// begin inline asm
	{  cvt.f32.f16 %f73, %rs5;}

	// end inline asm
	abs.f32 	%f93, %f73;
	max.f32 	%f94, %f92, %f93;
	ld.global.nc.u16 	%rs6, [%rd119+-768];
	// begin inline asm
	{  cvt.f32.f16 %f74, %rs6;}

	// end inline asm
	abs.f32 	%f95, %f74;
	max.f32 	%f96, %f94, %f95;
	ld.global.nc.u16 	%rs7, [%rd119+-512];
	// begin inline asm
	{  cvt.f32.f16 %f75, %rs7;}

	// end inline asm
	abs.f32 	%f97, %f75;
	max.f32 	%f98, %f96, %f97;
	ld.global.nc.u16 	%rs8, [%rd119+-256];
	// begin inline asm
	{  cvt.f32.f16 %f76, %rs8;}

	// end inline asm
	abs.f32 	%f99, %f76;
	max.f32 	%f100, %f98, %f99;
	ld.global.nc.u16 	%rs9, [%rd119];
	// begin inline asm
	{  cvt.f32.f16 %f77, %rs9;}

	// end inline asm
	abs.f32 	%f101, %f77;
	max.f32 	%f102, %f100, %f101;
	ld.global.nc.u16 	%rs10, [%rd119+256];
	// begin inline asm
	{  cvt.f32.f16 %f78, %rs10;}

	// end inline asm
	abs.f32 	%f103, %f78;
	max.f32 	%f104, %f102, %f103;
	ld.global.nc.u16 	%rs11, [%rd119+512];
	// begin inline asm
	{  cvt.f32.f16 %f79, %rs11;}

	// end inline asm
	abs.f32 	%f105, %f79;
	max.f32 	%f106, %f104, %f105;
	ld.global.nc.u16 	%rs12, [%rd119+768];
	// begin inline asm
	{  cvt.f32.f16 %f80, %rs12;}

	// end inline asm
	abs.f32 	%f107, %f80;
	max.f32 	%f108, %f106, %f107;
	ld.global.nc.u16 	%rs13, [%rd119+1024];
	// begin inline asm
	{  cvt.f32.f16 %f81, %rs13;}

	// end inline asm
	abs.f32 	%f109, %f81;
	max.f32 	%f110, %f108, %f109;
	ld.global.nc.u16 	%rs14, [%rd119+1280];
	// begin inline asm
	{  cvt.f32.f16 %f82, %rs14;}

	// end inline asm
	abs.f32 	%f111, %f82;
	max.f32 	%f112, %f110, %f111;
	ld.global.nc.u16 	%rs15, [%rd119+1536];
	// begin inline asm
	{  cvt.f32.f16 %f83, %rs15;}

	// end inline asm
	abs.f32 	%f113, %f83;
	max.f32 	%f114, %f112, %f113;
	ld.global.nc.u16 	%rs16, [%rd119+1792];
	// begin inline asm
	{  cvt.f32.f16 %f84, %rs16;}

	// end inline asm
	abs.f32 	%f115, %f84;
	max.f32 	%f658, %f114, %f115;
	add.s32 	%r598, %r598, 2048;
	add.s32 	%r596, %r596, 16;
	add.s64 	%rd119, %rd119, 4096;
	setp.ne.s32 	%p5, %r596, 0;
	@%p5 bra 	$L__BB9_6;
$L__BB9_7:
	setp.eq.s32 	%p6, %r9, 0;
	@%p6 bra 	$L__BB9_16;
	and.b32  	%r16, %r8, 7;
	setp.lt.u32 	%p7, %r9, 8;
	@%p7 bra 	$L__BB9_10;
	add.s32 	%r187, %r598, %r7;
	mul.wide.u32 	%rd41, %r187, 2;
	add.s64 	%rd42, %rd8, %rd41;
	ld.global.nc.u16 	%rs17, [%rd42];
	// begin inline asm
	{  cvt.f32.f16 %f117, %rs17;}

	// end inline asm
	abs.f32 	%f125, %f117;
	max.f32 	%f126, %f658, %f125;
	cvt.u64.u32 	%rd43, %r7;
	cvt.u64.u32 	%rd44, %r598;
	add.s64 	%rd45, %rd44, %rd43;
	shl.b64 	%rd46, %rd45, 1;
	add.s64 	%rd47, %rd8, %rd46;
	ld.global.nc.u16 	%rs18, [%rd47+256];
	// begin inline asm
	{  cvt.f32.f16 %f118, %rs18;}

	// end inline asm
	abs.f32 	%f127, %f118;
	max.f32 	%f128, %f126, %f127;
	ld.global.nc.u16 	%rs19, [%rd47+512];
	// begin inline asm
	{  cvt.f32.f16 %f119, %rs19;}

	// end inline asm
	abs.f32 	%f129, %f119;
	max.f32 	%f130, %f128, %f129;
	ld.global.nc.u16 	%rs20, [%rd47+768];
	// begin inline asm
	{  cvt.f32.f16 %f120, %rs20;}

	// end inline asm
	abs.f32 	%f131, %f120;
	max.f32 	%f132, %f130, %f131;
	ld.global.nc.u16 	%rs21, [%rd47+1024];
	// begin inline asm
	{  cvt.f32.f16 %f121, %rs21;}

	// end inline asm
	abs.f32 	%f133, %f121;
	max.f32 	%f134, %f132, %f133;
	ld.global.nc.u16 	%rs22, [%rd47+1280];
	// begin inline asm
	{  cvt.f32.f16 %f122, %rs22;}

	// end inline asm
	abs.f32 	%f135, %f122;
	max.f32 	%f136, %f134, %f135;
	ld.global.nc.u16 	%rs23, [%rd47+1536];
	// begin inline asm
	{  cvt.f32.f16 %f123, %rs23;}

	// end inline asm
	abs.f32 	%f137, %f123;
	max.f32 	%f138, %f136, %f137;
	ld.global.nc.u16 	%rs24, [%rd47+1792];
	// begin inline asm
	{  cvt.f32.f16 %f124, %rs24;}

	// end inline asm
	abs.f32 	%f139, %f124;
	max.f32 	%f658, %f138, %f139;
	add.s32 	%r598, %r598, 1024;
$L__BB9_10:
	setp.eq.s32 	%p8, %r16, 0;
	@%p8 bra 	$L__BB9_16;
	and.b32  	%r19, %r8, 3;
	setp.lt.u32 	%p9, %r16, 4;
	@%p9 bra 	$L__BB9_13;
	add.s32 	%r188, %r598, %r7;
	mul.wide.u32 	%rd48, %r188, 2;
	add.s64 	%rd49, %rd8, %rd48;
	ld.global.nc.u16 	%rs25, [%rd49];
	// begin inline asm
	{  cvt.f32.f16 %f141, %rs25;}

	// end inline asm
	abs.f32 	%f145, %f141;
	max.f32 	%f146, %f658, %f145;
	cvt.u64.u32 	%rd50, %r7;
	cvt.u64.u32 	%rd51, %r598;
	add.s64 	%rd52, %rd51, %rd50;
	shl.b64 	%rd53, %rd52, 1;
	add.s64 	%rd54, %rd8, %rd53;
	ld.global.nc.u16 	%rs26, [%rd54+256];
	// begin inline asm
	{  cvt.f32.f16 %f142, %rs26;}

	// end inline asm
	abs.f32 	%f147, %f142;
	max.f32 	%f148, %f146, %f147;
	ld.global.nc.u16 	%rs27, [%rd54+512];
	// begin inline asm
	{  cvt.f32.f16 %f143, %rs27;}

	// end inline asm
	abs.f32 	%f149, %f143;
	max.f32 	%f150, %f148, %f149;
	ld.global.nc.u16 	%rs28, [%rd54+768];
	// begin inline asm
	{  cvt.f32.f16 %f144, %rs28;}

	// end inline asm
	abs.f32 	%f151, %f144;
	max.f32 	%f658, %f150, %f151;
	add.s32 	%r598, %r598, 512;
$L__BB9_13:
	setp.eq.s32 	%p10, %r19, 0;
	@%p10 bra 	$L__BB9_16;
	mul.lo.s64 	%rd55, %rd3, %rd4;
	add.s32 	%r189, %r598, %r7;
	mul.wide.u32 	%rd56, %r189, 2;
	mad.lo.s64 	%rd57, %rd55, 160, %rd56;
	add.s64 	%rd120, %rd2, %rd57;
	neg.s32 	%r601, %r19;
$L__BB9_15:
	.pragma "nounroll";
	ld.global.nc.u16 	%rs29, [%rd120];
	// begin inline asm
	{  cvt.f32.f16 %f152, %rs29;}

	// end inline asm
	abs.f32 	%f153, %f152;
	max.f32 	%f658, %f658, %f153;
	add.s64 	%rd120, %rd120, 256;
	add.s32 	%r601, %r601, 1;
	setp.ne.s32 	%p11, %r601, 0;
	@%p11 bra 	$L__BB9_15;
$L__BB9_16:
	and.b32  	%r25, %r620, 31;
	mov.b32 	%r190, %f658;
	shfl.sync.bfly.b32	%r191|%p12, %r190, 16, 31, -1;
	mov.b32 	%f154, %r191;
	max.f32 	%f155, %f658, %f154;
	mov.b32 	%r192, %f155;
	shfl.sync.bfly.b32	%r193|%p13, %r192, 8, 31, -1;
	mov.b32 	%f156, %r193;
	max.f32 	%f157, %f155, %f156;
	mov.b32 	%r194, %f157;
	shfl.sync.bfly.b32	%r195|%p14, %r194, 4, 31, -1;
	mov.b32 	%f158, %r195;
	max.f32 	%f159, %f157, %f158;
	mov.b32 	%r196, %f159;
	shfl.sync.bfly.b32	%r197|%p15, %r196, 2, 31, -1;
	mov.b32 	%f160, %r197;
	max.f32 	%f161, %f159, %f160;
	mov.b32 	%r198, %f161;
	shfl.sync.bfly.b32	%r199|%p16, %r198, 1, 31, -1;
	mov.b32 	%f162, %r199;
	max.f32 	%f16, %f161, %f162;
	setp.ne.s32 	%p17, %r25, 0;
	shl.b32 	%r200, %r3, 2;
	mov.u32 	%r201, smem;
	add.s32 	%r202, %r201, %r200;
	add.s32 	%r26, %r202, 36864;
	@%p17 bra 	$L__BB9_18;
	st.shared.f32 	[%r26], %f16;
$L__BB9_18:
	bar.sync 	0;
	setp.gt.u32 	%p18, %r620, 3;
	shl.b32 	%r203, %r620, 2;
	add.s32 	%r205, %r201, %r203;
	add.s32 	%r27, %r205, 36864;
	mov.f32 	%f660, 0fF149F2CA;
	@%p18 bra 	$L__BB9_20;
	ld.shared.f32 	%f660, [%r27];
$L__BB9_20:
	setp.gt.u32 	%p19, %r620, 31;
	@%p19 bra 	$L__BB9_22;
	mov.b32 	%r206, %f660;
	shfl.sync.bfly.b32	%r207|%p20, %r206, 16, 31, -1;
	mov.b32 	%f164, %r207;
	max.f32 	%f165, %f660, %f164;
	mov.b32 	%r208, %f165;
	shfl.sync.bfly.b32	%r209|%p21, %r208, 8, 31, -1;
	mov.b32 	%f166, %r209;
	max.f32 	%f167, %f165, %f166;
	mov.b32 	%r210, %f167;
	shfl.sync.bfly.b32	%r211|%p22, %r210, 4, 31, -1;
	mov.b32 	%f168, %r211;
	max.f32 	%f169, %f167, %f168;
	mov.b32 	%r212, %f169;
	shfl.sync.bfly.b32	%r213|%p23, %r212, 2, 31, -1;
	mov.b32 	%f170, %r213;
	max.f32 	%f171, %f169, %f170;
	mov.b32 	%r214, %f171;
	shfl.sync.bfly.b32	%r215|%p24, %r214, 1, 31, -1;
	mov.b32 	%f172, %r215;
	max.f32 	%f660, %f171, %f172;
$L__BB9_22:
	bar.sync 	0;
	setp.ne.s32 	%p25, %r620, 0;
	@%p25 bra 	$L__BB9_24;
	st.shared.f32 	[smem+36864], %f660;
$L__BB9_24:
	setp.ge.s32 	%p26, %r620, %r6;
	bar.sync 	0;
	ld.shared.f32 	%f173, [smem+36864];
	mul.f32 	%f174, %f649, %f173;
	max.f32 	%f175, %f174, 0f358637BD;
	mov.f32 	%f176, 0f42FE0000;
	div.rn.f32 	%f21, %f176, %f175;
	@%p26 bra 	$L__BB9_31;
	not.b32 	%r216, %r620;
	add.s32 	%r28, %r6, %r216;
	and.b32  	%r217, %r28, 384;
	setp.eq.s32 	%p27, %r217, 384;
	mov.u32 	%r605, %r620;
	@%p27 bra 	$L__BB9_28;
	mul.lo.s32 	%r218, %r1, 5120;
	or.b32  	%r603, %r620, %r218;
	shr.u32 	%r219, %r28, 7;
	add.s32 	%r220, %r219, 1;
	and.b32  	%r221, %r220, 3;
	neg.s32 	%r602, %r221;
	mov.u32 	%r605, %r620;
$L__BB9_27:
	.pragma "nounroll";
	mul.wide.u32 	%rd58, %r603, 2;
	add.s64 	%rd59, %rd8, %rd58;
	ld.global.nc.u16 	%rs30, [%rd59];
	// begin inline asm
	{  cvt.f32.f16 %f177, %rs30;}

	// end inline asm
	mul.f32 	%f178, %f21, %f177;
	mov.f32 	%f179, 0f3F000000;
	copysign.f32 	%f180, %f178, %f179;
	add.rz.f32 	%f181, %f178, %f180;
	cvt.rzi.f32.f32 	%f182, %f181;
	min.f32 	%f183, %f182, 0f42FE0000;
	max.f32 	%f184, %f183, 0fC3000000;
	cvt.rzi.s32.f32 	%r222, %f184;
	add.s32 	%r224, %r201, %r605;
	st.shared.u8 	[%r224], %r222;
	add.s32 	%r605, %r605, 128;
	add.s32 	%r603, %r603, 128;
	add.s32 	%r602, %r602, 1;
	setp.ne.s32 	%p28, %r602, 0;
	@%p28 bra 	$L__BB9_27;
$L__BB9_28:
	setp.lt.u32 	%p29, %r28, 384;
	@%p29 bra 	$L__BB9_31;
	add.s32 	%r607, %r605, 256;
	mad.lo.s32 	%r606, %r1, 5120, %r605;
$L__BB9_30:
	mul.wide.u32 	%rd60, %r606, 2;
	add.s64 	%rd61, %rd8, %rd60;
	ld.global.nc.u16 	%rs31, [%rd61];
	// begin inline asm
	{  cvt.f32.f16 %f185, %rs31;}

	// end inline asm
	mul.f32 	%f189, %f21, %f185;
	mov.f32 	%f190, 0f3F000000;
	copysign.f32 	%f191, %f189, %f190;
	add.rz.f32 	%f192, %f189, %f191;
	cvt.rzi.f32.f32 	%f193, %f192;
	min.f32 	%f194, %f193, 0f42FE0000;
	max.f32 	%f195, %f194, 0fC3000000;
	cvt.rzi.s32.f32 	%r225, %f195;
	add.s32 	%r227, %r201, %r607;
	st.shared.u8 	[%r227+-256], %r225;
	add.s32 	%r228, %r606, 128;
	mul.wide.u32 	%rd62, %r228, 2;
	add.s64 	%rd63, %rd8, %rd62;
	ld.global.nc.u16 	%rs32, [%rd63];
	// begin inline asm
	{  cvt.f32.f16 %f186, %rs32;}

	// end inline asm
	mul.f32 	%f196, %f21, %f186;
	copysign.f32 	%f197, %f196, %f190;
	add.rz.f32 	%f198, %f196, %f197;
	cvt.rzi.f32.f32 	%f199, %f198;
	min.f32 	%f200, %f199, 0f42FE0000;
	max.f32 	%f201, %f200, 0fC3000000;
	cvt.rzi.s32.f32 	%r229, %f201;
	st.shared.u8 	[%r227+-128], %r229;
	add.s32 	%r230, %r606, 256;
	mul.wide.u32 	%rd64, %r230, 2;
	add.s64 	%rd65, %rd8, %rd64;
	ld.global.nc.u16 	%rs33, [%rd65];
	// begin inline asm
	{  cvt.f32.f16 %f187, %rs33;}

	// end inline asm
	mul.f32 	%f202, %f21, %f187;
	copysign.f32 	%f203, %f202, %f190;
	add.rz.f32 	%f204, %f202, %f203;
	cvt.rzi.f32.f32 	%f205, %f204;
	min.f32 	%f206, %f205, 0f42FE0000;
	max.f32 	%f207, %f206, 0fC3000000;
	cvt.rzi.s32.f32 	%r231, %f207;
	st.shared.u8 	[%r227], %r231;
	add.s32 	%r232, %r606, 384;
	mul.wide.u32 	%rd66, %r232, 2;
	add.s64 	%rd67, %rd8, %rd66;
	ld.global.nc.u16 	%rs34, [%rd67];
	// begin inline asm
	{  cvt.f32.f16 %f188, %rs34;}

	// end inline asm
	mul.f32 	%f208, %f21, %f188;
	copysign.f32 	%f209, %f208, %f190;
	add.rz.f32 	%f210, %f208, %f209;
	cvt.rzi.f32.f32 	%f211, %f210;
	min.f32 	%f212, %f211, 0f42FE0000;
	max.f32 	%f213, %f212, 0fC3000000;
	cvt.rzi.s32.f32 	%r233, %f213;
	st.shared.u8 	[%r227+128], %r233;
	add.s32 	%r42, %r607, 512;
	add.s32 	%r234, %r607, 256;
	add.s32 	%r606, %r606, 512;
	setp.lt.s32 	%p30, %r234, %r6;
	mov.u32 	%r607, %r42;
	@%p30 bra 	$L__BB9_30;
$L__BB9_31:
	sub.s32 	%r235, 64, %r5;
	mul.lo.s32 	%r236, %r235, 80;
	setp.ge.u32 	%p31, %r620, %r236;
	@%p31 bra 	$L__BB9_41;
	add.s32 	%r237, %r620, %r6;
	sub.s32 	%r44, 5119, %r237;
	shr.u32 	%r238, %r44, 7;
	add.s32 	%r45, %r238, 1;
	setp.lt.u32 	%p32, %r44, 384;
	mov.u32 	%r609, %r620;
	@%p32 bra 	$L__BB9_36;
	add.s32 	%r611, %r620, 256;
	and.b32  	%r239, %r45, 67108860;
	neg.s32 	%r610, %r239;
	add.s32 	%r241, %r6, %r201;
	add.s32 	%r48, %r241, 384;
$L__BB9_34:
	.pragma "nounroll";
	add.s32 	%r242, %r48, %r611;
	mov.b16 	%rs35, 0;
	st.shared.u8 	[%r242+-640], %rs35;
	st.shared.u8 	[%r242+-512], %rs35;
	st.shared.u8 	[%r242+-384], %rs35;
	st.shared.u8 	[%r242+-256], %rs35;
	add.s32 	%r611, %r611, 512;
	add.s32 	%r610, %r610, 4;
	setp.eq.s32 	%p33, %r610, 0;
	@%p33 bra 	$L__BB9_35;
	bra.uni 	$L__BB9_34;
$L__BB9_35:
	add.s32 	%r609, %r611, -256;
$L__BB9_36:
	and.b32  	%r243, %r45, 3;
	setp.eq.s32 	%p34, %r243, 0;
	@%p34 bra 	$L__BB9_41;
	setp.eq.s32 	%p35, %r243, 1;
	@%p35 bra 	$L__BB9_39;
	mul.hi.u32 	%r244, %r609, -858993459;
	shr.u32 	%r245, %r244, 6;
	add.s32 	%r246, %r245, %r5;
	mul.lo.s32 	%r247, %r245, 80;
	sub.s32 	%r248, %r609, %r247;
	mad.lo.s32 	%r249, %r246, 80, %r248;
	add.s32 	%r251, %r201, %r249;
	mov.b16 	%rs36, 0;
	st.shared.u8 	[%r251], %rs36;
	st.shared.u8 	[%r251+128], %rs36;
	add.s32 	%r609, %r609, 256;
$L__BB9_39:
	and.b32  	%r252, %r44, 128;
	setp.ne.s32 	%p36, %r252, 0;
	@%p36 bra 	$L__BB9_41;
	mul.hi.u32 	%r253, %r609, -858993459;
	shr.u32 	%r254, %r253, 6;
	add.s32 	%r255, %r254, %r5;
	mul.lo.s32 	%r256, %r254, 80;
	sub.s32 	%r257, %r609, %r256;
	mad.lo.s32 	%r258, %r255, 80, %r257;
	add.s32 	%r260, %r201, %r258;
	mov.b16 	%rs37, 0;
	st.shared.u8 	[%r260], %rs37;
$L__BB9_41:
	setp.lt.u32 	%p37, %r620, 64;
	@%p37 bra 	$L__BB9_127;
$L__BB9_42:
	shr.u32 	%r57, %r620, 7;
	add.s32 	%r265, %r203, %r201;
	add.s32 	%r612, %r265, 45072;
	mov.b32 	%r613, 37392;
$L__BB9_43:
	.pragma "nounroll";
	mov.b32 	%r266, 0;
	st.shared.u32 	[%r612+-7680], %r266;
	st.shared.u32 	[%r612+-7168], %r266;
	st.shared.u32 	[%r612+-6656], %r266;
	st.shared.u32 	[%r612+-6144], %r266;
	st.shared.u32 	[%r612+-5632], %r266;
	st.shared.u32 	[%r612+-5120], %r266;
	st.shared.u32 	[%r612+-4608], %r266;
	st.shared.u32 	[%r612+-4096], %r266;
	st.shared.u32 	[%r612+-3584], %r266;
	st.shared.u32 	[%r612+-3072], %r266;
	st.shared.u32 	[%r612+-2560], %r266;
	st.shared.u32 	[%r612+-2048], %r266;
	st.shared.u32 	[%r612+-1536], %r266;
	st.shared.u32 	[%r612+-1024], %r266;
	st.shared.u32 	[%r612+-512], %r266;
	st.shared.u32 	[%r612], %r266;
	add.s32 	%r613, %r613, 8192;
	add.s32 	%r612, %r612, 8192;
	setp.ne.s32 	%p38, %r613, 53776;
	@%p38 bra 	$L__BB9_43;
	or.b32  	%r614, %r620, 4096;
	sub.s32 	%r65, 8, %r57;
	mov.b32 	%r615, 0;
$L__BB9_45:
	.pragma "nounroll";
	shl.b32 	%r268, %r614, 2;
	add.s32 	%r270, %r201, %r268;
	mov.b32 	%r271, 0;
	st.shared.u32 	[%r270+37392], %r271;
	add.s32 	%r614, %r614, 128;
	add.s32 	%r615, %r615, 1;
	setp.ne.s32 	%p39, %r615, %r65;
	@%p39 bra 	$L__BB9_45;
	cvta.to.global.u64 	%rd68, %rd23;
	shl.b64 	%rd69, %rd7, 1;
	add.s64 	%rd15, %rd68, %rd69;
	bar.sync 	0;
	mov.f32 	%f214, 0f42A00000;
	rsqrt.approx.f32 	%f215, %f214;
	rcp.rn.f32 	%f216, %f21;
	mul.f32 	%f22, %f216, %f215;
	not.b32 	%r70, %r620;
	sub.s32 	%r273, 32, %r57;
	neg.s32 	%r274, %r57;
	and.b32  	%r275, %r274, 15;
	add.s32 	%r71, %r275, -1;
	and.b32  	%r72, %r274, 7;
	add.s32 	%r73, %r72, -1;
	and.b32  	%r74, %r273, 15;
	and.b32  	%r75, %r273, 48;
	and.b32  	%r76, %r274, 3;
	shl.b32 	%r276, %r3, 4;
	and.b32  	%r77, %r276, 48;
	add.s32 	%r278, %r201, %r77;
	add.s32 	%r78, %r278, 5120;
	add.s32 	%r79, %r278, 6144;
	add.s32 	%r80, %r278, 7168;
	add.s32 	%r81, %r278, 8192;
	add.s32 	%r82, %r278, 9216;
	mul.lo.s64 	%rd70, %rd6, %rd4;
	mad.lo.s64 	%rd71, %rd70, 160, %rd68;
	add.s64 	%rd16, %rd71, 2048;
	cvta.to.global.u64 	%rd17, %rd24;
	mov.b32 	%r621, 0;
	mov.u32 	%r622, %r177;
	mov.u32 	%r623, %r621;
$L__BB9_47:
	min.s32 	%r279, %r622, 64;
	max.s32 	%r99, %r279, 1;
	and.b32  	%r100, %r99, 7;
	shl.b32 	%r280, %r621, 6;
	sub.s32 	%r281, %r177, %r280;
	min.s32 	%r282, %r281, 64;
	mul.lo.s32 	%r283, %r282, 432;
	sub.s32 	%r284, %r283, %r620;
	add.s32 	%r101, %r284, 511;
	mul.lo.s32 	%r285, %r282, -80;
	sub.s32 	%r286, %r285, %r620;
	add.s32 	%r102, %r286, 5119;
	shr.u32 	%r287, %r102, 7;
	add.s32 	%r103, %r287, 1;
	mul.lo.s32 	%r104, %r279, 80;
	add.s32 	%r105, %r104, %r70;
	shr.u32 	%r288, %r105, 7;
	add.s32 	%r106, %r288, 1;
	and.b32  	%r107, %r106, 7;
	and.b32  	%r108, %r106, 15;
	sub.s32 	%r109, %r177, %r623;
	min.s32 	%r110, %r109, 64;
	setp.ge.s32 	%p40, %r620, %r104;
	mov.f32 	%f668, 0f00000000;
	@%p40 bra 	$L__BB9_68;
	mul.lo.s32 	%r111, %r623, 80;
	setp.lt.u32 	%p41, %r105, 1920;
	mov.f32 	%f668, 0f00000000;
	mov.u32 	%r628, %r620;
	@%p41 bra 	$L__BB9_58;
	and.b32  	%r289, %r106, 67108848;
	neg.s32 	%r627, %r289;
	add.s32 	%r290, %r620, %r111;
	mul.wide.u32 	%rd72, %r290, 2;
	add.s64 	%rd121, %rd16, %rd72;
	mov.f32 	%f668, 0f00000000;
	mov.u32 	%r628, %r620;
	bra.uni 	$L__BB9_57;
$L__BB9_50:
	setp.ge.s32 	%p99, %r620, %r6;
	@%p99 bra 	$L__BB9_56;
	add.s32 	%r83, %r6, %r70;
	and.b32  	%r545, %r83, 384;
	setp.eq.s32 	%p100, %r545, 384;
	@%p100 bra 	$L__BB9_54;
	mul.lo.s32 	%r546, %r1, 5120;
	or.b32  	%r618, %r620, %r546;
	add.s32 	%r617, %r265, 37392;
	shr.u32 	%r549, %r83, 7;
	add.s32 	%r550, %r549, 1;
	and.b32  	%r551, %r550, 3;
	neg.s32 	%r616, %r551;
$L__BB9_53:
	.pragma "nounroll";
	mul.hi.u32 	%r552, %r620, -858993459;
	ld.shared.f32 	%f630, [%r617];
	shr.u32 	%r553, %r552, 4;
	and.b32  	%r554, %r553, 268435452;
	add.s32 	%r556, %r201, %r554;
	ld.shared.f32 	%f631, [%r556+37136];
	add.f32 	%f632, %f631, 0f358637BD;
	div.rn.f32 	%f629, %f630, %f632;
	// begin inline asm
	{  cvt.rn.f16.f32 %rs90, %f629;}

	// end inline asm
	cvt.u64.u32 	%rd99, %r618;
	add.s64 	%rd100, %rd5, %rd99;
	shl.b64 	%rd101, %rd100, 1;
	add.s64 	%rd102, %rd1, %rd101;
	st.global.u16 	[%rd102], %rs90;
	add.s32 	%r620, %r620, 128;
	add.s32 	%r618, %r618, 128;
	add.s32 	%r617, %r617, 512;
	add.s32 	%r616, %r616, 1;
	setp.ne.s32 	%p101, %r616, 0;
	@%p101 bra 	$L__BB9_53;
$L__BB9_54:
	setp.lt.u32 	%p102, %r83, 384;
	@%p102 bra 	$L__BB9_56;
$L__BB9_55:
	mul.hi.u32 	%r557, %r620, -858993459;
	shr.u32 	%r558, %r557, 6;
	mul.lo.s32 	%r559, %r558, 80;
	sub.s32 	%r560, %r620, %r559;
	shl.b32 	%r561, %r620, 2;
	add.s32 	%r563, %r201, %r561;
	ld.shared.f32 	%f637, [%r563+37392];
	add.s32 	%r564, %r201, 37136;
	shl.b32 	%r565, %r558, 2;
	add.s32 	%r566, %r564, %r565;
	ld.shared.f32 	%f638, [%r566];
	add.f32 	%f639, %f638, 0f358637BD;
	div.rn.f32 	%f633, %f637, %f639;
	// begin inline asm
	{  cvt.rn.f16.f32 %rs91, %f633;}

	// end inline asm
	add.s32 	%r567, %r4, %r558;
	mad.lo.s32 	%r568, %r567, 80, %r560;
	cvt.u64.u32 	%rd103, %r568;
	add.s64 	%rd104, %rd5, %rd103;
	shl.b64 	%rd105, %rd104, 1;
	add.s64 	%rd106, %rd1, %rd105;
	st.global.u16 	[%rd106], %rs91;
	add.s32 	%r569, %r620, 128;
	mul.hi.u32 	%r570, %r569, -858993459;
	shr.u32 	%r571, %r570, 6;
	mul.lo.s32 	%r572, %r571, 80;
	sub.s32 	%r573, %r569, %r572;
	ld.shared.f32 	%f640, [%r563+37904];
	shl.b32 	%r574, %r571, 2;
	add.s32 	%r575, %r564, %r574;
	ld.shared.f32 	%f641, [%r575];
	add.f32 	%f642, %f641, 0f358637BD;
	div.rn.f32 	%f634, %f640, %f642;
	// begin inline asm
	{  cvt.rn.f16.f32 %rs92, %f634;}

	// end inline asm
	add.s32 	%r576, %r4, %r571;
	mad.lo.s32 	%r577, %r576, 80, %r573;
	cvt.u64.u32 	%rd107, %r577;
	add.s64 	%rd108, %rd5, %rd107;
	shl.b64 	%rd109, %rd108, 1;
	add.s64 	%rd110, %rd1, %rd109;
	st.global.u16 	[%rd110], %rs92;
	add.s32 	%r578, %r620, 256;
	mul.hi.u32 	%r579, %r578, -858993459;
	shr.u32 	%r580, %r579, 6;
	mul.lo.s32 	%r581, %r580, 80;
	sub.s32 	%r582, %r578, %r581;
	ld.shared.f32 	%f643, [%r563+38416];
	shl.b32 	%r583, %r580, 2;
	add.s32 	%r584, %r564, %r583;
	ld.shared.f32 	%f644, [%r584];
	add.f32 	%f645, %f644, 0f358637BD;
	div.rn.f32 	%f635, %f643, %f645;
	// begin inline asm
	{  cvt.rn.f16.f32 %rs93, %f635;}

	// end inline asm
	add.s32 	%r585, %r4, %r580;
	mad.lo.s32 	%r586, %r585, 80, %r582;
	cvt.u64.u32 	%rd111, %r586;
	add.s64 	%rd112, %rd5, %rd111;
	shl.b64 	%rd113, %rd112, 1;
	add.s64 	%rd114, %rd1, %rd113;
	st.global.u16 	[%rd114], %rs93;
	add.s32 	%r587, %r620, 384;
	mul.hi.u32 	%r588, %r587, -858993459;
	shr.u32 	%r589, %r588, 6;
	mul.lo.s32 	%r590, %r589, 80;
	sub.s32 	%r591, %r587, %r590;
	ld.shared.f32 	%f646, [%r563+38928];
	shl.b32 	%r592, %r589, 2;
	add.s32 	%r593, %r564, %r592;
	ld.shared.f32 	%f647, [%r593];
	add.f32 	%f648, %f647, 0f358637BD;
	div.rn.f32 	%f636, %f646, %f648;
	// begin inline asm
	{  cvt.rn.f16.f32 %rs94, %f636;}

	// end inline asm
	add.s32 	%r594, %r4, %r589;
	mad.lo.s32 	%r595, %r594, 80, %r591;
	cvt.u64.u32 	%rd115, %r595;
	add.s64 	%rd116, %rd5, %rd115;
	shl.b64 	%rd117, %rd116, 1;
	add.s64 	%rd118, %rd1, %rd117;
	st.global.u16 	[%rd118], %rs94;
	add.s32 	%r620, %r620, 512;
	setp.lt.s32 	%p103, %r620, %r6;
	@%p103 bra 	$L__BB9_55;
$L__BB9_56:
	ret;
$L__BB9_57:
	.pragma "nounroll";
	ld.global.nc.u16 	%rs38, [%rd121+-2048];
	// begin inline asm
	{  cvt.f32.f16 %f221, %rs38;}

	// end inline asm
	abs.f32 	%f237, %f221;
	max.f32 	%f238, %f668, %f237;
	ld.global.nc.u16 	%rs39, [%rd121+-1792];
	// begin inline asm
	{  cvt.f32.f16 %f222, %rs39;}

	// end inline asm
	abs.f32 	%f239, %f222;
	max.f32 	%f240, %f238, %f239;
	ld.global.nc.u16 	%rs40, [%rd121+-1536];
	// begin inline asm
	{  cvt.f32.f16 %f223, %rs40;}

	// end inline asm
	abs.f32 	%f241, %f223;
	max.f32 	%f242, %f240, %f241;
	ld.global.nc.u16 	%rs41, [%rd121+-1280];
	// begin inline asm
	{  cvt.f32.f16 %f224, %rs41;}

	// end inline asm
	abs.f32 	%f243, %f224;
	max.f32 	%f244, %f242, %f243;
	ld.global.nc.u16 	%rs42, [%rd121+-1024];
	// begin inline asm
	{  cvt.f32.f16 %f225, %rs42;}

	// end inline asm
	abs.f32 	%f245, %f225;
	max.f32 	%f246, %f244, %f245;
	ld.global.nc.u16 	%rs43, [%rd121+-768];
	// begin inline asm
	{  cvt.f32.f16 %f226, %rs43;}

	// end inline asm
	abs.f32 	%f247, %f226;
	max.f32 	%f248, %f246, %f247;
	ld.global.nc.u16 	%rs44, [%rd121+-512];
	// begin inline asm
	{  cvt.f32.f16 %f227, %rs44;}

	// end inline asm
	abs.f32 	%f249, %f227;
	max.f32 	%f250, %f248, %f249;
	ld.global.nc.u16 	%rs45, [%rd121+-256];
	// begin inline asm
	{  cvt.f32.f16 %f228, %rs45;}

	// end inline asm
	abs.f32 	%f251, %f228;
	max.f32 	%f252, %f250, %f251;
	ld.global.nc.u16 	%rs46, [%rd121];
	// begin inline asm
	{  cvt.f32.f16 %f229, %rs46;}

	// end inline asm
	abs.f32 	%f253, %f229;
	max.f32 	%f254, %f252, %f253;
	ld.global.nc.u16 	%rs47, [%rd121+256];
	// begin inline asm
	{  cvt.f32.f16 %f230, %rs47;}

	// end inline asm
	abs.f32 	%f255, %f230;
	max.f32 	%f256, %f254, %f255;
	ld.global.nc.u16 	%rs48, [%rd121+512];
	// begin inline asm
	{  cvt.f32.f16 %f231, %rs48;}

	// end inline asm
	abs.f32 	%f257, %f231;
	max.f32 	%f258, %f256, %f257;
	ld.global.nc.u16 	%rs49, [%rd121+768];
	// begin inline asm
	{  cvt.f32.f16 %f232, %rs49;}

	// end inline asm
	abs.f32 	%f259, %f232;
	max.f32 	%f260, %f258, %f259;
	ld.global.nc.u16 	%rs50, [%rd121+1024];
	// begin inline asm
	{  cvt.f32.f16 %f233, %rs50;}

	// end inline asm
	abs.f32 	%f261, %f233;
	max.f32 	%f262, %f260, %f261;
	ld.global.nc.u16 	%rs51, [%rd121+1280];
	// begin inline asm
	{  cvt.f32.f16 %f234, %rs51;}

	// end inline asm
	abs.f32 	%f263, %f234;
	max.f32 	%f264, %f262, %f263;
	ld.global.nc.u16 	%rs52, [%rd121+1536];
	// begin inline asm
	{  cvt.f32.f16 %f235, %rs52;}

	// end inline asm
	abs.f32 	%f265, %f235;
	max.f32 	%f266, %f264, %f265;
	ld.global.nc.u16 	%rs53, [%rd121+1792];
	// begin inline asm
	{  cvt.f32.f16 %f236, %rs53;}

	// end inline asm
	abs.f32 	%f267, %f236;
	max.f32 	%f668, %f266, %f267;
	add.s32 	%r628, %r628, 2048;
	add.s32 	%r627, %r627, 16;
	add.s64 	%rd121, %rd121, 4096;
	setp.eq.s32 	%p42, %r627, 0;
	@%p42 bra 	$L__BB9_58;
	bra.uni 	$L__BB9_57;
$L__BB9_58:
	setp.eq.s32 	%p43, %r108, 0;
	@%p43 bra 	$L__BB9_68;
	setp.lt.u32 	%p44, %r108, 8;
	@%p44 bra 	$L__BB9_61;
	add.s32 	%r291, %r628, %r111;
	mul.wide.u32 	%rd73, %r291, 2;
	add.s64 	%rd74, %rd15, %rd73;
	ld.global.nc.u16 	%rs54, [%rd74];
	// begin inline asm
	{  cvt.f32.f16 %f269, %rs54;}

	// end inline asm
	abs.f32 	%f277, %f269;
	max.f32 	%f278, %f668, %f277;
	cvt.u64.u32 	%rd75, %r111;
	cvt.u64.u32 	%rd76, %r628;
	add.s64 	%rd77, %rd76, %rd75;
	shl.b64 	%rd78, %rd77, 1;
	add.s64 	%rd79, %rd15, %rd78;
	ld.global.nc.u16 	%rs55, [%rd79+256];
	// begin inline asm
	{  cvt.f32.f16 %f270, %rs55;}

	// end inline asm
	abs.f32 	%f279, %f270;
	max.f32 	%f280, %f278, %f279;
	ld.global.nc.u16 	%rs56, [%rd79+512];
	// begin inline asm
	{  cvt.f32.f16 %f271, %rs56;}

	// end inline asm
	abs.f32 	%f281, %f271;
	max.f32 	%f282, %f280, %f281;
	ld.global.nc.u16 	%rs57, [%rd79+768];
	// begin inline asm
	{  cvt.f32.f16 %f272, %rs57;}

	// end inline asm
	abs.f32 	%f283, %f272;
	max.f32 	%f284, %f282, %f283;
	ld.global.nc.u16 	%rs58, [%rd79+1024];
	// begin inline asm
	{  cvt.f32.f16 %f273, %rs58;}

	// end inline asm
	abs.f32 	%f285, %f273;
	max.f32 	%f286, %f284, %f285;
	ld.global.nc.u16 	%rs59, [%rd79+1280];
	// begin inline asm
	{  cvt.f32.f16 %f274, %rs59;}

	// end inline asm
	abs.f32 	%f287, %f274;
	max.f32 	%f288, %f286, %f287;
	ld.global.nc.u16 	%rs60, [%rd79+1536];
	// begin inline asm
	{  cvt.f32.f16 %f275, %rs60;}

	// end inline asm
	abs.f32 	%f289, %f275;
	max.f32 	%f290, %f288, %f289;
	ld.global.nc.u16 	%rs61, [%rd79+1792];
	// begin inline asm
	{  cvt.f32.f16 %f276, %rs61;}

	// end inline asm
	abs.f32 	%f291, %f276;
	max.f32 	%f668, %f290, %f291;
	add.s32 	%r628, %r628, 1024;
$L__BB9_61:
	setp.eq.s32 	%p45, %r107, 0;
	@%p45 bra 	$L__BB9_68;
	and.b32  	%r116, %r106, 3;
	setp.lt.u32 	%p46, %r107, 4;
	@%p46 bra 	$L__BB9_64;
	add.s32 	%r292, %r628, %r111;
	mul.wide.u32 	%rd80, %r292, 2;
	add.s64 	%rd81, %rd15, %rd80;
	ld.global.nc.u16 	%rs62, [%rd81];
	// begin inline asm
	{  cvt.f32.f16 %f293, %rs62;}

	// end inline asm
	abs.f32 	%f297, %f293;
	max.f32 	%f298, %f668, %f297;
	cvt.u64.u32 	%rd82, %r111;
	cvt.u64.u32 	%rd83, %r628;
	add.s64 	%rd84, %rd83, %rd82;
	shl.b64 	%rd85, %rd84, 1;
	add.s64 	%rd86, %rd15, %rd85;
	ld.global.nc.u16 	%rs63, [%rd86+256];
	// begin inline asm
	{  cvt.f32.f16 %f294, %rs63;}

	// end inline asm
	abs.f32 	%f299, %f294;
	max.f32 	%f300, %f298, %f299;
	ld.global.nc.u16 	%rs64, [%rd86+512];
	// begin inline asm
	{  cvt.f32.f16 %f295, %rs64;}

	// end inline asm
	abs.f32 	%f301, %f295;
	max.f32 	%f302, %f300, %f301;
	ld.global.nc.u16 	%rs65, [%rd86+768];
	// begin inline asm
	{  cvt.f32.f16 %f296, %rs65;}

	// end inline asm
	abs.f32 	%f303, %f296;
	max.f32 	%f668, %f302, %f303;
	add.s32 	%r628, %r628, 512;
$L__BB9_64:
	setp.eq.s32 	%p47, %r116, 0;
	@%p47 bra 	$L__BB9_68;
	add.s32 	%r293, %r628, %r111;
	mul.wide.u32 	%rd87, %r293, 2;
	add.s64 	%rd88, %rd15, %rd87;
	ld.global.nc.u16 	%rs66, [%rd88];
	// begin inline asm
	{  cvt.f32.f16 %f304, %rs66;}

	// end inline asm
	abs.f32 	%f305, %f304;
	max.f32 	%f668, %f668, %f305;
	setp.eq.s32 	%p48, %r116, 1;
	@%p48 bra 	$L__BB9_68;
	cvt.u64.u32 	%rd89, %r111;
	cvt.u64.u32 	%rd90, %r628;
	add.s64 	%rd91, %rd90, %rd89;
	shl.b64 	%rd92, %rd91, 1;
	add.s64 	%rd19, %rd15, %rd92;
	ld.global.nc.u16 	%rs67, [%rd19+256];
	// begin inline asm
	{  cvt.f32.f16 %f306, %rs67;}

	// end inline asm
	abs.f32 	%f307, %f306;
	max.f32 	%f668, %f668, %f307;
	setp.eq.s32 	%p49, %r116, 2;
	@%p49 bra 	$L__BB9_68;
	ld.global.nc.u16 	%rs68, [%rd19+512];
	// begin inline asm
	{  cvt.f32.f16 %f308, %rs68;}

	// end inline asm
	abs.f32 	%f309, %f308;
	max.f32 	%f668, %f668, %f309;
$L__BB9_68:
	setp.ne.s32 	%p50, %r25, 0;
	mov.b32 	%r294, %f668;
	shfl.sync.bfly.b32	%r295|%p51, %r294, 16, 31, -1;
	mov.b32 	%f310, %r295;
	max.f32 	%f311, %f668, %f310;
	mov.b32 	%r296, %f311;
	shfl.sync.bfly.b32	%r297|%p52, %r296, 8, 31, -1;
	mov.b32 	%f312, %r297;
	max.f32 	%f313, %f311, %f312;
	mov.b32 	%r298, %f313;
	shfl.sync.bfly.b32	%r299|%p53, %r298, 4, 31, -1;
	mov.b32 	%f314, %r299;
	max.f32 	%f315, %f313, %f314;
	mov.b32 	%r300, %f315;
	shfl.sync.bfly.b32	%r301|%p54, %r300, 2, 31, -1;
	mov.b32 	%f316, %r301;
	max.f32 	%f317, %f315, %f316;
	mov.b32 	%r302, %f317;
	shfl.sync.bfly.b32	%r303|%p55, %r302, 1, 31, -1;
	mov.b32 	%f318, %r303;
	max.f32 	%f37, %f317, %f318;
	@%p50 bra 	$L__BB9_70;
	st.shared.f32 	[%r26], %f37;
$L__BB9_70:
	setp.gt.u32 	%p56, %r620, 3;
	bar.sync 	0;
	mov.f32 	%f670, 0fF149F2CA;
	@%p56 bra 	$L__BB9_72;
	ld.shared.f32 	%f670, [%r27];
$L__BB9_72:
	setp.gt.u32 	%p57, %r620, 31;
	@%p57 bra 	$L__BB9_74;
	mov.b32 	%r304, %f670;
	shfl.sync.bfly.b32	%r305|%p58, %r304, 16, 31, -1;
	mov.b32 	%f320, %r305;
	max.f32 	%f321, %f670, %f320;
	mov.b32 	%r306, %f321;
	shfl.sync.bfly.b32	%r307|%p59, %r306, 8, 31, -1;
	mov.b32 	%f322, %r307;
	max.f32 	%f323, %f321, %f322;
	mov.b32 	%r308, %f323;
	shfl.sync.bfly.b32	%r309|%p60, %r308, 4, 31, -1;
	mov.b32 	%f324, %r309;
	max.f32 	%f325, %f323, %f324;
	mov.b32 	%r310, %f325;
	shfl.sync.bfly.b32	%r311|%p61, %r310, 2, 31, -1;
	mov.b32 	%f326, %r311;
	max.f32 	%f327, %f325, %f326;
	mov.b32 	%r312, %f327;
	shfl.sync.bfly.b32	%r313|%p62, %r312, 1, 31, -1;
	mov.b32 	%f328, %r313;
	max.f32 	%f670, %f327, %f328;
$L__BB9_74:
	setp.ne.s32 	%p63, %r620, 0;
	bar.sync 	0;
	@%p63 bra 	$L__BB9_76;
	st.shared.f32 	[smem+36864], %f670;
$L__BB9_76:
	setp.ge.s32 	%p64, %r620, %r104;
	bar.sync 	0;
	ld.shared.f32 	%f329, [smem+36864];
	mul.f32 	%f330, %f649, %f329;
	max.f32 	%f331, %f330, 0f358637BD;
	mov.f32 	%f332, 0f42FE0000;
	div.rn.f32 	%f42, %f332, %f331;
	@%p64 bra 	$L__BB9_79;
	mov.u32 	%r629, %r620;
$L__BB9_78:
	mul.hi.u32 	%r314, %r629, -858993459;
	shr.u32 	%r315, %r314, 6;
	mul.lo.s32 	%r316, %r315, 80;
	sub.s32 	%r317, %r629, %r316;
	add.s32 	%r318, %r315, %r623;
	mad.lo.s32 	%r319, %r318, 80, %r317;
	mul.wide.u32 	%rd93, %r319, 2;
	add.s64 	%rd94, %rd15, %rd93;
	ld.global.nc.u16 	%rs69, [%rd94];
	// begin inline asm
	{  cvt.f32.f16 %f333, %rs69;}

	// end inline asm
	mul.f32 	%f334, %f42, %f333;
	mov.f32 	%f335, 0f3F000000;
	copysign.f32 	%f336, %f334, %f335;
	add.rz.f32 	%f337, %f334, %f336;
	cvt.rzi.f32.f32 	%f338, %f337;
	min.f32 	%f339, %f338, 0f42FE0000;
	max.f32 	%f340, %f339, 0fC3000000;
	cvt.rzi.s32.f32 	%r320, %f340;
	shl.b32 	%r321, %r317, 6;
	add.s32 	%r322, %r321, %r315;
	add.s32 	%r324, %r201, %r322;
	st.shared.u8 	[%r324+5120], %r320;
	add.s32 	%r629, %r629, 128;
	setp.lt.s32 	%p65, %r629, %r104;
	@%p65 bra 	$L__BB9_78;
$L__BB9_79:
	setp.gt.s32 	%p66, %r109, 63;
	@%p66 bra 	$L__BB9_89;
	sub.s32 	%r325, 64, %r110;
	mul.lo.s32 	%r326, %r325, 80;
	setp.ge.s32 	%p67, %r620, %r326;
	@%p67 bra 	$L__BB9_89;
	setp.lt.u32 	%p68, %r102, 384;
	mov.u32 	%r632, %r620;
	@%p68 bra 	$L__BB9_84;
	and.b32  	%r125, %r103, 67108860;
	mov.b32 	%r631, 0;
	mov.u32 	%r632, %r620;
$L__BB9_83:
	.pragma "nounroll";
	mul.hi.u32 	%r328, %r632, -858993459;
	shr.u32 	%r329, %r328, 6;
	add.s32 	%r330, %r110, %r329;
	mul.lo.s32 	%r331, %r329, 80;
	sub.s32 	%r332, %r632, %r331;
	shl.b32 	%r333, %r332, 6;
	add.s32 	%r334, %r333, %r330;
	add.s32 	%r336, %r201, 5120;
	add.s32 	%r337, %r336, %r334;
	mov.b16 	%rs70, 0;
	st.shared.u8 	[%r337], %rs70;
	add.s32 	%r338, %r632, 128;
	mul.hi.u32 	%r339, %r338, -858993459;
	shr.u32 	%r340, %r339, 6;
	add.s32 	%r341, %r110, %r340;
	mul.lo.s32 	%r342, %r340, 80;
	sub.s32 	%r343, %r338, %r342;
	shl.b32 	%r344, %r343, 6;
	add.s32 	%r345, %r344, %r341;
	add.s32 	%r346, %r336, %r345;
	st.shared.u8 	[%r346], %rs70;
	add.s32 	%r347, %r632, 256;
	mul.hi.u32 	%r348, %r347, -858993459;
	shr.u32 	%r349, %r348, 6;
	add.s32 	%r350, %r110, %r349;
	mul.lo.s32 	%r351, %r349, 80;
	sub.s32 	%r352, %r347, %r351;
	shl.b32 	%r353, %r352, 6;
	add.s32 	%r354, %r353, %r350;
	add.s32 	%r355, %r336, %r354;
	st.shared.u8 	[%r355], %rs70;
	add.s32 	%r356, %r632, 384;
	mul.hi.u32 	%r357, %r356, -858993459;
	shr.u32 	%r358, %r357, 6;
	add.s32 	%r359, %r110, %r358;
	mul.lo.s32 	%r360, %r358, 80;
	sub.s32 	%r361, %r356, %r360;
	shl.b32 	%r362, %r361, 6;
	add.s32 	%r363, %r362, %r359;
	add.s32 	%r364, %r336, %r363;
	st.shared.u8 	[%r364], %rs70;
	add.s32 	%r632, %r632, 512;
	add.s32 	%r631, %r631, 4;
	setp.ne.s32 	%p69, %r631, %r125;
	@%p69 bra 	$L__BB9_83;
$L__BB9_84:
	and.b32  	%r365, %r103, 3;
	setp.eq.s32 	%p70, %r365, 0;
	@%p70 bra 	$L__BB9_89;
	and.b32  	%r366, %r101, 384;
	setp.eq.s32 	%p71, %r366, 0;
	@%p71 bra 	$L__BB9_87;
	mul.hi.u32 	%r367, %r632, -858993459;
	shr.u32 	%r368, %r367, 6;
	add.s32 	%r369, %r110, %r368;
	mul.lo.s32 	%r370, %r368, 80;
	sub.s32 	%r371, %r632, %r370;
	shl.b32 	%r372, %r371, 6;
	add.s32 	%r373, %r372, %r369;
	add.s32 	%r375, %r201, 5120;
	add.s32 	%r376, %r375, %r373;
	mov.b16 	%rs71, 0;
	st.shared.u8 	[%r376], %rs71;
	add.s32 	%r377, %r632, 128;
	mul.hi.u32 	%r378, %r377, -858993459;
	shr.u32 	%r379, %r378, 6;
	add.s32 	%r380, %r110, %r379;
	mul.lo.s32 	%r381, %r379, 80;
	sub.s32 	%r382, %r377, %r381;
	shl.b32 	%r383, %r382, 6;
	add.s32 	%r384, %r383, %r380;
	add.s32 	%r385, %r375, %r384;
	st.shared.u8 	[%r385], %rs71;
	add.s32 	%r632, %r632, 256;
$L__BB9_87:
	and.b32  	%r386, %r101, 128;
	setp.ne.s32 	%p72, %r386, 0;
	@%p72 bra 	$L__BB9_89;
	mul.hi.u32 	%r387, %r632, -858993459;
	shr.u32 	%r388, %r387, 6;
	add.s32 	%r389, %r110, %r388;
	mul.lo.s32 	%r390, %r388, 80;
	sub.s32 	%r391, %r632, %r390;
	shl.b32 	%r392, %r391, 6;
	add.s32 	%r393, %r392, %r389;
	add.s32 	%r395, %r201, %r393;
	mov.b16 	%rs72, 0;
	st.shared.u8 	[%r395+5120], %rs72;
$L__BB9_89:
	setp.ge.s32 	%p73, %r620, %r104;
	mov.u32 	%r634, %r620;
	@%p73 bra 	$L__BB9_90;
	bra.uni 	$L__BB9_128;
$L__BB9_90:
	mov.b32 	%r636, 0;
	mov.u32 	%r637, %r620;
$L__BB9_91:
	.pragma "nounroll";
	mov.u32 	%r135, %r637;
	shl.b32 	%r401, %r135, 2;
	add.s32 	%r403, %r201, %r401;
	add.s32 	%r137, %r403, 20480;
	mov.b32 	%r404, 0;
	st.shared.u32 	[%r403+20480], %r404;
	st.shared.u32 	[%r403+20992], %r404;
	st.shared.u32 	[%r403+21504], %r404;
	st.shared.u32 	[%r403+22016], %r404;
	st.shared.u32 	[%r403+22528], %r404;
	st.shared.u32 	[%r403+23040], %r404;
	st.shared.u32 	[%r403+23552], %r404;
	st.shared.u32 	[%r403+24064], %r404;
	st.shared.u32 	[%r403+24576], %r404;
	st.shared.u32 	[%r403+25088], %r404;
	st.shared.u32 	[%r403+25600], %r404;
	st.shared.u32 	[%r403+26112], %r404;
	st.shared.u32 	[%r403+26624], %r404;
	st.shared.u32 	[%r403+27136], %r404;
	st.shared.u32 	[%r403+27648], %r404;
	st.shared.u32 	[%r403+28160], %r404;
	add.s32 	%r637, %r135, 2048;
	add.s32 	%r636, %r636, 16;
	setp.ne.s32 	%p75, %r636, %r75;
	@%p75 bra 	$L__BB9_91;
	setp.eq.s32 	%p76, %r74, 0;
	@%p76 bra 	$L__BB9_102;
	setp.lt.u32 	%p77, %r71, 7;
	@%p77 bra 	$L__BB9_95;
	mov.b32 	%r405, 0;
	st.shared.u32 	[%r137+8192], %r405;
	st.shared.u32 	[%r137+8704], %r405;
	st.shared.u32 	[%r137+9216], %r405;
	st.shared.u32 	[%r137+9728], %r405;
	st.shared.u32 	[%r137+10240], %r405;
	st.shared.u32 	[%r137+10752], %r405;
	st.shared.u32 	[%r137+11264], %r405;
	st.shared.u32 	[%r137+11776], %r405;
	add.s32 	%r637, %r135, 3072;
$L__BB9_95:
	setp.eq.s32 	%p78, %r72, 0;
	@%p78 bra 	$L__BB9_102;
	setp.lt.u32 	%p79, %r73, 3;
	@%p79 bra 	$L__BB9_98;
	shl.b32 	%r406, %r637, 2;
	add.s32 	%r408, %r201, %r406;
	mov.b32 	%r409, 0;
	st.shared.u32 	[%r408+20480], %r409;
	st.shared.u32 	[%r408+20992], %r409;
	st.shared.u32 	[%r408+21504], %r409;
	st.shared.u32 	[%r408+22016], %r409;
	add.s32 	%r637, %r637, 512;
$L__BB9_98:
	setp.eq.s32 	%p80, %r76, 0;
	@%p80 bra 	$L__BB9_102;
	setp.eq.s32 	%p81, %r76, 1;
	shl.b32 	%r410, %r637, 2;
	add.s32 	%r412, %r201, %r410;
	add.s32 	%r144, %r412, 20480;
	mov.b32 	%r413, 0;
	st.shared.u32 	[%r412+20480], %r413;
	@%p81 bra 	$L__BB9_102;
	setp.eq.s32 	%p82, %r76, 2;
	mov.b32 	%r414, 0;
	st.shared.u32 	[%r144+512], %r414;
	@%p82 bra 	$L__BB9_102;
	mov.b32 	%r415, 0;
	st.shared.u32 	[%r144+1024], %r415;
$L__BB9_102:
	setp.gt.u32 	%p83, %r620, 511;
	bar.sync 	0;
	@%p83 bra 	$L__BB9_105;
	mov.u32 	%r639, %r3;
$L__BB9_104:
	shr.u32 	%r416, %r639, 2;
	mad.lo.s32 	%r418, %r416, 1280, %r201;
	mov.b32 	%r419, 80;
	wmma.load.a.sync.aligned.row.m16n16k16.shared.s8 	{%r420, %r421}, [%r418], %r419;
	mov.b32 	%r422, 64;
	wmma.load.b.sync.aligned.col.m16n16k16.shared.s8 	{%r423, %r424}, [%r78], %r422;
	mov.b32 	%r425, 0;
	wmma.mma.sync.aligned.row.col.m16n16k16.s32.s8.s8.s32 {%r426, %r427, %r428, %r429, %r430, %r431, %r432, %r433}, {%r420, %r421}, {%r423, %r424}, {%r425, %r425, %r425, %r425, %r425, %r425, %r425, %r425};
	add.s32 	%r434, %r418, 16;
	wmma.load.a.sync.aligned.row.m16n16k16.shared.s8 	{%r435, %r436}, [%r434], %r419;
	wmma.load.b.sync.aligned.col.m16n16k16.shared.s8 	{%r437, %r438}, [%r79], %r422;
	wmma.mma.sync.aligned.row.col.m16n16k16.s32.s8.s8.s32 {%r439, %r440, %r441, %r442, %r443, %r444, %r445, %r446}, {%r435, %r436}, {%r437, %r438}, {%r426, %r427, %r428, %r429, %r430, %r431, %r432, %r433};
	add.s32 	%r447, %r418, 32;
	wmma.load.a.sync.aligned.row.m16n16k16.shared.s8 	{%r448, %r449}, [%r447], %r419;
	wmma.load.b.sync.aligned.col.m16n16k16.shared.s8 	{%r450, %r451}, [%r80], %r422;
	wmma.mma.sync.aligned.row.col.m16n16k16.s32.s8.s8.s32 {%r452, %r453, %r454, %r455, %r456, %r457, %r458, %r459}, {%r448, %r449}, {%r450, %r451}, {%r439, %r440, %r441, %r442, %r443, %r444, %r445, %r446};
	add.s32 	%r460, %r418, 48;
	wmma.load.a.sync.aligned.row.m16n16k16.shared.s8 	{%r461, %r462}, [%r460], %r419;
	wmma.load.b.sync.aligned.col.m16n16k16.shared.s8 	{%r463, %r464}, [%r81], %r422;
	wmma.mma.sync.aligned.row.col.m16n16k16.s32.s8.s8.s32 {%r465, %r466, %r467, %r468, %r469, %r470, %r471, %r472}, {%r461, %r462}, {%r463, %r464}, {%r452, %r453, %r454, %r455, %r456, %r457, %r458, %r459};
	add.s32 	%r473, %r418, 64;
	wmma.load.a.sync.aligned.row.m16n16k16.shared.s8 	{%r474, %r475}, [%r473], %r419;
	wmma.load.b.sync.aligned.col.m16n16k16.shared.s8 	{%r476, %r477}, [%r82], %r422;
	wmma.mma.sync.aligned.row.col.m16n16k16.s32.s8.s8.s32 {%r478, %r479, %r480, %r481, %r482, %r483, %r484, %r485}, {%r474, %r475}, {%r476, %r477}, {%r465, %r466, %r467, %r468, %r469, %r470, %r471, %r472};
	shl.b32 	%r486, %r77, 2;
	shl.b32 	%r487, %r416, 12;
	or.b32  	%r488, %r487, %r486;
	add.s32 	%r489, %r201, %r488;
	add.s32 	%r490, %r489, 20480;
	wmma.store.d.sync.aligned.row.m16n16k16.shared.s32 	[%r490], {%r478, %r479, %r480, %r481, %r482, %r483, %r484, %r485}, %r422;
	add.s32 	%r146, %r639, 4;
	setp.lt.u32 	%p84, %r639, 12;
	mov.u32 	%r639, %r146;
	@%p84 bra 	$L__BB9_104;
$L__BB9_105:
	setp.ge.s32 	%p85, %r3, %r5;
	bar.sync 	0;
	rcp.rn.f32 	%f341, %f42;
	mul.f32 	%f43, %f22, %f341;
	@%p85 bra 	$L__BB9_126;
	and.b32  	%r147, %r99, 120;
	and.b32  	%r148, %r99, 1;
	add.s32 	%r149, %r100, -1;
	and.b32  	%r150, %r99, 3;
	mov.u32 	%r640, %r3;
$L__BB9_107:
	setp.lt.s32 	%p86, %r109, 1;
	mov.f32 	%f678, 0fF149F2CA;
	@%p86 bra 	$L__BB9_119;
	setp.lt.s32 	%p87, %r622, 8;
	shl.b32 	%r152, %r640, 6;
	mov.f32 	%f678, 0fF149F2CA;
	mov.b32 	%r643, 0;
	@%p87 bra 	$L__BB9_111;
	mov.f32 	%f678, 0fF149F2CA;
	mov.b32 	%r641, 0;
$L__BB9_110:
	.pragma "nounroll";
	add.s32 	%r493, %r152, %r641;
	shl.b32 	%r494, %r493, 2;
	add.s32 	%r496, %r201, %r494;
	ld.shared.v4.u32 	{%r497, %r498, %r499, %r500}, [%r496+20480];
	cvt.rn.f32.s32 	%f346, %r497;
	mul.f32 	%f347, %f43, %f346;
	max.f32 	%f348, %f678, %f347;
	cvt.rn.f32.s32 	%f349, %r498;
	mul.f32 	%f350, %f43, %f349;
	max.f32 	%f351, %f348, %f350;
	cvt.rn.f32.s32 	%f352, %r499;
	mul.f32 	%f353, %f43, %f352;
	max.f32 	%f354, %f351, %f353;
	cvt.rn.f32.s32 	%f355, %r500;
	mul.f32 	%f356, %f43, %f355;
	max.f32 	%f357, %f354, %f356;
	ld.shared.v4.u32 	{%r501, %r502, %r503, %r504}, [%r496+20496];
	cvt.rn.f32.s32 	%f358, %r501;
	mul.f32 	%f359, %f43, %f358;
	max.f32 	%f360, %f357, %f359;
	cvt.rn.f32.s32 	%f361, %r502;
	mul.f32 	%f362, %f43, %f361;
	max.f32 	%f363, %f360, %f362;
	cvt.rn.f32.s32 	%f364, %r503;
	mul.f32 	%f365, %f43, %f364;
	max.f32 	%f366, %f363, %f365;
	cvt.rn.f32.s32 	%f367, %r504;
	mul.f32 	%f368, %f43, %f367;
	max.f32 	%f678, %f366, %f368;
	add.s32 	%r641, %r641, 8;
	setp.ne.s32 	%p88, %r641, %r147;
	mov.u32 	%r643, %r147;
	@%p88 bra 	$L__BB9_110;
$L__BB9_111:
	setp.eq.s32 	%p89, %r100, 0;
	@%p89 bra 	$L__BB9_119;
	setp.lt.u32 	%p90, %r149, 3;
	@%p90 bra 	$L__BB9_114;
	add.s32 	%r505, %r152, %r643;
	shl.b32 	%r506, %r505, 2;
	add.s32 	%r508, %r201, %r506;
	ld.shared.u32 	%r509, [%r508+20480];
	cvt.rn.f32.s32 	%f370, %r509;
	mul.f32 	%f371, %f43, %f370;
	max.f32 	%f372, %f678, %f371;
	ld.shared.u32 	%r510, [%r508+20484];
	cvt.rn.f32.s32 	%f373, %r510;
	mul.f32 	%f374, %f43, %f373;
	max.f32 	%f375, %f372, %f374;
	ld.shared.u32 	%r511, [%r508+20488];
	cvt.rn.f32.s32 	%f376, %r511;
	mul.f32 	%f377, %f43, %f376;
	max.f32 	%f378, %f375, %f377;
	ld.shared.u32 	%r512, [%r508+20492];
	cvt.rn.f32.s32 	%f379, %r512;
	mul.f32 	%f380, %f43, %f379;
	max.f32 	%f678, %f378, %f380;
	add.s32 	%r643, %r643, 4;
$L__BB9_114:
	setp.eq.s32 	%p91, %r150, 0;
	@%p91 bra 	$L__BB9_119;
	setp.eq.s32 	%p92, %r150, 1;
	@%p92 bra 	$L__BB9_117;
	add.s32 	%r513, %r152, %r643;
	shl.b32 	%r514, %r513, 2;
	add.s32 	%r516, %r201, %r514;
	ld.shared.u32 	%r517, [%r516+20480];
	cvt.rn.f32.s32 	%f382, %r517;
	mul.f32 	%f383, %f43, %f382;
	max.f32 	%f384, %f678, %f383;
	ld.shared.u32 	%r518, [%r516+20484];
	cvt.rn.f32.s32 	%f385, %r518;
	mul.f32 	%f386, %f43, %f385;
	max.f32 	%f678, %f384, %f386;
	add.s32 	%r643, %r643, 2;
$L__BB9_117:
	setp.eq.s32 	%p93, %r148, 0;
	@%p93 bra 	$L__BB9_119;
	add.s32 	%r519, %r152, %r643;
	shl.b32 	%r520, %r519, 2;
	add.s32 	%r522, %r201, %r520;
	ld.shared.u32 	%r523, [%r522+20480];
	cvt.rn.f32.s32 	%f387, %r523;
	mul.f32 	%f388, %f43, %f387;
	max.f32 	%f678, %f678, %f388;
$L__BB9_119:
	setp.lt.s32 	%p94, %r109, 1;
	shl.b32 	%r524, %r640, 2;
	add.s32 	%r526, %r201, %r524;
	add.s32 	%r160, %r526, 36880;
	ld.shared.f32 	%f390, [%r526+36880];
	max.f32 	%f56, %f390, %f678;
	sub.f32 	%f391, %f390, %f56;
	fma.rn.f32 	%f392, %f391, 0f3BBB989D, 0f3F000000;
	cvt.sat.f32.f32 	%f393, %f392;
	mov.f32 	%f394, 0f4B400001;
	mov.f32 	%f395, 0f437C0000;
	fma.rm.f32 	%f396, %f393, %f395, %f394;
	add.f32 	%f397, %f396, 0fCB40007F;
	neg.f32 	%f398, %f397;
	fma.rn.f32 	%f399, %f391, 0f3FB8AA3B, %f398;
	fma.rn.f32 	%f400, %f391, 0f32A57060, %f399;
	mov.b32 	%r527, %f396;
	shl.b32 	%r528, %r527, 23;
	mov.b32 	%f401, %r528;
	ex2.approx.ftz.f32 	%f402, %f400;
	mul.f32 	%f403, %f402, %f401;
	ld.shared.f32 	%f404, [%r526+37136];
	mul.f32 	%f680, %f404, %f403;
	st.shared.f32 	[%r526+37136], %f680;
	mad.lo.s32 	%r529, %r640, 320, %r201;
	add.s32 	%r161, %r529, 37392;
	ld.shared.v4.f32 	{%f405, %f406, %f407, %f408}, [%r529+37392];
	mul.f32 	%f409, %f403, %f405;
	mul.f32 	%f410, %f403, %f406;
	mul.f32 	%f411, %f403, %f407;
	mul.f32 	%f412, %f403, %f408;
	st.shared.v4.f32 	[%r529+37392], {%f409, %f410, %f411, %f412};
	ld.shared.v4.f32 	{%f413, %f414, %f415, %f416}, [%r529+37408];
	mul.f32 	%f417, %f403, %f413;
	mul.f32 	%f418, %f403, %f414;
	mul.f32 	%f419, %f403, %f415;
	mul.f32 	%f420, %f403, %f416;
	st.shared.v4.f32 	[%r529+37408], {%f417, %f418, %f419, %f420};
	ld.shared.v4.f32 	{%f421, %f422, %f423, %f424}, [%r529+37424];
	mul.f32 	%f425, %f403, %f421;
	mul.f32 	%f426, %f403, %f422;
	mul.f32 	%f427, %f403, %f423;
	mul.f32 	%f428, %f403, %f424;
	st.shared.v4.f32 	[%r529+37424], {%f425, %f426, %f427, %f428};
	ld.shared.v4.f32 	{%f429, %f430, %f431, %f432}, [%r529+37440];
	mul.f32 	%f433, %f403, %f429;
	mul.f32 	%f434, %f403, %f430;
	mul.f32 	%f435, %f403, %f431;
	mul.f32 	%f436, %f403, %f432;
	st.shared.v4.f32 	[%r529+37440], {%f433, %f434, %f435, %f436};
	ld.shared.v4.f32 	{%f437, %f438, %f439, %f440}, [%r529+37456];
	mul.f32 	%f441, %f403, %f437;
	mul.f32 	%f442, %f403, %f438;
	mul.f32 	%f443, %f403, %f439;
	mul.f32 	%f444, %f403, %f440;
	st.shared.v4.f32 	[%r529+37456], {%f441, %f442, %f443, %f444};
	ld.shared.v4.f32 	{%f445, %f446, %f447, %f448}, [%r529+37472];
	mul.f32 	%f449, %f403, %f445;
	mul.f32 	%f450, %f403, %f446;
	mul.f32 	%f451, %f403, %f447;
	mul.f32 	%f452, %f403, %f448;
	st.shared.v4.f32 	[%r529+37472], {%f449, %f450, %f451, %f452};
	ld.shared.v4.f32 	{%f453, %f454, %f455, %f456}, [%r529+37488];
	mul.f32 	%f457, %f403, %f453;
	mul.f32 	%f458, %f403, %f454;
	mul.f32 	%f459, %f403, %f455;
	mul.f32 	%f460, %f403, %f456;
	st.shared.v4.f32 	[%r529+37488], {%f457, %f458, %f459, %f460};
	ld.shared.v4.f32 	{%f461, %f462, %f463, %f464}, [%r529+37504];
	mul.f32 	%f465, %f403, %f461;
	mul.f32 	%f466, %f403, %f462;
	mul.f32 	%f467, %f403, %f463;
	mul.f32 	%f468, %f403, %f464;
	st.shared.v4.f32 	[%r529+37504], {%f465, %f466, %f467, %f468};
	ld.shared.v4.f32 	{%f469, %f470, %f471, %f472}, [%r529+37520];
	mul.f32 	%f473, %f403, %f469;
	mul.f32 	%f474, %f403, %f470;
	mul.f32 	%f475, %f403, %f471;
	mul.f32 	%f476, %f403, %f472;
	st.shared.v4.f32 	[%r529+37520], {%f473, %f474, %f475, %f476};
	ld.shared.v4.f32 	{%f477, %f478, %f479, %f480}, [%r529+37536];
	mul.f32 	%f481, %f403, %f477;
	mul.f32 	%f482, %f403, %f478;
	mul.f32 	%f483, %f403, %f479;
	mul.f32 	%f484, %f403, %f480;
	st.shared.v4.f32 	[%r529+37536], {%f481, %f482, %f483, %f484};
	ld.shared.v4.f32 	{%f485, %f486, %f487, %f488}, [%r529+37552];
	mul.f32 	%f489, %f403, %f485;
	mul.f32 	%f490, %f403, %f486;
	mul.f32 	%f491, %f403, %f487;
	mul.f32 	%f492, %f403, %f488;
	st.shared.v4.f32 	[%r529+37552], {%f489, %f490, %f491, %f492};
	ld.shared.v4.f32 	{%f493, %f494, %f495, %f496}, [%r529+37568];
	mul.f32 	%f497, %f403, %f493;
	mul.f32 	%f498, %f403, %f494;
	mul.f32 	%f499, %f403, %f495;
	mul.f32 	%f500, %f403, %f496;
	st.shared.v4.f32 	[%r529+37568], {%f497, %f498, %f499, %f500};
	ld.shared.v4.f32 	{%f501, %f502, %f503, %f504}, [%r529+37584];
	mul.f32 	%f505, %f403, %f501;
	mul.f32 	%f506, %f403, %f502;
	mul.f32 	%f507, %f403, %f503;
	mul.f32 	%f508, %f403, %f504;
	st.shared.v4.f32 	[%r529+37584], {%f505, %f506, %f507, %f508};
	ld.shared.v4.f32 	{%f509, %f510, %f511, %f512}, [%r529+37600];
	mul.f32 	%f513, %f403, %f509;
	mul.f32 	%f514, %f403, %f510;
	mul.f32 	%f515, %f403, %f511;
	mul.f32 	%f516, %f403, %f512;
	st.shared.v4.f32 	[%r529+37600], {%f513, %f514, %f515, %f516};
	ld.shared.v4.f32 	{%f517, %f518, %f519, %f520}, [%r529+37616];
	mul.f32 	%f521, %f403, %f517;
	mul.f32 	%f522, %f403, %f518;
	mul.f32 	%f523, %f403, %f519;
	mul.f32 	%f524, %f403, %f520;
	st.shared.v4.f32 	[%r529+37616], {%f521, %f522, %f523, %f524};
	ld.shared.v4.f32 	{%f525, %f526, %f527, %f528}, [%r529+37632];
	mul.f32 	%f529, %f403, %f525;
	mul.f32 	%f530, %f403, %f526;
	mul.f32 	%f531, %f403, %f527;
	mul.f32 	%f532, %f403, %f528;
	st.shared.v4.f32 	[%r529+37632], {%f529, %f530, %f531, %f532};
	ld.shared.v4.f32 	{%f533, %f534, %f535, %f536}, [%r529+37648];
	mul.f32 	%f537, %f403, %f533;
	mul.f32 	%f538, %f403, %f534;
	mul.f32 	%f539, %f403, %f535;
	mul.f32 	%f540, %f403, %f536;
	st.shared.v4.f32 	[%r529+37648], {%f537, %f538, %f539, %f540};
	ld.shared.v4.f32 	{%f541, %f542, %f543, %f544}, [%r529+37664];
	mul.f32 	%f545, %f403, %f541;
	mul.f32 	%f546, %f403, %f542;
	mul.f32 	%f547, %f403, %f543;
	mul.f32 	%f548, %f403, %f544;
	st.shared.v4.f32 	[%r529+37664], {%f545, %f546, %f547, %f548};
	ld.shared.v4.f32 	{%f549, %f550, %f551, %f552}, [%r529+37680];
	mul.f32 	%f553, %f403, %f549;
	mul.f32 	%f554, %f403, %f550;
	mul.f32 	%f555, %f403, %f551;
	mul.f32 	%f556, %f403, %f552;
	st.shared.v4.f32 	[%r529+37680], {%f553, %f554, %f555, %f556};
	ld.shared.v4.f32 	{%f557, %f558, %f559, %f560}, [%r529+37696];
	mul.f32 	%f561, %f403, %f557;
	mul.f32 	%f562, %f403, %f558;
	mul.f32 	%f563, %f403, %f559;
	mul.f32 	%f564, %f403, %f560;
	st.shared.v4.f32 	[%r529+37696], {%f561, %f562, %f563, %f564};
	mov.f32 	%f681, 0f00000000;
	@%p94 bra 	$L__BB9_125;
	shl.b32 	%r162, %r640, 6;
	mov.f32 	%f681, 0f00000000;
	mov.b32 	%r645, 0;
$L__BB9_121:
	add.s32 	%r532, %r162, %r645;
	shl.b32 	%r533, %r532, 2;
	add.s32 	%r535, %r201, %r533;
	ld.shared.u32 	%r536, [%r535+20480];
	cvt.rn.f32.s32 	%f566, %r536;
	mul.f32 	%f567, %f43, %f566;
	sub.f32 	%f568, %f567, %f56;
	fma.rn.f32 	%f569, %f568, 0f3BBB989D, 0f3F000000;
	cvt.sat.f32.f32 	%f570, %f569;
	mov.f32 	%f571, 0f4B400001;
	mov.f32 	%f572, 0f437C0000;
	fma.rm.f32 	%f573, %f570, %f572, %f571;
	add.f32 	%f574, %f573, 0fCB40007F;
	neg.f32 	%f575, %f574;
	fma.rn.f32 	%f576, %f568, 0f3FB8AA3B, %f575;
	fma.rn.f32 	%f577, %f568, 0f32A57060, %f576;
	mov.b32 	%r537, %f573;
	shl.b32 	%r538, %r537, 23;
	mov.b32 	%f578, %r538;
	ex2.approx.ftz.f32 	%f579, %f577;
	mul.f32 	%f59, %f579, %f578;
	add.f32 	%f681, %f681, %f59;
	mul.lo.s32 	%r164, %r645, 80;
	mov.b32 	%r646, 0;
$L__BB9_122:
	add.s32 	%r539, %r646, %r164;
	shl.b32 	%r540, %r539, 1;
	add.s32 	%r542, %r201, %r540;
	ld.shared.u16 	%rs74, [%r542+10240];
	// begin inline asm
	{  cvt.f32.f16 %f580, %rs74;}

	// end inline asm
	shl.b32 	%r543, %r646, 2;
	add.s32 	%r544, %r161, %r543;
	ld.shared.v4.f32 	{%f596, %f597, %f598, %f599}, [%r544];
	fma.rn.f32 	%f600, %f59, %f580, %f596;
	st.shared.f32 	[%r544], %f600;
	ld.shared.u16 	%rs75, [%r542+10242];
	// begin inline asm
	{  cvt.f32.f16 %f581, %rs75;}

	// end inline asm
	fma.rn.f32 	%f601, %f59, %f581, %f597;
	st.shared.f32 	[%r544+4], %f601;
	ld.shared.u16 	%rs76, [%r542+10244];
	// begin inline asm
	{  cvt.f32.f16 %f582, %rs76;}

	// end inline asm
	fma.rn.f32 	%f602, %f59, %f582, %f598;
	st.shared.f32 	[%r544+8], %f602;
	ld.shared.u16 	%rs77, [%r542+10246];
	// begin inline asm
	{  cvt.f32.f16 %f583, %rs77;}

	// end inline asm
	fma.rn.f32 	%f603, %f59, %f583, %f599;
	st.shared.f32 	[%r544+12], %f603;
	ld.shared.u16 	%rs78, [%r542+10248];
	// begin inline asm
	{  cvt.f32.f16 %f584, %rs78;}

	// end inline asm
	ld.shared.v4.f32 	{%f604, %f605, %f606, %f607}, [%r544+16];
	fma.rn.f32 	%f608, %f59, %f584, %f604;
	st.shared.f32 	[%r544+16], %f608;
	ld.shared.u16 	%rs79, [%r542+10250];
	// begin inline asm
	{  cvt.f32.f16 %f585, %rs79;}

	// end inline asm
	fma.rn.f32 	%f609, %f59, %f585, %f605;
	st.shared.f32 	[%r544+20], %f609;
	ld.shared.u16 	%rs80, [%r542+10252];
	// begin inline asm
	{  cvt.f32.f16 %f586, %rs80;}

	// end inline asm
	fma.rn.f32 	%f610, %f59, %f586, %f606;
	st.shared.f32 	[%r544+24], %f610;
	ld.shared.u16 	%rs81, [%r542+10254];
	// begin inline asm
	{  cvt.f32.f16 %f587, %rs81;}

	// end inline asm
	fma.rn.f32 	%f611, %f59, %f587, %f607;
	st.shared.f32 	[%r544+28], %f611;
	ld.shared.u16 	%rs82, [%r542+10256];
	// begin inline asm
	{  cvt.f32.f16 %f588, %rs82;}

	// end inline asm
	ld.shared.v4.f32 	{%f612, %f613, %f614, %f615}, [%r544+32];
	fma.rn.f32 	%f616, %f59, %f588, %f612;
	st.shared.f32 	[%r544+32], %f616;
	ld.shared.u16 	%rs83, [%r542+10258];
	// begin inline asm
	{  cvt.f32.f16 %f589, %rs83;}

	// end inline asm
	fma.rn.f32 	%f617, %f59, %f589, %f613;
	st.shared.f32 	[%r544+36], %f617;
	ld.shared.u16 	%rs84, [%r542+10260];
	// begin inline asm
	{  cvt.f32.f16 %f590, %rs84;}

	// end inline asm
	fma.rn.f32 	%f618, %f59, %f590, %f614;
	st.shared.f32 	[%r544+40], %f618;
	ld.shared.u16 	%rs85, [%r542+10262];
	// begin inline asm
	{  cvt.f32.f16 %f591, %rs85;}

	// end inline asm
	fma.rn.f32 	%f619, %f59, %f591, %f615;
	st.shared.f32 	[%r544+44], %f619;
	ld.shared.u16 	%rs86, [%r542+10264];
	// begin inline asm
	{  cvt.f32.f16 %f592, %rs86;}

	// end inline asm
	ld.shared.v4.f32 	{%f620, %f621, %f622, %f623}, [%r544+48];
	fma.rn.f32 	%f624, %f59, %f592, %f620;
	st.shared.f32 	[%r544+48], %f624;
	ld.shared.u16 	%rs87, [%r542+10266];
	// begin inline asm
	{  cvt.f32.f16 %f593, %rs87;}

	// end inline asm
	fma.rn.f32 	%f625, %f59, %f593, %f621;
	st.shared.f32 	[%r544+52], %f625;
	ld.shared.u16 	%rs88, [%r542+10268];
	// begin inline asm
	{  cvt.f32.f16 %f594, %rs88;}

	// end inline asm
	fma.rn.f32 	%f626, %f59, %f594, %f622;
	st.shared.f32 	[%r544+56], %f626;
	ld.shared.u16 	%rs89, [%r542+10270];
	// begin inline asm
	{  cvt.f32.f16 %f595, %rs89;}

	// end inline asm
	fma.rn.f32 	%f627, %f59, %f595, %f623;
	st.shared.f32 	[%r544+60], %f627;
	add.s32 	%r646, %r646, 16;
	setp.ne.s32 	%p95, %r646, 80;
	@%p95 bra 	$L__BB9_122;
	add.s32 	%r645, %r645, 1;
	setp.ne.s32 	%p96, %r645, %r99;
	@%p96 bra 	$L__BB9_121;
	ld.shared.f32 	%f680, [%r160+256];
$L__BB9_125:
	add.f32 	%f628, %f681, %f680;
	st.shared.f32 	[%r160+256], %f628;
	st.shared.f32 	[%r160], %f56;
	add.s32 	%r640, %r640, 4;
	setp.lt.s32 	%p97, %r640, %r5;
	@%p97 bra 	$L__BB9_107;
$L__BB9_126:
	bar.sync 	0;
	add.s32 	%r623, %r623, 64;
	setp.lt.s32 	%p98, %r623, %r177;
	add.s32 	%r622, %r622, -64;
	add.s32 	%r621, %r621, 1;
	@%p98 bra 	$L__BB9_47;
	bra.uni 	$L__BB9_50;
$L__BB9_127:
	mov.b32 	%r261, -246811958;
	st.shared.u32 	[%r27+16], %r261;
	mov.b32 	%r262, 0;
	st.shared.u32 	[%r27+272], %r262;
	bra.uni 	$L__BB9_42;
$L__BB9_128:
	shl.b32 	%r396, %r634, 1;
	add.s32 	%r398, %r201, %r396;
	mad.lo.s32 	%r399, %r623, 80, %r634;
	cvt.u64.u32 	%rd95, %r399;
	add.s64 	%rd96, %rd7, %rd95;
	shl.b64 	%rd97, %rd96, 1;
	add.s64 	%rd98, %rd17, %rd97;
	ld.global.nc.u16 	%rs73, [%rd98];
	st.shared.u16 	[%r398+10240], %rs73;
	add.s32 	%r634, %r634, 128;
	setp.lt.s32 	%p74, %r634, %r104;
	@%p74 bra 	$L__BB9_128;
	bra.uni 	$L__BB9_90;

}
	// .globl	_Z21int8_attention_kernelILi96ELb0EEvPK6__halfS2_S2_PS0_PKfiiiii
.visible .entry _Z21int8_attention_kernelILi96ELb0EEvPK6__halfS2_S2_PS0_PKfiiiii(
	.param .u64 .ptr .align 1 _Z21int8_attention_kernelILi96ELb0EEvPK6__halfS2_S2_PS0_PKfiiiii_param_0,
	.param .u64 .ptr .align 1 _Z21int8_attention_kernelILi96ELb0EEvPK6__halfS2_S2_PS0_PKfiiiii_param_1,
	.param .u64 .ptr .align 1 _Z21int8_attention_kernelILi96ELb0EEvPK6__halfS2_S2_PS0_PKfiiiii_param_2,
	.param .u64 .ptr .align 1 _Z21int8_attention_kernelILi96ELb0EEvPK6__halfS2_S2_PS0_PKfiiiii_param_3,
	.param .u64 .ptr .align 1 _Z21int8_attention_kernelILi96ELb0EEvPK6__halfS2_S2_PS0_PKfiiiii_param_4,
	.param .u32 _Z21int8_attention_kernelILi96ELb0EEvPK6__halfS2_S2_PS0_PKfiiiii_param_5,
	.param .u32 _Z21int8_attention_kernelILi96ELb0EEvPK6__halfS2_S2_PS0_PKfiiiii_param_6,
	.param .u32 _Z21int8_attention_kernelILi96ELb0EEvPK6__halfS2_S2_PS0_PKfiiiii_param_7,
	.param .u32 _Z21int8_attention_kernelILi96ELb0EEvPK6__halfS2_S2_PS0_PKfiiiii_param_8,
	.param .u32 _Z21int8_attention_kernelILi96ELb0EEvPK6__halfS2_S2_PS0_PKfiiiii_param_9
)
.maxntid 128
.minnctapersm 1
{
	.reg .pred 	%p<109>;
	.reg .b16 	%rs<95>;
	.reg .b32 	%r<703>;
	.reg .b32 	%f<714>;
	.reg .b64 	%rd<111>;

	ld.param.u64 	%rd15, [_Z21int8_attention_kernelILi96ELb0EEvPK6__halfS2_S2_PS0_PKfiiiii_param_0];
	ld.param.u64 	%rd16, [_Z21int8_attention_kernelILi96ELb0EEvPK6__halfS2_S2_PS0_PKfiiiii_param_1];
	ld.param.u64 	%rd17, [_Z21int8_attention_kernelILi96ELb0EEvPK6__halfS2_S2_PS0_PKfiiiii_param_2];
	ld.param.u64 	%rd19, [_Z21int8_attention_kernelILi96ELb0EEvPK6__halfS2_S2_PS0_PKfiiiii_param_3];
	ld.param.u64 	%rd18, [_Z21int8_attention_kernelILi96ELb0EEvPK6__halfS2_S2_PS0_PKfiiiii_param_4];
	ld.param.u32 	%r171, [_Z21int8_attention_kernelILi96ELb0EEvPK6__halfS2_S2_PS0_PKfiiiii_param_5];
	ld.param.u32 	%r172, [_Z21int8_attention_kernelILi96ELb0EEvPK6__halfS2_S2_PS0_PKfiiiii_param_7];
	ld.param.u32 	%r173, [_Z21int8_attention_kernelILi96ELb0EEvPK6__halfS2_S2_PS0_PKfiiiii_param_8];
	ld.param.u32 	%r174, [_Z21int8_attention_kernelILi96ELb0EEvPK6__halfS2_S2_PS0_PKfiiiii_param_9];
	cvta.to.global.u64 	%rd1, %rd19;
	mov.u32 	%r1, %ctaid.z;
	mov.u32 	%r675, %tid.x;
	shr.u32 	%r3, %r675, 5;
	shl.b32 	%r4, %r1, 6;
	setp.le.s32 	%p1, %r174, %r4;
	@%p1 bra 	$L__BB10_61;
	cvta.to.global.u64 	%rd2, %rd15;
	mov.u32 	%r175, %ctaid.y;
	mov.u32 	%r176, %ctaid.x;
	sub.s32 	%r177, %r174, %r4;
	min.s32 	%r5, %r177, 64;
	rem.s32 	%r178, %r175, %r173;
	cvt.u64.u32 	%rd20, %r176;
	cvt.s64.s32 	%rd21, %r172;
	cvt.u64.u32 	%rd22, %r175;
	mad.lo.s64 	%rd23, %rd21, %rd20, %rd22;
	cvt.u64.u32 	%rd3, %r174;
	mul.wide.u32 	%rd24, %r174, 96;
	mul.lo.s64 	%rd4, %rd24, %rd23;
	cvt.s64.s32 	%rd25, %r173;
	cvt.u64.u32 	%rd26, %r178;
	mad.lo.s64 	%rd5, %rd25, %rd20, %rd26;
	mul.lo.s64 	%rd6, %rd24, %rd5;
	setp.eq.s64 	%p2, %rd18, 0;
	mov.f32 	%f681, 0f3F800000;
	@%p2 bra 	$L__BB10_3;
	cvta.to.global.u64 	%rd27, %rd18;
	mul.wide.s32 	%rd28, %r171, 4;
	add.s64 	%rd29, %rd27, %rd28;
	ld.global.nc.f32 	%f681, [%rd29];
$L__BB10_3:
	shl.b64 	%rd30, %rd4, 1;
	add.s64 	%rd7, %rd2, %rd30;
	mul.lo.s32 	%r6, %r5, 96;
	setp.ge.s32 	%p3, %r675, %r6;
	mov.f32 	%f690, 0f00000000;
	@%p3 bra 	$L__BB10_16;
	mul.lo.s32 	%r7, %r1, 6144;
	not.b32 	%r179, %r675;
	add.s32 	%r180, %r6, %r179;
	shr.u32 	%r181, %r180, 7;
	add.s32 	%r8, %r181, 1;
	and.b32  	%r9, %r8, 15;
	setp.lt.u32 	%p4, %r180, 1920;
	mov.f32 	%f690, 0f00000000;
	mov.u32 	%r652, %r675;
	@%p4 bra 	$L__BB10_7;
	and.b32  	%r10, %r8, 67108848;
	mov.b32 	%r651, 0;
	mov.f32 	%f690, 0f00000000;
	mov.u32 	%r652, %r675;
$L__BB10_6:
	.pragma "nounroll";
	add.s32 	%r183, %r652, %r7;
	mul.wide.u32 	%rd31, %r183, 2;
	add.s64 	%rd32, %rd7, %rd31;
	ld.global.nc.u16 	%rs1, [%rd32];
	// begin inline asm
	{  cvt.f32.f16 %f69, %rs1;}

	// end inline asm
	abs.f32 	%f85, %f69;
	max.f32 	%f86, %f690, %f85;
	ld.global.nc.u16 	%rs2, [%rd32+256];
	// begin inline asm
	{  cvt.f32.f16 %f70, %rs2;}

	// end inline asm
	abs.f32 	%f87, %f70;
	max.f32 	%f88, %f86, %f87;
	ld.global.nc.u16 	%rs3, [%rd32+512];
	// begin inline asm
	{  cvt.f32.f16 %f71, %rs3;}

	// end inline asm
	abs.f32 	%f89, %f71;
	max.f32 	%f90, %f88, %f89;
	ld.global.nc.u16 	%rs4, [%rd32+768];
	// begin inline asm
	{  cvt.f32.f16 %f72, %rs4;}

	// end inline asm
	abs.f32 	%f91, %f72;
	max.f32 	%f92, %f90, %f91;
	ld.global.nc.u16 	%rs5, [%rd32+1024];
	// begin inline asm
	{  cvt.f32.f16 %f73, %rs5;}

	// end inline asm
	abs.f32 	%f93, %f73;
	max.f32 	%f94, %f92, %f93;
	ld.global.nc.u16 	%rs6, [%rd32+1280];
	// begin inline asm
	{  cvt.f32.f16 %f74, %rs6;}

	// end inline asm
	abs.f32 	%f95, %f74;
	max.f32 	%f96, %f94, %f95;
	ld.global.nc.u16 	%rs7, [%rd32+1536];
	// begin inline asm
	{  cvt.f32.f16 %f75, %rs7;}

	// end inline asm
	abs.f32 	%f97, %f75;
	max.f32 	%f98, %f96, %f97;
	ld.global.nc.u16 	%rs8, [%rd32+1792];
	// begin inline asm
	{  cvt.f32.f16 %f76, %rs8;}

	// end inline asm
	abs.f32 	%f99, %f76;
	max.f32 	%f100, %f98, %f99;
	ld.global.nc.u16 	%rs9, [%rd32+2048];
	// begin inline asm
	{  cvt.f32.f16 %f77, %rs9;}

	// end inline asm
	abs.f32 	%f101, %f77;
	max.f32 	%f102, %f100, %f101;
	ld.global.nc.u16 	%rs10, [%rd32+2304];
	// begin inline asm
	{  cvt.f32.f16 %f78, %rs10;}

	// end inline asm
	abs.f32 	%f103, %f78;
	max.f32 	%f104, %f102, %f103;
	ld.global.nc.u16 	%rs11, [%rd32+2560];
	// begin inline asm
	{  cvt.f32.f16 %f79, %rs11;}

	// end inline asm
	abs.f32 	%f105, %f79;
	max.f32 	%f106, %f104, %f105;
	ld.global.nc.u16 	%rs12, [%rd32+2816];
	// begin inline asm
	{  cvt.f32.f16 %f80, %rs12;}

	// end inline asm
	abs.f32 	%f107, %f80;
	max.f32 	%f108, %f106, %f107;
	ld.global.nc.u16 	%rs13, [%rd32+3072];
	// begin inline asm
	{  cvt.f32.f16 %f81, %rs13;}

	// end inline asm
	abs.f32 	%f109, %f81;
	max.f32 	%f110, %f108, %f109;
	ld.global.nc.u16 	%rs14, [%rd32+3328];
	// begin inline asm
	{  cvt.f32.f16 %f82, %rs14;}

	// end inline asm
	abs.f32 	%f111, %f82;
	max.f32 	%f112, %f110, %f111;
	ld.global.nc.u16 	%rs15, [%rd32+3584];
	// begin inline asm
	{  cvt.f32.f16 %f83, %rs15;}

	// end inline asm
	abs.f32 	%f113, %f83;
	max.f32 	%f114, %f112, %f113;
	ld.global.nc.u16 	%rs16, [%rd32+3840];
	// begin inline asm
	{  cvt.f32.f16 %f84, %rs16;}

	// end inline asm
	abs.f32 	%f115, %f84;
	max.f32 	%f690, %f114, %f115;
	add.s32 	%r652, %r652, 2048;
	add.s32 	%r651, %r651, 16;
	setp.ne.s32 	%p5, %r651, %r10;
	@%p5 bra 	$L__BB10_6;
$L__BB10_7:
	setp.eq.s32 	%p6, %r9, 0;
	@%p6 bra 	$L__BB10_16;
	and.b32  	%r16, %r8, 7;
	setp.lt.u32 	%p7, %r9, 8;
	@%p7 bra 	$L__BB10_10;
	add.s32 	%r184, %r652, %r7;
	mul.wide.u32 	%rd33, %r184, 2;
	add.s64 	%rd34, %rd7, %rd33;
	ld.global.nc.u16 	%rs17, [%rd34];
	// begin inline asm
	{  cvt.f32.f16 %f117, %rs17;}

	// end inline asm
	abs.f32 	%f125, %f117;
	max.f32 	%f126, %f690, %f125;
	cvt.u64.u32 	%rd35, %r7;
	cvt.u64.u32 	%rd36, %r652;
	add.s64 	%rd37, %rd36, %rd35;
	shl.b64 	%rd38, %rd37, 1;
	add.s64 	%rd39, %rd7, %rd38;
	ld.global.nc.u16 	%rs18, [%rd39+256];
	// begin inline asm
	{  cvt.f32.f16 %f118, %rs18;}

	// end inline asm
	abs.f32 	%f127, %f118;
	max.f32 	%f128, %f126, %f127;
	ld.global.nc.u16 	%rs19, [%rd39+512];
	// begin inline asm
	{  cvt.f32.f16 %f119, %rs19;}

	// end inline asm
	abs.f32 	%f129, %f119;
	max.f32 	%f130, %f128, %f129;
	ld.global.nc.u16 	%rs20, [%rd39+768];
	// begin inline asm
	{  cvt.f32.f16 %f120, %rs20;}

	// end inline asm
	abs.f32 	%f131, %f120;
	max.f32 	%f132, %f130, %f131;
	ld.global.nc.u16 	%rs21, [%rd39+1024];
	// begin inline asm
	{  cvt.f32.f16 %f121, %rs21;}

	// end inline asm
	abs.f32 	%f133, %f121;
	max.f32 	%f134, %f132, %f133;
	ld.global.nc.u16 	%rs22, [%rd39+1280];
	// begin inline asm
	{  cvt.f32.f16 %f122, %rs22;}

	// end inline asm
	abs.f32 	%f135, %f122;
	max.f32 	%f136, %f134, %f135;
	ld.global.nc.u16 	%rs23, [%rd39+1536];
	// begin inline asm
	{  cvt.f32.f16 %f123, %rs23;}

	// end inline asm
	abs.f32 	%f137, %f123;
	max.f32 	%f138, %f136, %f137;
	ld.global.nc.u16 	%rs24, [%rd39+1792];
	// begin inline asm
	{  cvt.f32.f16 %f124, %rs24;}

	// end inline asm
	abs.f32 	%f139, %f124;
	max.f32 	%f690, %f138, %f139;
	add.s32 	%r652, %r652, 1024;
$L__BB10_10:
	setp.eq.s32 	%p8, %r16, 0;
	@%p8 bra 	$L__BB10_16;
	and.b32  	%r19, %r8, 3;
	setp.lt.u32 	%p9, %r16, 4;
	@%p9 bra 	$L__BB10_13;
	add.s32 	%r185, %r652, %r7;
	mul.wide.u32 	%rd40, %r185, 2;
	add.s64 	%rd41, %rd7, %rd40;
	ld.global.nc.u16 	%rs25, [%rd41];
	// begin inline asm
	{  cvt.f32.f16 %f141, %rs25;}

	// end inline asm
	abs.f32 	%f145, %f141;
	max.f32 	%f146, %f690, %f145;
	cvt.u64.u32 	%rd42, %r7;
	cvt.u64.u32 	%rd43, %r652;
	add.s64 	%rd44, %rd43, %rd42;
	shl.b64 	%rd45, %rd44, 1;
	add.s64 	%rd46, %rd7, %rd45;
	ld.global.nc.u16 	%rs26, [%rd46+256];
	// begin inline asm
	{  cvt.f32.f16 %f142, %rs26;}

	// end inline asm
	abs.f32 	%f147, %f142;
	max.f32 	%f148, %f146, %f147;
	ld.global.nc.u16 	%rs27, [%rd46+512];
	// begin inline asm
	{  cvt.f32.f16 %f143, %rs27;}

	// end inline asm
	abs.f32 	%f149, %f143;
	max.f32 	%f150, %f148, %f149;
	ld.global.nc.u16 	%rs28, [%rd46+768];
	// begin inline asm
	{  cvt.f32.f16 %f144, %rs28;}

	// end inline asm
	abs.f32 	%f151, %f144;
	max.f32 	%f690, %f150, %f151;
	add.s32 	%r652, %r652, 512;
$L__BB10_13:
	setp.eq.s32 	%p10, %r19, 0;
	@%p10 bra 	$L__BB10_16;
	mov.b32 	%r656, 0;
$L__BB10_15:
	.pragma "nounroll";
	add.s32 	%r187, %r652, %r7;
	mul.wide.u32 	%rd47, %r187, 2;
	add.s64 	%rd48, %rd7, %rd47;
	ld.global.nc.u16 	%rs29, [%rd48];
	// begin inline asm
	{  cvt.f32.f16 %f152, %rs29;}

	// end inline asm
	abs.f32 	%f153, %f152;
	max.f32 	%f690, %f690, %f153;
	add.s32 	%r652, %r652, 128;
	add.s32 	%r656, %r656, 1;
	setp.ne.s32 	%p11, %r656, %r19;
	@%p11 bra 	$L__BB10_15;
$L__BB10_16:
	and.b32  	%r26, %r675, 31;
	mov.b32 	%r188, %f690;
	shfl.sync.bfly.b32	%r189|%p12, %r188, 16, 31, -1;
	mov.b32 	%f154, %r189;
	max.f32 	%f155, %f690, %f154;
	mov.b32 	%r190, %f155;
	shfl.sync.bfly.b32	%r191|%p13, %r190, 8, 31, -1;
	mov.b32 	%f156, %r191;
	max.f32 	%f157, %f155, %f156;
	mov.b32 	%r192, %f157;
	shfl.sync.bfly.b32	%r193|%p14, %r192, 4, 31, -1;
	mov.b32 	%f158, %r193;
	max.f32 	%f159, %f157, %f158;
	mov.b32 	%r194, %f159;
	shfl.sync.bfly.b32	%r195|%p15, %r194, 2, 31, -1;
	mov.b32 	%f160, %r195;
	max.f32 	%f161, %f159, %f160;
	mov.b32 	%r196, %f161;
	shfl.sync.bfly.b32	%r197|%p16, %r196, 1, 31, -1;
	mov.b32 	%f162, %r197;
	max.f32 	%f16, %f161, %f162;
	setp.ne.s32 	%p17, %r26, 0;
	shl.b32 	%r198, %r3, 2;
	mov.u32 	%r199, smem;
	add.s32 	%r200, %r199, %r198;
	add.s32 	%r27, %r200, 40960;
	@%p17 bra 	$L__BB10_18;
	st.shared.f32 	[%r27], %f16;
$L__BB10_18:
	bar.sync 	0;
	setp.gt.u32 	%p18, %r675, 3;
	shl.b32 	%r201, %r675, 2;
	add.s32 	%r203, %r199, %r201;
	add.s32 	%r28, %r203, 40960;
	mov.f32 	%f692, 0fF149F2CA;
	@%p18 bra 	$L__BB10_20;
	ld.shared.f32 	%f692, [%r28];
$L__BB10_20:
	setp.gt.u32 	%p19, %r675, 31;
	@%p19 bra 	$L__BB10_22;
	mov.b32 	%r204, %f692;
	shfl.sync.bfly.b32	%r205|%p20, %r204, 16, 31, -1;
	mov.b32 	%f164, %r205;
	max.f32 	%f165, %f692, %f164;
	mov.b32 	%r206, %f165;
	shfl.sync.bfly.b32	%r207|%p21, %r206, 8, 31, -1;
	mov.b32 	%f166, %r207;
	max.f32 	%f167, %f165, %f166;
	mov.b32 	%r208, %f167;
	shfl.sync.bfly.b32	%r209|%p22, %r208, 4, 31, -1;
	mov.b32 	%f168, %r209;
	max.f32 	%f169, %f167, %f168;
	mov.b32 	%r210, %f169;
	shfl.sync.bfly.b32	%r211|%p23, %r210, 2, 31, -1;
	mov.b32 	%f170, %r211;
	max.f32 	%f171, %f169, %f170;
	mov.b32 	%r212, %f171;
	shfl.sync.bfly.b32	%r213|%p24, %r212, 1, 31, -1;
	mov.b32 	%f172, %r213;
	max.f32 	%f692, %f171, %f172;
$L__BB10_22:
	bar.sync 	0;
	setp.ne.s32 	%p25, %r675, 0;
	@%p25 bra 	$L__BB10_24;
	st.shared.f32 	[smem+40960], %f692;
$L__BB10_24:
	setp.ge.s32 	%p26, %r675, %r6;
	bar.sync 	0;
	ld.shared.f32 	%f173, [smem+40960];
	mul.f32 	%f174, %f681, %f173;
	max.f32 	%f175, %f174, 0f358637BD;
	mov.f32 	%f176, 0f42FE0000;
	div.rn.f32 	%f21, %f176, %f175;
	@%p26 bra 	$L__BB10_30;
	not.b32 	%r214, %r675;
	add.s32 	%r29, %r6, %r214;
	and.b32  	%r215, %r29, 384;
	setp.eq.s32 	%p27, %r215, 384;
	mov.u32 	%r659, %r675;
	@%p27 bra 	$L__BB10_28;
	shr.u32 	%r217, %r29, 7;
	add.s32 	%r218, %r217, 1;
	and.b32  	%r30, %r218, 3;
	mov.b32 	%r658, 0;
	mov.u32 	%r659, %r675;
$L__BB10_27:
	.pragma "nounroll";
	mul.hi.u32 	%r219, %r659, -1431655765;
	shr.u32 	%r220, %r219, 6;
	mul.lo.s32 	%r221, %r220, 96;
	sub.s32 	%r222, %r659, %r221;
	add.s32 	%r223, %r4, %r220;
	mad.lo.s32 	%r224, %r223, 96, %r222;
	mul.wide.u32 	%rd49, %r224, 2;
	add.s64 	%rd50, %rd7, %rd49;
	ld.global.nc.u16 	%rs30, [%rd50];
	// begin inline asm
	{  cvt.f32.f16 %f177, %rs30;}

	// end inline asm
	mul.f32 	%f178, %f21, %f177;
	mov.f32 	%f179, 0f3F000000;
	copysign.f32 	%f180, %f178, %f179;
	add.rz.f32 	%f181, %f178, %f180;
	cvt.rzi.f32.f32 	%f182, %f181;
	min.f32 	%f183, %f182, 0f42FE0000;
	max.f32 	%f184, %f183, 0fC3000000;
	cvt.rzi.s32.f32 	%r225, %f184;
	add.s32 	%r227, %r199, %r659;
	st.shared.u8 	[%r227], %r225;
	add.s32 	%r659, %r659, 128;
	add.s32 	%r658, %r658, 1;
	setp.ne.s32 	%p28, %r658, %r30;
	@%p28 bra 	$L__BB10_27;
$L__BB10_28:
	setp.lt.u32 	%p29, %r29, 384;
	@%p29 bra 	$L__BB10_30;
$L__BB10_29:
	mul.hi.u32 	%r228, %r659, -1431655765;
	shr.u32 	%r229, %r228, 6;
	mul.lo.s32 	%r230, %r229, 96;
	sub.s32 	%r231, %r659, %r230;
	add.s32 	%r232, %r4, %r229;
	mad.lo.s32 	%r233, %r232, 96, %r231;
	mul.wide.u32 	%rd51, %r233, 2;
	add.s64 	%rd52, %rd7, %rd51;
	ld.global.nc.u16 	%rs31, [%rd52];
	// begin inline asm
	{  cvt.f32.f16 %f185, %rs31;}

	// end inline asm
	mul.f32 	%f189, %f21, %f185;
	mov.f32 	%f190, 0f3F000000;
	copysign.f32 	%f191, %f189, %f190;
	add.rz.f32 	%f192, %f189, %f191;
	cvt.rzi.f32.f32 	%f193, %f192;
	min.f32 	%f194, %f193, 0f42FE0000;
	max.f32 	%f195, %f194, 0fC3000000;
	cvt.rzi.s32.f32 	%r234, %f195;
	add.s32 	%r236, %r199, %r659;
	st.shared.u8 	[%r236], %r234;
	add.s32 	%r237, %r659, 128;
	mul.hi.u32 	%r238, %r237, -1431655765;
	shr.u32 	%r239, %r238, 6;
	mul.lo.s32 	%r240, %r239, 96;
	sub.s32 	%r241, %r237, %r240;
	add.s32 	%r242, %r4, %r239;
	mad.lo.s32 	%r243, %r242, 96, %r241;
	mul.wide.u32 	%rd53, %r243, 2;
	add.s64 	%rd54, %rd7, %rd53;
	ld.global.nc.u16 	%rs32, [%rd54];
	// begin inline asm
	{  cvt.f32.f16 %f186, %rs32;}

	// end inline asm
	mul.f32 	%f196, %f21, %f186;
	copysign.f32 	%f197, %f196, %f190;
	add.rz.f32 	%f198, %f196, %f197;
	cvt.rzi.f32.f32 	%f199, %f198;
	min.f32 	%f200, %f199, 0f42FE0000;
	max.f32 	%f201, %f200, 0fC3000000;
	cvt.rzi.s32.f32 	%r244, %f201;
	st.shared.u8 	[%r236+128], %r244;
	add.s32 	%r245, %r659, 256;
	mul.hi.u32 	%r246, %r245, -1431655765;
	shr.u32 	%r247, %r246, 6;
	mul.lo.s32 	%r248, %r247, 96;
	sub.s32 	%r249, %r245, %r248;
	add.s32 	%r250, %r4, %r247;
	mad.lo.s32 	%r251, %r250, 96, %r249;
	mul.wide.u32 	%rd55, %r251, 2;
	add.s64 	%rd56, %rd7, %rd55;
	ld.global.nc.u16 	%rs33, [%rd56];
	// begin inline asm
	{  cvt.f32.f16 %f187, %rs33;}

	// end inline asm
	mul.f32 	%f202, %f21, %f187;
	copysign.f32 	%f203, %f202, %f190;
	add.rz.f32 	%f204, %f202, %f203;
	cvt.rzi.f32.f32 	%f205, %f204;
	min.f32 	%f206, %f205, 0f42FE0000;
	max.f32 	%f207, %f206, 0fC3000000;
	cvt.rzi.s32.f32 	%r252, %f207;
	st.shared.u8 	[%r236+256], %r252;
	add.s32 	%r253, %r659, 384;
	mul.hi.u32 	%r254, %r253, -1431655765;
	shr.u32 	%r255, %r254, 6;
	mul.lo.s32 	%r256, %r255, 96;
	sub.s32 	%r257, %r253, %r256;
	add.s32 	%r258, %r4, %r255;
	mad.lo.s32 	%r259, %r258, 96, %r257;
	mul.wide.u32 	%rd57, %r259, 2;
	add.s64 	%rd58, %rd7, %rd57;
	ld.global.nc.u16 	%rs34, [%rd58];
	// begin inline asm
	{  cvt.f32.f16 %f188, %rs34;}

	// end inline asm
	mul.f32 	%f208, %f21, %f188;
	copysign.f32 	%f209, %f208, %f190;
	add.rz.f32 	%f210, %f208, %f209;
	cvt.rzi.f32.f32 	%f211, %f210;
	min.f32 	%f212, %f211, 0f42FE0000;
	max.f32 	%f213, %f212, 0fC3000000;
	cvt.rzi.s32.f32 	%r260, %f213;
	st.shared.u8 	[%r236+384], %r260;
	add.s32 	%r659, %r659, 512;
	setp.lt.s32 	%p30, %r659, %r6;
	@%p30 bra 	$L__BB10_29;
$L__BB10_30:
	sub.s32 	%r261, 64, %r5;
	mul.lo.s32 	%r262, %r261, 96;
	setp.ge.u32 	%p31, %r675, %r262;
	@%p31 bra 	$L__BB10_39;
	add.s32 	%r263, %r675, %r6;
	sub.s32 	%r38, 6143, %r263;
	shr.u32 	%r264, %r38, 7;
	add.s32 	%r39, %r264, 1;
	setp.lt.u32 	%p32, %r38, 384;
	mov.u32 	%r663, %r675;
	@%p32 bra 	$L__BB10_34;
	and.b32  	%r40, %r39, 67108860;
	mov.b32 	%r664, 0;
	mov.u32 	%r663, %r675;
$L__BB10_33:
	.pragma "nounroll";
	mul.hi.u32 	%r266, %r663, -1431655765;
	shr.u32 	%r267, %r266, 6;
	add.s32 	%r268, %r267, %r5;
	mul.lo.s32 	%r269, %r267, 96;
	sub.s32 	%r270, %r663, %r269;
	mad.lo.s32 	%r271, %r268, 96, %r270;
	add.s32 	%r273, %r199, %r271;
	mov.b16 	%rs35, 0;
	st.shared.u8 	[%r273], %rs35;
	st.shared.u8 	[%r273+128], %rs35;
	st.shared.u8 	[%r273+256], %rs35;
	st.shared.u8 	[%r273+384], %rs35;
	add.s32 	%r663, %r663, 512;
	add.s32 	%r664, %r664, 4;
	setp.eq.s32 	%p33, %r664, %r40;
	@%p33 bra 	$L__BB10_34;
	bra.uni 	$L__BB10_33;
$L__BB10_34:
	and.b32  	%r274, %r39, 3;
	setp.eq.s32 	%p34, %r274, 0;
	@%p34 bra 	$L__BB10_39;
	setp.eq.s32 	%p35, %r274, 1;
	@%p35 bra 	$L__BB10_37;
	mul.hi.u32 	%r275, %r663, -1431655765;
	shr.u32 	%r276, %r275, 6;
	add.s32 	%r277, %r276, %r5;
	mul.lo.s32 	%r278, %r276, 96;
	sub.s32 	%r279, %r663, %r278;
	mad.lo.s32 	%r280, %r277, 96, %r279;
	add.s32 	%r282, %r199, %r280;
	mov.b16 	%rs36, 0;
	st.shared.u8 	[%r282], %rs36;
	st.shared.u8 	[%r282+128], %rs36;
	add.s32 	%r663, %r663, 256;
$L__BB10_37:
	and.b32  	%r283, %r38, 128;
	setp.ne.s32 	%p36, %r283, 0;
	@%p36 bra 	$L__BB10_39;
	mul.hi.u32 	%r284, %r663, -1431655765;
	shr.u32 	%r285, %r284, 6;
	add.s32 	%r286, %r285, %r5;
	mul.lo.s32 	%r287, %r285, 96;
	sub.s32 	%r288, %r663, %r287;
	mad.lo.s32 	%r289, %r286, 96, %r288;
	add.s32 	%r291, %r199, %r289;
	mov.b16 	%rs37, 0;
	st.shared.u8 	[%r291], %rs37;
$L__BB10_39:
	setp.lt.u32 	%p37, %r675, 64;
	@%p37 bra 	$L__BB10_132;
$L__BB10_40:
	xor.b32  	%r295, %r675, 6016;
	shr.u32 	%r296, %r295, 7;
	add.s32 	%r48, %r296, 1;
	and.b32  	%r49, %r48, 15;
	and.b32  	%r50, %r48, 48;
	mov.b32 	%r666, 0;
	mov.u32 	%r667, %r675;
$L__BB10_41:
	.pragma "nounroll";
	mov.u32 	%r51, %r667;
	shl.b32 	%r297, %r51, 2;
	add.s32 	%r299, %r199, %r297;
	add.s32 	%r53, %r299, 41488;
	mov.b32 	%r300, 0;
	st.shared.u32 	[%r299+41488], %r300;
	st.shared.u32 	[%r299+42000], %r300;
	st.shared.u32 	[%r299+42512], %r300;
	st.shared.u32 	[%r299+43024], %r300;
	st.shared.u32 	[%r299+43536], %r300;
	st.shared.u32 	[%r299+44048], %r300;
	st.shared.u32 	[%r299+44560], %r300;
	st.shared.u32 	[%r299+45072], %r300;
	st.shared.u32 	[%r299+45584], %r300;
	st.shared.u32 	[%r299+46096], %r300;
	st.shared.u32 	[%r299+46608], %r300;
	st.shared.u32 	[%r299+47120], %r300;
	st.shared.u32 	[%r299+47632], %r300;
	st.shared.u32 	[%r299+48144], %r300;
	st.shared.u32 	[%r299+48656], %r300;
	st.shared.u32 	[%r299+49168], %r300;
	add.s32 	%r667, %r51, 2048;
	add.s32 	%r666, %r666, 16;
	setp.ne.s32 	%p38, %r666, %r50;
	@%p38 bra 	$L__BB10_41;
	setp.eq.s32 	%p39, %r49, 0;
	@%p39 bra 	$L__BB10_51;
	and.b32  	%r56, %r48, 7;
	setp.lt.u32 	%p40, %r49, 8;
	@%p40 bra 	$L__BB10_45;
	mov.b32 	%r301, 0;
	st.shared.u32 	[%r53+8192], %r301;
	st.shared.u32 	[%r53+8704], %r301;
	st.shared.u32 	[%r53+9216], %r301;
	st.shared.u32 	[%r53+9728], %r301;
	st.shared.u32 	[%r53+10240], %r301;
	st.shared.u32 	[%r53+10752], %r301;
	st.shared.u32 	[%r53+11264], %r301;
	st.shared.u32 	[%r53+11776], %r301;
	add.s32 	%r667, %r51, 3072;
$L__BB10_45:
	setp.eq.s32 	%p41, %r56, 0;
	@%p41 bra 	$L__BB10_51;
	and.b32  	%r59, %r48, 3;
	setp.lt.u32 	%p42, %r56, 4;
	@%p42 bra 	$L__BB10_48;
	shl.b32 	%r302, %r667, 2;
	add.s32 	%r304, %r199, %r302;
	mov.b32 	%r305, 0;
	st.shared.u32 	[%r304+41488], %r305;
	st.shared.u32 	[%r304+42000], %r305;
	st.shared.u32 	[%r304+42512], %r305;
	st.shared.u32 	[%r304+43024], %r305;
	add.s32 	%r667, %r667, 512;
$L__BB10_48:
	setp.eq.s32 	%p43, %r59, 0;
	@%p43 bra 	$L__BB10_51;
	mov.b32 	%r670, 0;
$L__BB10_50:
	.pragma "nounroll";
	shl.b32 	%r307, %r667, 2;
	add.s32 	%r309, %r199, %r307;
	mov.b32 	%r310, 0;
	st.shared.u32 	[%r309+41488], %r310;
	add.s32 	%r667, %r667, 128;
	add.s32 	%r670, %r670, 1;
	setp.ne.s32 	%p44, %r670, %r59;
	@%p44 bra 	$L__BB10_50;
$L__BB10_51:
	cvta.to.global.u64 	%rd59, %rd16;
	shl.b64 	%rd60, %rd6, 1;
	add.s64 	%rd8, %rd59, %rd60;
	bar.sync 	0;
	mov.f32 	%f214, 0f42C00000;
	rsqrt.approx.f32 	%f215, %f214;
	rcp.rn.f32 	%f216, %f21;
	mul.f32 	%f22, %f216, %f215;
	not.b32 	%r66, %r675;
	shr.u32 	%r312, %r675, 7;
	sub.s32 	%r313, 32, %r312;
	neg.s32 	%r314, %r312;
	and.b32  	%r315, %r314, 15;
	add.s32 	%r67, %r315, -1;
	and.b32  	%r68, %r314, 7;
	add.s32 	%r69, %r68, -1;
	and.b32  	%r70, %r313, 15;
	and.b32  	%r71, %r313, 48;
	and.b32  	%r72, %r314, 3;
	shl.b32 	%r316, %r3, 4;
	and.b32  	%r73, %r316, 48;
	add.s32 	%r318, %r199, %r73;
	add.s32 	%r74, %r318, 6144;
	add.s32 	%r75, %r318, 7168;
	add.s32 	%r76, %r318, 8192;
	add.s32 	%r77, %r318, 9216;
	add.s32 	%r78, %r318, 10240;
	add.s32 	%r79, %r318, 11264;
	mul.lo.s64 	%rd61, %rd5, %rd3;
	mad.lo.s64 	%rd62, %rd61, 192, %rd59;
	add.s64 	%rd9, %rd62, 2048;
	cvta.to.global.u64 	%rd10, %rd17;
	mov.b32 	%r676, 0;
	mov.u32 	%r677, %r174;
	mov.u32 	%r678, %r676;
$L__BB10_52:
	min.s32 	%r319, %r677, 64;
	max.s32 	%r96, %r319, 1;
	and.b32  	%r97, %r96, 7;
	shl.b32 	%r320, %r676, 6;
	sub.s32 	%r321, %r174, %r320;
	min.s32 	%r322, %r321, 64;
	mul.lo.s32 	%r323, %r322, 416;
	sub.s32 	%r324, %r323, %r675;
	add.s32 	%r98, %r324, 511;
	mul.lo.s32 	%r325, %r322, -96;
	sub.s32 	%r326, %r325, %r675;
	add.s32 	%r99, %r326, 6143;
	shr.u32 	%r327, %r99, 7;
	add.s32 	%r100, %r327, 1;
	mul.lo.s32 	%r101, %r319, 96;
	add.s32 	%r102, %r101, %r66;
	shr.u32 	%r328, %r102, 7;
	add.s32 	%r103, %r328, 1;
	and.b32  	%r104, %r103, 7;
	and.b32  	%r105, %r103, 15;
	sub.s32 	%r106, %r174, %r678;
	min.s32 	%r107, %r106, 64;
	setp.ge.s32 	%p45, %r675, %r101;
	mov.f32 	%f700, 0f00000000;
	@%p45 bra 	$L__BB10_73;
	mul.lo.s32 	%r108, %r678, 96;
	setp.lt.u32 	%p46, %r102, 1920;
	mov.f32 	%f700, 0f00000000;
	mov.u32 	%r683, %r675;
	@%p46 bra 	$L__BB10_63;
	and.b32  	%r329, %r103, 67108848;
	neg.s32 	%r682, %r329;
	add.s32 	%r330, %r675, %r108;
	mul.wide.u32 	%rd63, %r330, 2;
	add.s64 	%rd110, %rd9, %rd63;
	mov.f32 	%f700, 0f00000000;
	mov.u32 	%r683, %r675;
	bra.uni 	$L__BB10_62;
$L__BB10_55:
	setp.ge.s32 	%p104, %r675, %r6;
	@%p104 bra 	$L__BB10_61;
	add.s32 	%r80, %r6, %r66;
	and.b32  	%r598, %r80, 384;
	setp.eq.s32 	%p105, %r598, 384;
	@%p105 bra 	$L__BB10_59;
	mul.lo.s32 	%r599, %r1, 6144;
	or.b32  	%r673, %r675, %r599;
	add.s32 	%r602, %r201, %r199;
	add.s32 	%r672, %r602, 41488;
	shr.u32 	%r603, %r80, 7;
	add.s32 	%r604, %r603, 1;
	and.b32  	%r605, %r604, 3;
	neg.s32 	%r671, %r605;
$L__BB10_58:
	.pragma "nounroll";
	mul.hi.u32 	%r606, %r675, -1431655765;
	ld.shared.f32 	%f662, [%r672];
	shr.u32 	%r607, %r606, 4;
	and.b32  	%r608, %r607, 268435452;
	add.s32 	%r610, %r199, %r608;
	ld.shared.f32 	%f663, [%r610+41232];
	add.f32 	%f664, %f663, 0f358637BD;
	div.rn.f32 	%f661, %f662, %f664;
	// begin inline asm
	{  cvt.rn.f16.f32 %rs90, %f661;}

	// end inline asm
	cvt.u64.u32 	%rd90, %r673;
	add.s64 	%rd91, %rd4, %rd90;
	shl.b64 	%rd92, %rd91, 1;
	add.s64 	%rd93, %rd1, %rd92;
	st.global.u16 	[%rd93], %rs90;
	add.s32 	%r675, %r675, 128;
	add.s32 	%r673, %r673, 128;
	add.s32 	%r672, %r672, 512;
	add.s32 	%r671, %r671, 1;
	setp.ne.s32 	%p106, %r671, 0;
	@%p106 bra 	$L__BB10_58;
$L__BB10_59:
	setp.lt.u32 	%p107, %r80, 384;
	@%p107 bra 	$L__BB10_61;
$L__BB10_60:
	mul.hi.u32 	%r611, %r675, -1431655765;
	shr.u32 	%r612, %r611, 6;
	mul.lo.s32 	%r613, %r612, 96;
	sub.s32 	%r614, %r675, %r613;
	shl.b32 	%r615, %r675, 2;
	add.s32 	%r617, %r199, %r615;
	ld.shared.f32 	%f669, [%r617+41488];
	add.s32 	%r618, %r199, 41232;
	shl.b32 	%r619, %r612, 2;
	add.s32 	%r620, %r618, %r619;
	ld.shared.f32 	%f670, [%r620];
	add.f32 	%f671, %f670, 0f358637BD;
	div.rn.f32 	%f665, %f669, %f671;
	// begin inline asm
	{  cvt.rn.f16.f32 %rs91, %f665;}

	// end inline asm
	add.s32 	%r621, %r4, %r612;
	mad.lo.s32 	%r622, %r621, 96, %r614;
	cvt.u64.u32 	%rd94, %r622;
	add.s64 	%rd95, %rd4, %rd94;
	shl.b64 	%rd96, %rd95, 1;
	add.s64 	%rd97, %rd1, %rd96;
	st.global.u16 	[%rd97], %rs91;
	add.s32 	%r623, %r675, 128;
	mul.hi.u32 	%r624, %r623, -1431655765;
	shr.u32 	%r625, %r624, 6;
	mul.lo.s32 	%r626, %r625, 96;
	sub.s32 	%r627, %r623, %r626;
	ld.shared.f32 	%f672, [%r617+42000];
	shl.b32 	%r628, %r625, 2;
	add.s32 	%r629, %r618, %r628;
	ld.shared.f32 	%f673, [%r629];
	add.f32 	%f674, %f673, 0f358637BD;
	div.rn.f32 	%f666, %f672, %f674;
	// begin inline asm
	{  cvt.rn.f16.f32 %rs92, %f666;}

	// end inline asm
	add.s32 	%r630, %r4, %r625;
	mad.lo.s32 	%r631, %r630, 96, %r627;
	cvt.u64.u32 	%rd98, %r631;
	add.s64 	%rd99, %rd4, %rd98;
	shl.b64 	%rd100, %rd99, 1;
	add.s64 	%rd101, %rd1, %rd100;
	st.global.u16 	[%rd101], %rs92;
	add.s32 	%r632, %r675, 256;
	mul.hi.u32 	%r633, %r632, -1431655765;
	shr.u32 	%r634, %r633, 6;
	mul.lo.s32 	%r635, %r634, 96;
	sub.s32 	%r636, %r632, %r635;
	ld.shared.f32 	%f675, [%r617+42512];
	shl.b32 	%r637, %r634, 2;
	add.s32 	%r638, %r618, %r637;
	ld.shared.f32 	%f676, [%r638];
	add.f32 	%f677, %f676, 0f358637BD;
	div.rn.f32 	%f667, %f675, %f677;
	// begin inline asm
	{  cvt.rn.f16.f32 %rs93, %f667;}

	// end inline asm
	add.s32 	%r639, %r4, %r634;
	mad.lo.s32 	%r640, %r639, 96, %r636;
	cvt.u64.u32 	%rd102, %r640;
	add.s64 	%rd103, %rd4, %rd102;
	shl.b64 	%rd104, %rd103, 1;
	add.s64 	%rd105, %rd1, %rd104;
	st.global.u16 	[%rd105], %rs93;
	add.s32 	%r641, %r675, 384;
	mul.hi.u32 	%r642, %r641, -1431655765;
	shr.u32 	%r643, %r642, 6;
	mul.lo.s32 	%r644, %r643, 96;
	sub.s32 	%r645, %r641, %r644;
	ld.shared.f32 	%f678, [%r617+43024];
	shl.b32 	%r646, %r643, 2;
	add.s32 	%r647, %r618, %r646;
	ld.shared.f32 	%f679, [%r647];
	add.f32 	%f680, %f679, 0f358637BD;
	div.rn.f32 	%f668, %f678, %f680;
	// begin inline asm
	{  cvt.rn.f16.f32 %rs94, %f668;}

	// end inline asm
	add.s32 	%r648, %r4, %r643;
	mad.lo.s32 	%r649, %r648, 96, %r645;
	cvt.u64.u32 	%rd106, %r649;
	add.s64 	%rd107, %rd4, %rd106;
	shl.b64 	%rd108, %rd107, 1;
	add.s64 	%rd109, %rd1, %rd108;
	st.global.u16 	[%rd109], %rs94;
	add.s32 	%r675, %r675, 512;
	setp.lt.s32 	%p108, %r675, %r6;
	@%p108 bra 	$L__BB10_60;
$L__BB10_61:
	ret;
$L__BB10_62:
	.pragma "nounroll";
	ld.global.nc.u16 	%rs38, [%rd110+-2048];
	// begin inline asm
	{  cvt.f32.f16 %f221, %rs38;}

	// end inline asm
	abs.f32 	%f237, %f221;
	max.f32 	%f238, %f700, %f237;
	ld.global.nc.u16 	%rs39, [%rd110+-1792];
	// begin inline asm
	{  cvt.f32.f16 %f222, %rs39;}

	// end inline asm
	abs.f32 	%f239, %f222;
	max.f32 	%f240, %f238, %f239;
	ld.global.nc.u16 	%rs40, [%rd110+-1536];
	// begin inline asm
	{  cvt.f32.f16 %f223, %rs40;}

	// end inline asm
	abs.f32 	%f241, %f223;
	max.f32 	%f242, %f240, %f241;
	ld.global.nc.u16 	%rs41, [%rd110+-1280];
	// begin inline asm
	{  cvt.f32.f16 %f224, %rs41;}

	// end inline asm
	abs.f32 	%f243, %f224;
	max.f32 	%f244, %f242, %f243;
	ld.global.nc.u16 	%rs42, [%rd110+-1024];
	// begin inline asm
	{  cvt.f32.f16 %f225, %rs42;}

	// end inline asm
	abs.f32 	%f245, %f225;
	max.f32 	%f246, %f244, %f245;
	ld.global.nc.u16 	%rs43, [%rd110+-768];
	// begin inline asm
	{  cvt.f32.f16 %f226, %rs43;}

	// end inline asm
	abs.f32 	%f247, %f226;
	max.f32 	%f248, %f246, %f247;
	ld.global.nc.u16 	%rs44, [%rd110+-512];
	// begin inline asm
	{  cvt.f32.f16 %f227, %rs44;}

	// end inline asm
	abs.f32 	%f249, %f227;
	max.f32 	%f250, %f248, %f249;
	ld.global.nc.u16 	%rs45, [%rd110+-256];
	// begin inline asm
	{  cvt.f32.f16 %f228, %rs45;}

	// end inline asm
	abs.f32 	%f251, %f228;
	max.f32 	%f252, %f250, %f251;
	ld.global.nc.u16 	%rs46, [%rd110];
	// begin inline asm
	{  cvt.f32.f16 %f229, %rs46;}

	// end inline asm
	abs.f32 	%f253, %f229;
	max.f32 	%f254, %f252, %f253;
	ld.global.nc.u16 	%rs47, [%rd110+256];
	// begin inline asm
	{  cvt.f32.f16 %f230, %rs47;}

	// end inline asm
	abs.f32 	%f255, %f230;
	max.f32 	%f256, %f254, %f255;
	ld.global.nc.u16 	%rs48, [%rd110+512];
	// begin inline asm
	{  cvt.f32.f16 %f231, %rs48;}

	// end inline asm
	abs.f32 	%f257, %f231;
	max.f32 	%f258, %f256, %f257;
	ld.global.nc.u16 	%rs49, [%rd110+768];
	// begin inline asm
	{  cvt.f32.f16 %f232, %rs49;}

	// end inline asm
	abs.f32 	%f259, %f232;
	max.f32 	%f260, %f258, %f259;
	ld.global.nc.u16 	%rs50, [%rd110+1024];
	// begin inline asm
	{  cvt.f32.f16 %f233, %rs50;}

	// end inline asm
	abs.f32 	%f261, %f233;
	max.f32 	%f262, %f260, %f261;
	ld.global.nc.u16 	%rs51, [%rd110+1280];
	// begin inline asm
	{  cvt.f32.f16 %f234, %rs51;}

	// end inline asm
	abs.f32 	%f263, %f234;
	max.f32 	%f264, %f262, %f263;
	ld.global.nc.u16 	%rs52, [%rd110+1536];
	// begin inline asm
	{  cvt.f32.f16 %f235, %rs52;}

	// end inline asm
	abs.f32 	%f265, %f235;
	max.f32 	%f266, %f264, %f265;
	ld.global.nc.u16 	%rs53, [%rd110+1792];
	// begin inline asm
	{  cvt.f32.f16 %f236, %rs53;}

	// end inline asm
	abs.f32 	%f267, %f236;
	max.f32 	%f700, %f266, %f267;
	add.s32 	%r683, %r683, 2048;
	add.s32 	%r682, %r682, 16;
	add.s64 	%rd110, %rd110, 4096;
	setp.eq.s32 	%p47, %r682, 0;
	@%p47 bra 	$L__BB10_63;
	bra.uni 	$L__BB10_62;
$L__BB10_63:
	setp.eq.s32 	%p48, %r105, 0;
	@%p48 bra 	$L__BB10_73;
	setp.lt.u32 	%p49, %r105, 8;
	@%p49 bra 	$L__BB10_66;
	add.s32 	%r331, %r683, %r108;
	mul.wide.u32 	%rd64, %r331, 2;
	add.s64 	%rd65, %rd8, %rd64;
	ld.global.nc.u16 	%rs54, [%rd65];
	// begin inline asm
	{  cvt.f32.f16 %f269, %rs54;}

	// end inline asm
	abs.f32 	%f277, %f269;
	max.f32 	%f278, %f700, %f277;
	cvt.u64.u32 	%rd66, %r108;
	cvt.u64.u32 	%rd67, %r683;
	add.s64 	%rd68, %rd67, %rd66;
	shl.b64 	%rd69, %rd68, 1;
	add.s64 	%rd70, %rd8, %rd69;
	ld.global.nc.u16 	%rs55, [%rd70+256];
	// begin inline asm
	{  cvt.f32.f16 %f270, %rs55;}

	// end inline asm
	abs.f32 	%f279, %f270;
	max.f32 	%f280, %f278, %f279;
	ld.global.nc.u16 	%rs56, [%rd70+512];
	// begin inline asm
	{  cvt.f32.f16 %f271, %rs56;}

	// end inline asm
	abs.f32 	%f281, %f271;
	max.f32 	%f282, %f280, %f281;
	ld.global.nc.u16 	%rs57, [%rd70+768];
	// begin inline asm
	{  cvt.f32.f16 %f272, %rs57;}

	// end inline asm
	abs.f32 	%f283, %f272;
	max.f32 	%f284, %f282, %f283;
	ld.global.nc.u16 	%rs58, [%rd70+1024];
	// begin inline asm
	{  cvt.f32.f16 %f273, %rs58;}

	// end inline asm
	abs.f32 	%f285, %f273;
	max.f32 	%f286, %f284, %f285;
	ld.global.nc.u16 	%rs59, [%rd70+1280];
	// begin inline asm
	{  cvt.f32.f16 %f274, %rs59;}

	// end inline asm
	abs.f32 	%f287, %f274;
	max.f32 	%f288, %f286, %f287;
	ld.global.nc.u16 	%rs60, [%rd70+1536];
	// begin inline asm
	{  cvt.f32.f16 %f275, %rs60;}

	// end inline asm
	abs.f32 	%f289, %f275;
	max.f32 	%f290, %f288, %f289;
	ld.global.nc.u16 	%rs61, [%rd70+1792];
	// begin inline asm
	{  cvt.f32.f16 %f276, %rs61;}

	// end inline asm
	abs.f32 	%f291, %f276;
	max.f32 	%f700, %f290, %f291;
	add.s32 	%r683, %r683, 1024;
$L__BB10_66:
	setp.eq.s32 	%p50, %r104, 0;
	@%p50 bra 	$L__BB10_73;
	and.b32  	%r113, %r103, 3;
	setp.lt.u32 	%p51, %r104, 4;
	@%p51 bra 	$L__BB10_69;
	add.s32 	%r332, %r683, %r108;
	mul.wide.u32 	%rd71, %r332, 2;
	add.s64 	%rd72, %rd8, %rd71;
	ld.global.nc.u16 	%rs62, [%rd72];
	// begin inline asm
	{  cvt.f32.f16 %f293, %rs62;}

	// end inline asm
	abs.f32 	%f297, %f293;
	max.f32 	%f298, %f700, %f297;
	cvt.u64.u32 	%rd73, %r108;
	cvt.u64.u32 	%rd74, %r683;
	add.s64 	%rd75, %rd74, %rd73;
	shl.b64 	%rd76, %rd75, 1;
	add.s64 	%rd77, %rd8, %rd76;
	ld.global.nc.u16 	%rs63, [%rd77+256];
	// begin inline asm
	{  cvt.f32.f16 %f294, %rs63;}

	// end inline asm
	abs.f32 	%f299, %f294;
	max.f32 	%f300, %f298, %f299;
	ld.global.nc.u16 	%rs64, [%rd77+512];
	// begin inline asm
	{  cvt.f32.f16 %f295, %rs64;}

	// end inline asm
	abs.f32 	%f301, %f295;
	max.f32 	%f302, %f300, %f301;
	ld.global.nc.u16 	%rs65, [%rd77+768];
	// begin inline asm
	{  cvt.f32.f16 %f296, %rs65;}

	// end inline asm
	abs.f32 	%f303, %f296;
	max.f32 	%f700, %f302, %f303;
	add.s32 	%r683, %r683, 512;
$L__BB10_69:
	setp.eq.s32 	%p52, %r113, 0;
	@%p52 bra 	$L__BB10_73;
	add.s32 	%r333, %r683, %r108;
	mul.wide.u32 	%rd78, %r333, 2;
	add.s64 	%rd79, %rd8, %rd78;
	ld.global.nc.u16 	%rs66, [%rd79];
	// begin inline asm
	{  cvt.f32.f16 %f304, %rs66;}

	// end inline asm
	abs.f32 	%f305, %f304;
	max.f32 	%f700, %f700, %f305;
	setp.eq.s32 	%p53, %r113, 1;
	@%p53 bra 	$L__BB10_73;
	cvt.u64.u32 	%rd80, %r108;
	cvt.u64.u32 	%rd81, %r683;
	add.s64 	%rd82, %rd81, %rd80;
	shl.b64 	%rd83, %rd82, 1;
	add.s64 	%rd12, %rd8, %rd83;
	ld.global.nc.u16 	%rs67, [%rd12+256];
	// begin inline asm
	{  cvt.f32.f16 %f306, %rs67;}

	// end inline asm
	abs.f32 	%f307, %f306;
	max.f32 	%f700, %f700, %f307;
	setp.eq.s32 	%p54, %r113, 2;
	@%p54 bra 	$L__BB10_73;
	ld.global.nc.u16 	%rs68, [%rd12+512];
	// begin inline asm
	{  cvt.f32.f16 %f308, %rs68;}

	// end inline asm
	abs.f32 	%f309, %f308;
	max.f32 	%f700, %f700, %f309;
$L__BB10_73:
	setp.ne.s32 	%p55, %r26, 0;
	mov.b32 	%r334, %f700;
	shfl.sync.bfly.b32	%r335|%p56, %r334, 16, 31, -1;
	mov.b32 	%f310, %r335;
	max.f32 	%f311, %f700, %f310;
	mov.b32 	%r336, %f311;
	shfl.sync.bfly.b32	%r337|%p57, %r336, 8, 31, -1;
	mov.b32 	%f312, %r337;
	max.f32 	%f313, %f311, %f312;
	mov.b32 	%r338, %f313;
	shfl.sync.bfly.b32	%r339|%p58, %r338, 4, 31, -1;
	mov.b32 	%f314, %r339;
	max.f32 	%f315, %f313, %f314;
	mov.b32 	%r340, %f315;
	shfl.sync.bfly.b32	%r341|%p59, %r340, 2, 31, -1;
	mov.b32 	%f316, %r341;
	max.f32 	%f317, %f315, %f316;
	mov.b32 	%r342, %f317;
	shfl.sync.bfly.b32	%r343|%p60, %r342, 1, 31, -1;
	mov.b32 	%f318, %r343;
	max.f32 	%f37, %f317, %f318;
	@%p55 bra 	$L__BB10_75;
	st.shared.f32 	[%r27], %f37;
$L__BB10_75:
	setp.gt.u32 	%p61, %r675, 3;
	bar.sync 	0;
	mov.f32 	%f702, 0fF149F2CA;
	@%p61 bra 	$L__BB10_77;
	ld.shared.f32 	%f702, [%r28];
$L__BB10_77:
	setp.gt.u32 	%p62, %r675, 31;
	@%p62 bra 	$L__BB10_79;
	mov.b32 	%r344, %f702;
	shfl.sync.bfly.b32	%r345|%p63, %r344, 16, 31, -1;
	mov.b32 	%f320, %r345;
	max.f32 	%f321, %f702, %f320;
	mov.b32 	%r346, %f321;
	shfl.sync.bfly.b32	%r347|%p64, %r346, 8, 31, -1;
	mov.b32 	%f322, %r347;
	max.f32 	%f323, %f321, %f322;
	mov.b32 	%r348, %f323;
	shfl.sync.bfly.b32	%r349|%p65, %r348, 4, 31, -1;
	mov.b32 	%f324, %r349;
	max.f32 	%f325, %f323, %f324;
	mov.b32 	%r350, %f325;
	shfl.sync.bfly.b32	%r351|%p66, %r350, 2, 31, -1;
	mov.b32 	%f326, %r351;
	max.f32 	%f327, %f325, %f326;
	mov.b32 	%r352, %f327;
	shfl.sync.bfly.b32	%r353|%p67, %r352, 1, 31, -1;
	mov.b32 	%f328, %r353;
	max.f32 	%f702, %f327, %f328;
$L__BB10_79:
	setp.ne.s32 	%p68, %r675, 0;
	bar.sync 	0;
	@%p68 bra 	$L__BB10_81;
	st.shared.f32 	[smem+40960], %f702;
$L__BB10_81:
	setp.ge.s32 	%p69, %r675, %r101;
	bar.sync 	0;
	ld.shared.f32 	%f329, [smem+40960];
	mul.f32 	%f330, %f681, %f329;
	max.f32 	%f331, %f330, 0f358637BD;
	mov.f32 	%f332, 0f42FE0000;
	div.rn.f32 	%f42, %f332, %f331;
	@%p69 bra 	$L__BB10_84;
	mov.u32 	%r684, %r675;
$L__BB10_83:
	mul.hi.u32 	%r354, %r684, -1431655765;
	shr.u32 	%r355, %r354, 6;
	mul.lo.s32 	%r356, %r355, 96;
	sub.s32 	%r357, %r684, %r356;
	add.s32 	%r358, %r355, %r678;
	mad.lo.s32 	%r359, %r358, 96, %r357;
	mul.wide.u32 	%rd84, %r359, 2;
	add.s64 	%rd85, %rd8, %rd84;
	ld.global.nc.u16 	%rs69, [%rd85];
	// begin inline asm
	{  cvt.f32.f16 %f333, %rs69;}

	// end inline asm
	mul.f32 	%f334, %f42, %f333;
	mov.f32 	%f335, 0f3F000000;
	copysign.f32 	%f336, %f334, %f335;
	add.rz.f32 	%f337, %f334, %f336;
	cvt.rzi.f32.f32 	%f338, %f337;
	min.f32 	%f339, %f338, 0f42FE0000;
	max.f32 	%f340, %f339, 0fC3000000;
	cvt.rzi.s32.f32 	%r360, %f340;
	shl.b32 	%r361, %r357, 6;
	add.s32 	%r362, %r361, %r355;
	add.s32 	%r364, %r199, %r362;
	st.shared.u8 	[%r364+6144], %r360;
	add.s32 	%r684, %r684, 128;
	setp.lt.s32 	%p70, %r684, %r101;
	@%p70 bra 	$L__BB10_83;
$L__BB10_84:
	setp.gt.s32 	%p71, %r106, 63;
	@%p71 bra 	$L__BB10_94;
	sub.s32 	%r365, 64, %r107;
	mul.lo.s32 	%r366, %r365, 96;
	setp.ge.s32 	%p72, %r675, %r366;
	@%p72 bra 	$L__BB10_94;
	setp.lt.u32 	%p73, %r99, 384;
	mov.u32 	%r687, %r675;
	@%p73 bra 	$L__BB10_89;
	and.b32  	%r122, %r100, 67108860;
	mov.b32 	%r686, 0;
	mov.u32 	%r687, %r675;
$L__BB10_88:
	.pragma "nounroll";
	mul.hi.u32 	%r368, %r687, -1431655765;
	shr.u32 	%r369, %r368, 6;
	add.s32 	%r370, %r107, %r369;
	mul.lo.s32 	%r371, %r369, 96;
	sub.s32 	%r372, %r687, %r371;
	shl.b32 	%r373, %r372, 6;
	add.s32 	%r374, %r373, %r370;
	add.s32 	%r376, %r199, 6144;
	add.s32 	%r377, %r376, %r374;
	mov.b16 	%rs70, 0;
	st.shared.u8 	[%r377], %rs70;
	add.s32 	%r378, %r687, 128;
	mul.hi.u32 	%r379, %r378, -1431655765;
	shr.u32 	%r380, %r379, 6;
	add.s32 	%r381, %r107, %r380;
	mul.lo.s32 	%r382, %r380, 96;
	sub.s32 	%r383, %r378, %r382;
	shl.b32 	%r384, %r383, 6;
	add.s32 	%r385, %r384, %r381;
	add.s32 	%r386, %r376, %r385;
	st.shared.u8 	[%r386], %rs70;
	add.s32 	%r387, %r687, 256;
	mul.hi.u32 	%r388, %r387, -1431655765;
	shr.u32 	%r389, %r388, 6;
	add.s32 	%r390, %r107, %r389;
	mul.lo.s32 	%r391, %r389, 96;
	sub.s32 	%r392, %r387, %r391;
	shl.b32 	%r393, %r392, 6;
	add.s32 	%r394, %r393, %r390;
	add.s32 	%r395, %r376, %r394;
	st.shared.u8 	[%r395], %rs70;
	add.s32 	%r396, %r687, 384;
	mul.hi.u32 	%r397, %r396, -1431655765;
	shr.u32 	%r398, %r397, 6;
	add.s32 	%r399, %r107, %r398;
	mul.lo.s32 	%r400, %r398, 96;
	sub.s32 	%r401, %r396, %r400;
	shl.b32 	%r402, %r401, 6;
	add.s32 	%r403, %r402, %r399;
	add.s32 	%r404, %r376, %r403;
	st.shared.u8 	[%r404], %rs70;
	add.s32 	%r687, %r687, 512;
	add.s32 	%r686, %r686, 4;
	setp.ne.s32 	%p74, %r686, %r122;
	@%p74 bra 	$L__BB10_88;
$L__BB10_89:
	and.b32  	%r405, %r100, 3;
	setp.eq.s32 	%p75, %r405, 0;
	@%p75 bra 	$L__BB10_94;
	and.b32  	%r406, %r98, 384;
	setp.eq.s32 	%p76, %r406, 0;
	@%p76 bra 	$L__BB10_92;
	mul.hi.u32 	%r407, %r687, -1431655765;
	shr.u32 	%r408, %r407, 6;
	add.s32 	%r409, %r107, %r408;
	mul.lo.s32 	%r410, %r408, 96;
	sub.s32 	%r411, %r687, %r410;
	shl.b32 	%r412, %r411, 6;
	add.s32 	%r413, %r412, %r409;
	add.s32 	%r415, %r199, 6144;
	add.s32 	%r416, %r415, %r413;
	mov.b16 	%rs71, 0;
	st.shared.u8 	[%r416], %rs71;
	add.s32 	%r417, %r687, 128;
	mul.hi.u32 	%r418, %r417, -1431655765;
	shr.u32 	%r419, %r418, 6;
	add.s32 	%r420, %r107, %r419;
	mul.lo.s32 	%r421, %r419, 96;
	sub.s32 	%r422, %r417, %r421;
	shl.b32 	%r423, %r422, 6;
	add.s32 	%r424, %r423, %r420;
	add.s32 	%r425, %r415, %r424;
	st.shared.u8 	[%r425], %rs71;
	add.s32 	%r687, %r687, 256;
$L__BB10_92:
	and.b32  	%r426, %r98, 128;
	setp.ne.s32 	%p77, %r426, 0;
	@%p77 bra 	$L__BB10_94;
	mul.hi.u32 	%r427, %r687, -1431655765;
	shr.u32 	%r428, %r427, 6;
	add.s32 	%r429, %r107, %r428;
	mul.lo.s32 	%r430, %r428, 96;
	sub.s32 	%r431, %r687, %r430;
	shl.b32 	%r432, %r431, 6;
	add.s32 	%r433, %r432, %r429;
	add.s32 	%r435, %r199, %r433;
	mov.b16 	%rs72, 0;
	st.shared.u8 	[%r435+6144], %rs72;
$L__BB10_94:
	setp.ge.s32 	%p78, %r675, %r101;
	mov.u32 	%r689, %r675;
	@%p78 bra 	$L__BB10_95;
	bra.uni 	$L__BB10_133;
$L__BB10_95:
	mov.b32 	%r691, 0;
	mov.u32 	%r692, %r675;
$L__BB10_96:
	.pragma "nounroll";
	mov.u32 	%r132, %r692;
	shl.b32 	%r441, %r132, 2;
	add.s32 	%r443, %r199, %r441;
	add.s32 	%r134, %r443, 24576;
	mov.b32 	%r444, 0;
	st.shared.u32 	[%r443+24576], %r444;
	st.shared.u32 	[%r443+25088], %r444;
	st.shared.u32 	[%r443+25600], %r444;
	st.shared.u32 	[%r443+26112], %r444;
	st.shared.u32 	[%r443+26624], %r444;
	st.shared.u32 	[%r443+27136], %r444;
	st.shared.u32 	[%r443+27648], %r444;
	st.shared.u32 	[%r443+28160], %r444;
	st.shared.u32 	[%r443+28672], %r444;
	st.shared.u32 	[%r443+29184], %r444;
	st.shared.u32 	[%r443+29696], %r444;
	st.shared.u32 	[%r443+30208], %r444;
	st.shared.u32 	[%r443+30720], %r444;
	st.shared.u32 	[%r443+31232], %r444;
	st.shared.u32 	[%r443+31744], %r444;
	st.shared.u32 	[%r443+32256], %r444;
	add.s32 	%r692, %r132, 2048;
	add.s32 	%r691, %r691, 16;
	setp.ne.s32 	%p80, %r691, %r71;
	@%p80 bra 	$L__BB10_96;
	setp.eq.s32 	%p81, %r70, 0;
	@%p81 bra 	$L__BB10_107;
	setp.lt.u32 	%p82, %r67, 7;
	@%p82 bra 	$L__BB10_100;
	mov.b32 	%r445, 0;
	st.shared.u32 	[%r134+8192], %r445;
	st.shared.u32 	[%r134+8704], %r445;
	st.shared.u32 	[%r134+9216], %r445;
	st.shared.u32 	[%r134+9728], %r445;
	st.shared.u32 	[%r134+10240], %r445;
	st.shared.u32 	[%r134+10752], %r445;
	st.shared.u32 	[%r134+11264], %r445;
	st.shared.u32 	[%r134+11776], %r445;
	add.s32 	%r692, %r132, 3072;
$L__BB10_100:
	setp.eq.s32 	%p83, %r68, 0;
	@%p83 bra 	$L__BB10_107;
	setp.lt.u32 	%p84, %r69, 3;
	@%p84 bra 	$L__BB10_103;
	shl.b32 	%r446, %r692, 2;
	add.s32 	%r448, %r199, %r446;
	mov.b32 	%r449, 0;
	st.shared.u32 	[%r448+24576], %r449;
	st.shared.u32 	[%r448+25088], %r449;
	st.shared.u32 	[%r448+25600], %r449;
	st.shared.u32 	[%r448+26112], %r449;
	add.s32 	%r692, %r692, 512;
$L__BB10_103:
	setp.eq.s32 	%p85, %r72, 0;
	@%p85 bra 	$L__BB10_107;
	setp.eq.s32 	%p86, %r72, 1;
	shl.b32 	%r450, %r692, 2;
	add.s32 	%r452, %r199, %r450;
	add.s32 	%r141, %r452, 24576;
	mov.b32 	%r453, 0;
	st.shared.u32 	[%r452+24576], %r453;
	@%p86 bra 	$L__BB10_107;
	setp.eq.s32 	%p87, %r72, 2;
	mov.b32 	%r454, 0;
	st.shared.u32 	[%r141+512], %r454;
	@%p87 bra 	$L__BB10_107;
	mov.b32 	%r455, 0;
	st.shared.u32 	[%r141+1024], %r455;
$L__BB10_107:
	setp.gt.u32 	%p88, %r675, 511;
	bar.sync 	0;
	@%p88 bra 	$L__BB10_110;
	mov.u32 	%r694, %r3;
$L__BB10_109:
	shr.u32 	%r456, %r694, 2;
	mad.lo.s32 	%r458, %r456, 1536, %r199;
	mov.b32 	%r459, 96;
	wmma.load.a.sync.aligned.row.m16n16k16.shared.s8 	{%r460, %r461}, [%r458], %r459;
	mov.b32 	%r462, 64;
	wmma.load.b.sync.aligned.col.m16n16k16.shared.s8 	{%r463, %r464}, [%r74], %r462;
	mov.b32 	%r465, 0;
	wmma.mma.sync.aligned.row.col.m16n16k16.s32.s8.s8.s32 {%r466, %r467, %r468, %r469, %r470, %r471, %r472, %r473}, {%r460, %r461}, {%r463, %r464}, {%r465, %r465, %r465, %r465, %r465, %r465, %r465, %r465};
	add.s32 	%r474, %r458, 16;
	wmma.load.a.sync.aligned.row.m16n16k16.shared.s8 	{%r475, %r476}, [%r474], %r459;
	wmma.load.b.sync.aligned.col.m16n16k16.shared.s8 	{%r477, %r478}, [%r75], %r462;
	wmma.mma.sync.aligned.row.col.m16n16k16.s32.s8.s8.s32 {%r479, %r480, %r481, %r482, %r483, %r484, %r485, %r486}, {%r475, %r476}, {%r477, %r478}, {%r466, %r467, %r468, %r469, %r470, %r471, %r472, %r473};
	add.s32 	%r487, %r458, 32;
	wmma.load.a.sync.aligned.row.m16n16k16.shared.s8 	{%r488, %r489}, [%r487], %r459;
	wmma.load.b.sync.aligned.col.m16n16k16.shared.s8 	{%r490, %r491}, [%r76], %r462;
	wmma.mma.sync.aligned.row.col.m16n16k16.s32.s8.s8.s32 {%r492, %r493, %r494, %r495, %r496, %r497, %r498, %r499}, {%r488, %r489}, {%r490, %r491}, {%r479, %r480, %r481, %r482, %r483, %r484, %r485, %r486};
	add.s32 	%r500, %r458, 48;
	wmma.load.a.sync.aligned.row.m16n16k16.shared.s8 	{%r501, %r502}, [%r500], %r459;
	wmma.load.b.sync.aligned.col.m16n16k16.shared.s8 	{%r503, %r504}, [%r77], %r462;
	wmma.mma.sync.aligned.row.col.m16n16k16.s32.s8.s8.s32 {%r505, %r506, %r507, %r508, %r509, %r510, %r511, %r512}, {%r501, %r502}, {%r503, %r504}, {%r492, %r493, %r494, %r495, %r496, %r497, %r498, %r499};
	add.s32 	%r513, %r458, 64;
	wmma.load.a.sync.aligned.row.m16n16k16.shared.s8 	{%r514, %r515}, [%r513], %r459;
	wmma.load.b.sync.aligned.col.m16n16k16.shared.s8 	{%r516, %r517}, [%r78], %r462;
	wmma.mma.sync.aligned.row.col.m16n16k16.s32.s8.s8.s32 {%r518, %r519, %r520, %r521, %r522, %r523, %r524, %r525}, {%r514, %r515}, {%r516, %r517}, {%r505, %r506, %r507, %r508, %r509, %r510, %r511, %r512};
	add.s32 	%r526, %r458, 80;
	wmma.load.a.sync.aligned.row.m16n16k16.shared.s8 	{%r527, %r528}, [%r526], %r459;
	wmma.load.b.sync.aligned.col.m16n16k16.shared.s8 	{%r529, %r530}, [%r79], %r462;
	wmma.mma.sync.aligned.row.col.m16n16k16.s32.s8.s8.s32 {%r531, %r532, %r533, %r534, %r535, %r536, %r537, %r538}, {%r527, %r528}, {%r529, %r530}, {%r518, %r519, %r520, %r521, %r522, %r523, %r524, %r525};
	shl.b32 	%r539, %r73, 2;
	shl.b32 	%r540, %r456, 12;
	or.b32  	%r541, %r540, %r539;
	add.s32 	%r542, %r199, %r541;
	add.s32 	%r543, %r542, 24576;
	wmma.store.d.sync.aligned.row.m16n16k16.shared.s32 	[%r543], {%r531, %r532, %r533, %r534, %r535, %r536, %r537, %r538}, %r462;
	add.s32 	%r143, %r694, 4;
	setp.lt.u32 	%p89, %r694, 12;
	mov.u32 	%r694, %r143;
	@%p89 bra 	$L__BB10_109;
$L__BB10_110:
	setp.ge.s32 	%p90, %r3, %r5;
	bar.sync 	0;
	rcp.rn.f32 	%f341, %f42;
	mul.f32 	%f43, %f22, %f341;
	@%p90 bra 	$L__BB10_131;
	and.b32  	%r144, %r96, 120;
	and.b32  	%r145, %r96, 1;
	add.s32 	%r146, %r97, -1;
	and.b32  	%r147, %r96, 3;
	mov.u32 	%r695, %r3;
$L__BB10_112:
	setp.lt.s32 	%p91, %r106, 1;
	mov.f32 	%f710, 0fF149F2CA;
	@%p91 bra 	$L__BB10_124;
	setp.lt.s32 	%p92, %r677, 8;
	shl.b32 	%r149, %r695, 6;
	mov.f32 	%f710, 0fF149F2CA;
	mov.b32 	%r698, 0;
	@%p92 bra 	$L__BB10_116;
	mov.f32 	%f710, 0fF149F2CA;
	mov.b32 	%r696, 0;
$L__BB10_115:
	.pragma "nounroll";
	add.s32 	%r546, %r149, %r696;
	shl.b32 	%r547, %r546, 2;
	add.s32 	%r549, %r199, %r547;
	ld.shared.v4.u32 	{%r550, %r551, %r552, %r553}, [%r549+24576];
	cvt.rn.f32.s32 	%f346, %r550;
	mul.f32 	%f347, %f43, %f346;
	max.f32 	%f348, %f710, %f347;
	cvt.rn.f32.s32 	%f349, %r551;
	mul.f32 	%f350, %f43, %f349;
	max.f32 	%f351, %f348, %f350;
	cvt.rn.f32.s32 	%f352, %r552;
	mul.f32 	%f353, %f43, %f352;
	max.f32 	%f354, %f351, %f353;
	cvt.rn.f32.s32 	%f355, %r553;
	mul.f32 	%f356, %f43, %f355;
	max.f32 	%f357, %f354, %f356;
	ld.shared.v4.u32 	{%r554, %r555, %r556, %r557}, [%r549+24592];
	cvt.rn.f32.s32 	%f358, %r554;
	mul.f32 	%f359, %f43, %f358;
	max.f32 	%f360, %f357, %f359;
	cvt.rn.f32.s32 	%f361, %r555;
	mul.f32 	%f362, %f43, %f361;
	max.f32 	%f363, %f360, %f362;
	cvt.rn.f32.s32 	%f364, %r556;
	mul.f32 	%f365, %f43, %f364;
	max.f32 	%f366, %f363, %f365;
	cvt.rn.f32.s32 	%f367, %r557;
	mul.f32 	%f368, %f43, %f367;
	max.f32 	%f710, %f366, %f368;
	add.s32 	%r696, %r696, 8;
	setp.ne.s32 	%p93, %r696, %r144;
	mov.u32 	%r698, %r144;
	@%p93 bra 	$L__BB10_115;
$L__BB10_116:
	setp.eq.s32 	%p94, %r97, 0;
	@%p94 bra 	$L__BB10_124;
	setp.lt.u32 	%p95, %r146, 3;
	@%p95 bra 	$L__BB10_119;
	add.s32 	%r558, %r149, %r698;
	shl.b32 	%r559, %r558, 2;
	add.s32 	%r561, %r199, %r559;
	ld.shared.u32 	%r562, [%r561+24576];
	cvt.rn.f32.s32 	%f370, %r562;
	mul.f32 	%f371, %f43, %f370;
	max.f32 	%f372, %f710, %f371;
	ld.shared.u32 	%r563, [%r561+24580];
	cvt.rn.f32.s32 	%f373, %r563;
	mul.f32 	%f374, %f43, %f373;
	max.f32 	%f375, %f372, %f374;
	ld.shared.u32 	%r564, [%r561+24584];
	cvt.rn.f32.s32 	%f376, %r564;
	mul.f32 	%f377, %f43, %f376;
	max.f32 	%f378, %f375, %f377;
	ld.shared.u32 	%r565, [%r561+24588];
	cvt.rn.f32.s32 	%f379, %r565;
	mul.f32 	%f380, %f43, %f379;
	max.f32 	%f710, %f378, %f380;
	add.s32 	%r698, %r698, 4;
$L__BB10_119:
	setp.eq.s32 	%p96, %r147, 0;
	@%p96 bra 	$L__BB10_124;
	setp.eq.s32 	%p97, %r147, 1;
	@%p97 bra 	$L__BB10_122;
	add.s32 	%r566, %r149, %r698;
	shl.b32 	%r567, %r566, 2;
	add.s32 	%r569, %r199, %r567;
	ld.shared.u32 	%r570, [%r569+24576];
	cvt.rn.f32.s32 	%f382, %r570;
	mul.f32 	%f383, %f43, %f382;
	max.f32 	%f384, %f710, %f383;
	ld.shared.u32 	%r571, [%r569+24580];
	cvt.rn.f32.s32 	%f385, %r571;
	mul.f32 	%f386, %f43, %f385;
	max.f32 	%f710, %f384, %f386;
	add.s32 	%r698, %r698, 2;
$L__BB10_122:
	setp.eq.s32 	%p98, %r145, 0;
	@%p98 bra 	$L__BB10_124;
	add.s32 	%r572, %r149, %r698;
	shl.b32 	%r573, %r572, 2;
	add.s32 	%r575, %r199, %r573;
	ld.shared.u32 	%r576, [%r575+24576];
	cvt.rn.f32.s32 	%f387, %r576;
	mul.f32 	%f388, %f43, %f387;
	max.f32 	%f710, %f710, %f388;
$L__BB10_124:
	setp.lt.s32 	%p99, %r106, 1;
	shl.b32 	%r577, %r695, 2;
	add.s32 	%r579, %r199, %r577;
	add.s32 	%r157, %r579, 40976;
	ld.shared.f32 	%f390, [%r579+40976];
	max.f32 	%f56, %f390, %f710;
	sub.f32 	%f391, %f390, %f56;
	fma.rn.f32 	%f392, %f391, 0f3BBB989D, 0f3F000000;
	cvt.sat.f32.f32 	%f393, %f392;
	mov.f32 	%f394, 0f4B400001;
	mov.f32 	%f395, 0f437C0000;
	fma.rm.f32 	%f396, %f393, %f395, %f394;
	add.f32 	%f397, %f396, 0fCB40007F;
	neg.f32 	%f398, %f397;
	fma.rn.f32 	%f399, %f391, 0f3FB8AA3B, %f398;
	fma.rn.f32 	%f400, %f391, 0f32A57060, %f399;
	mov.b32 	%r580, %f396;
	shl.b32 	%r581, %r580, 23;
	mov.b32 	%f401, %r581;
	ex2.approx.ftz.f32 	%f402, %f400;
	mul.f32 	%f403, %f402, %f401;
	ld.shared.f32 	%f404, [%r579+41232];
	mul.f32 	%f712, %f404, %f403;
	st.shared.f32 	[%r579+41232], %f712;
	mad.lo.s32 	%r582, %r695, 384, %r199;
	add.s32 	%r158, %r582, 41488;
	ld.shared.v4.f32 	{%f405, %f406, %f407, %f408}, [%r582+41488];
	mul.f32 	%f409, %f403, %f405;
	mul.f32 	%f410, %f403, %f406;
	mul.f32 	%f411, %f403, %f407;
	mul.f32 	%f412, %f403, %f408;
	st.shared.v4.f32 	[%r582+41488], {%f409, %f410, %f411, %f412};
	ld.shared.v4.f32 	{%f413, %f414, %f415, %f416}, [%r582+41504];
	mul.f32 	%f417, %f403, %f413;
	mul.f32 	%f418, %f403, %f414;
	mul.f32 	%f419, %f403, %f415;
	mul.f32 	%f420, %f403, %f416;
	st.shared.v4.f32 	[%r582+41504], {%f417, %f418, %f419, %f420};
	ld.shared.v4.f32 	{%f421, %f422, %f423, %f424}, [%r582+41520];
	mul.f32 	%f425, %f403, %f421;
	mul.f32 	%f426, %f403, %f422;
	mul.f32 	%f427, %f403, %f423;
	mul.f32 	%f428, %f403, %f424;
	st.shared.v4.f32 	[%r582+41520], {%f425, %f426, %f427, %f428};
	ld.shared.v4.f32 	{%f429, %f430, %f431, %f432}, [%r582+41536];
	mul.f32 	%f433, %f403, %f429;
	mul.f32 	%f434, %f403, %f430;
	mul.f32 	%f435, %f403, %f431;
	mul.f32 	%f436, %f403, %f432;
	st.shared.v4.f32 	[%r582+41536], {%f433, %f434, %f435, %f436};
	ld.shared.v4.f32 	{%f437, %f438, %f439, %f440}, [%r582+41552];
	mul.f32 	%f441, %f403, %f437;
	mul.f32 	%f442, %f403, %f438;
	mul.f32 	%f443, %f403, %f439;
	mul.f32 	%f444, %f403, %f440;
	st.shared.v4.f32 	[%r582+41552], {%f441, %f442, %f443, %f444};
	ld.shared.v4.f32 	{%f445, %f446, %f447, %f448}, [%r582+41568];
	mul.f32 	%f449, %f403, %f445;
	mul.f32 	%f450, %f403, %f446;
	mul.f32 	%f451, %f403, %f447;
	mul.f32 	%f452, %f403, %f448;
	st.shared.v4.f32 	[%r582+41568], {%f449, %f450, %f451, %f452};
	ld.shared.v4.f32 	{%f453, %f454, %f455, %f456}, [%r582+41584];
	mul.f32 	%f457, %f403, %f453;
	mul.f32 	%f458, %f403, %f454;
	mul.f32 	%f459, %f403, %f455;
	mul.f32 	%f460, %f403, %f456;
	st.shared.v4.f32 	[%r582+41584], {%f457, %f458, %f459, %f460};
	ld.shared.v4.f32 	{%f461, %f462, %f463, %f464}, [%r582+41600];
	mul.f32 	%f465, %f403, %f461;
	mul.f32 	%f466, %f403, %f462;
	mul.f32 	%f467, %f403, %f463;
	mul.f32 	%f468, %f403, %f464;
	st.shared.v4.f32 	[%r582+41600], {%f465, %f466, %f467, %f468};
	ld.shared.v4.f32 	{%f469, %f470, %f471, %f472}, [%r582+41616];
	mul.f32 	%f473, %f403, %f469;
	mul.f32 	%f474, %f403, %f470;
	mul.f32 	%f475, %f403, %f471;
	mul.f32 	%f476, %f403, %f472;
	st.shared.v4.f32 	[%r582+41616], {%f473, %f474, %f475, %f476};
	ld.shared.v4.f32 	{%f477, %f478, %f479, %f480}, [%r582+41632];
	mul.f32 	%f481, %f403, %f477;
	mul.f32 	%f482, %f403, %f478;
	mul.f32 	%f483, %f403, %f479;
	mul.f32 	%f484, %f403, %f480;
	st.shared.v4.f32 	[%r582+41632], {%f481, %f482, %f483, %f484};
	ld.shared.v4.f32 	{%f485, %f486, %f487, %f488}, [%r582+41648];
	mul.f32 	%f489, %f403, %f485;
	mul.f32 	%f490, %f403, %f486;
	mul.f32 	%f491, %f403, %f487;
	mul.f32 	%f492, %f403, %f488;
	st.shared.v4.f32 	[%r582+41648], {%f489, %f490, %f491, %f492};
	ld.shared.v4.f32 	{%f493, %f494, %f495, %f496}, [%r582+41664];
	mul.f32 	%f497, %f403, %f493;
	mul.f32 	%f498, %f403, %f494;
	mul.f32 	%f499, %f403, %f495;
	mul.f32 	%f500, %f403, %f496;
	st.shared.v4.f32 	[%r582+41664], {%f497, %f498, %f499, %f500};
	ld.shared.v4.f32 	{%f501, %f502, %f503, %f504}, [%r582+41680];
	mul.f32 	%f505, %f403, %f501;
	mul.f32 	%f506, %f403, %f502;
	mul.f32 	%f507, %f403, %f503;
	mul.f32 	%f508, %f403, %f504;
	st.shared.v4.f32 	[%r582+41680], {%f505, %f506, %f507, %f508};
	ld.shared.v4.f32 	{%f509, %f510, %f511, %f512}, [%r582+41696];
	mul.f32 	%f513, %f403, %f509;
	mul.f32 	%f514, %f403, %f510;
	mul.f32 	%f515, %f403, %f511;
	mul.f32 	%f516, %f403, %f512;
	st.shared.v4.f32 	[%r582+41696], {%f513, %f514, %f515, %f516};
	ld.shared.v4.f32 	{%f517, %f518, %f519, %f520}, [%r582+41712];
	mul.f32 	%f521, %f403, %f517;
	mul.f32 	%f522, %f403, %f518;
	mul.f32 	%f523, %f403, %f519;
	mul.f32 	%f524, %f403, %f520;
	st.shared.v4.f32 	[%r582+41712], {%f521, %f522, %f523, %f524};
	ld.shared.v4.f32 	{%f525, %f526, %f527, %f528}, [%r582+41728];
	mul.f32 	%f529, %f403, %f525;
	mul.f32 	%f530, %f403, %f526;
	mul.f32 	%f531, %f403, %f527;
	mul.f32 	%f532, %f403, %f528;
	st.shared.v4.f32 	[%r582+41728], {%f529, %f530, %f531, %f532};
	ld.shared.v4.f32 	{%f533, %f534, %f535, %f536}, [%r582+41744];
	mul.f32 	%f537, %f403, %f533;
	mul.f32 	%f538, %f403, %f534;
	mul.f32 	%f539, %f403, %f535;
	mul.f32 	%f540, %f403, %f536;
	st.shared.v4.f32 	[%r582+41744], {%f537, %f538, %f539, %f540};
	ld.shared.v4.f32 	{%f541, %f542, %f543, %f544}, [%r582+41760];
	mul.f32 	%f545, %f403, %f541;
	mul.f32 	%f546, %f403, %f542;
	mul.f32 	%f547, %f403, %f543;
	mul.f32 	%f548, %f403, %f544;
	st.shared.v4.f32 	[%r582+41760], {%f545, %f546, %f547, %f548};
	ld.shared.v4.f32 	{%f549, %f550, %f551, %f552}, [%r582+41776];
	mul.f32 	%f553, %f403, %f549;
	mul.f32 	%f554, %f403, %f550;
	mul.f32 	%f555, %f403, %f551;
	mul.f32 	%f556, %f403, %f552;
	st.shared.v4.f32 	[%r582+41776], {%f553, %f554, %f555, %f556};
	ld.shared.v4.f32 	{%f557, %f558, %f559, %f560}, [%r582+41792];
	mul.f32 	%f561, %f403, %f557;
	mul.f32 	%f562, %f403, %f558;
	mul.f32 	%f563, %f403, %f559;
	mul.f32 	%f564, %f403, %f560;
	st.shared.v4.f32 	[%r582+41792], {%f561, %f562, %f563, %f564};
	ld.shared.v4.f32 	{%f565, %f566, %f567, %f568}, [%r582+41808];
	mul.f32 	%f569, %f403, %f565;
	mul.f32 	%f570, %f403, %f566;
	mul.f32 	%f571, %f403, %f567;
	mul.f32 	%f572, %f403, %f568;
	st.shared.v4.f32 	[%r582+41808], {%f569, %f570, %f571, %f572};
	ld.shared.v4.f32 	{%f573, %f574, %f575, %f576}, [%r582+41824];
	mul.f32 	%f577, %f403, %f573;
	mul.f32 	%f578, %f403, %f574;
	mul.f32 	%f579, %f403, %f575;
	mul.f32 	%f580, %f403, %f576;
	st.shared.v4.f32 	[%r582+41824], {%f577, %f578, %f579, %f580};
	ld.shared.v4.f32 	{%f581, %f582, %f583, %f584}, [%r582+41840];
	mul.f32 	%f585, %f403, %f581;
	mul.f32 	%f586, %f403, %f582;
	mul.f32 	%f587, %f403, %f583;
	mul.f32 	%f588, %f403, %f584;
	st.shared.v4.f32 	[%r582+41840], {%f585, %f586, %f587, %f588};
	ld.shared.v4.f32 	{%f589, %f590, %f591, %f592}, [%r582+41856];
	mul.f32 	%f593, %f403, %f589;
	mul.f32 	%f594, %f403, %f590;
	mul.f32 	%f595, %f403, %f591;
	mul.f32 	%f596, %f403, %f592;
	st.shared.v4.f32 	[%r582+41856], {%f593, %f594, %f595, %f596};
	mov.f32 	%f713, 0f00000000;
	@%p99 bra 	$L__BB10_130;
	shl.b32 	%r159, %r695, 6;
	mov.f32 	%f713, 0f00000000;
	mov.b32 	%r700, 0;
$L__BB10_126:
	add.s32 	%r585, %r159, %r700;
	shl.b32 	%r586, %r585, 2;
	add.s32 	%r588, %r199, %r586;
	ld.shared.u32 	%r589, [%r588+24576];
	cvt.rn.f32.s32 	%f598, %r589;
	mul.f32 	%f599, %f43, %f598;
	sub.f32 	%f600, %f599, %f56;
	fma.rn.f32 	%f601, %f600, 0f3BBB989D, 0f3F000000;
	cvt.sat.f32.f32 	%f602, %f601;
	mov.f32 	%f603, 0f4B400001;
	mov.f32 	%f604, 0f437C0000;
	fma.rm.f32 	%f605, %f602, %f604, %f603;
	add.f32 	%f606, %f605, 0fCB40007F;
	neg.f32 	%f607, %f606;
	fma.rn.f32 	%f608, %f600, 0f3FB8AA3B, %f607;
	fma.rn.f32 	%f609, %f600, 0f32A57060, %f608;
	mov.b32 	%r590, %f605;
	shl.b32 	%r591, %r590, 23;
	mov.b32 	%f610, %r591;
	ex2.approx.ftz.f32 	%f611, %f609;
	mul.f32 	%f59, %f611, %f610;
	add.f32 	%f713, %f713, %f59;
	mul.lo.s32 	%r161, %r700, 96;
	mov.b32 	%r701, 0;
$L__BB10_127:
	add.s32 	%r592, %r701, %r161;
	shl.b32 	%r593, %r592, 1;
	add.s32 	%r595, %r199, %r593;
	ld.shared.u16 	%rs74, [%r595+12288];
	// begin inline asm
	{  cvt.f32.f16 %f612, %rs74;}

	// end inline asm
	shl.b32 	%r596, %r701, 2;
	add.s32 	%r597, %r158, %r596;
	ld.shared.v4.f32 	{%f628, %f629, %f630, %f631}, [%r597];
	fma.rn.f32 	%f632, %f59, %f612, %f628;
	st.shared.f32 	[%r597], %f632;
	ld.shared.u16 	%rs75, [%r595+12290];
	// begin inline asm
	{  cvt.f32.f16 %f613, %rs75;}

	// end inline asm
	fma.rn.f32 	%f633, %f59, %f613, %f629;
	st.shared.f32 	[%r597+4], %f633;
	ld.shared.u16 	%rs76, [%r595+12292];
	// begin inline asm
	{  cvt.f32.f16 %f614, %rs76;}

	// end inline asm
	fma.rn.f32 	%f634, %f59, %f614, %f630;
	st.shared.f32 	[%r597+8], %f634;
	ld.shared.u16 	%rs77, [%r595+12294];
	// begin inline asm
	{  cvt.f32.f16 %f615, %rs77;}

	// end inline asm
	fma.rn.f32 	%f635, %f59, %f615, %f631;
	st.shared.f32 	[%r597+12], %f635;
	ld.shared.u16 	%rs78, [%r595+12296];
	// begin inline asm
	{  cvt.f32.f16 %f616, %rs78;}

	// end inline asm
	ld.shared.v4.f32 	{%f636, %f637, %f638, %f639}, [%r597+16];
	fma.rn.f32 	%f640, %f59, %f616, %f636;
	st.shared.f32 	[%r597+16], %f640;
	ld.shared.u16 	%rs79, [%r595+12298];
	// begin inline asm
	{  cvt.f32.f16 %f617, %rs79;}

	// end inline asm
	fma.rn.f32 	%f641, %f59, %f617, %f637;
	st.shared.f32 	[%r597+20], %f641;
	ld.shared.u16 	%rs80, [%r595+12300];
	// begin inline asm
	{  cvt.f32.f16 %f618, %rs80;}

	// end inline asm
	fma.rn.f32 	%f642, %f59, %f618, %f638;
	st.shared.f32 	[%r597+24], %f642;
	ld.shared.u16 	%rs81, [%r595+12302];
	// begin inline asm
	{  cvt.f32.f16 %f619, %rs81;}

	// end inline asm
	fma.rn.f32 	%f643, %f59, %f619, %f639;
	st.shared.f32 	[%r597+28], %f643;
	ld.shared.u16 	%rs82, [%r595+12304];
	// begin inline asm
	{  cvt.f32.f16 %f620, %rs82;}

	// end inline asm
	ld.shared.v4.f32 	{%f644, %f645, %f646, %f647}, [%r597+32];
	fma.rn.f32 	%f648, %f59, %f620, %f644;
	st.shared.f32 	[%r597+32], %f648;
	ld.shared.u16 	%rs83, [%r595+12306];
	// begin inline asm
	{  cvt.f32.f16 %f621, %rs83;}

	// end inline asm
	fma.rn.f32 	%f649, %f59, %f621, %f645;
	st.shared.f32 	[%r597+36], %f649;
	ld.shared.u16 	%rs84, [%r595+12308];
	// begin inline asm
	{  cvt.f32.f16 %f622, %rs84;}

	// end inline asm
	fma.rn.f32 	%f650, %f59, %f622, %f646;
	st.shared.f32 	[%r597+40], %f650;
	ld.shared.u16 	%rs85, [%r595+12310];
	// begin inline asm
	{  cvt.f32.f16 %f623, %rs85;}

	// end inline asm
	fma.rn.f32 	%f651, %f59, %f623, %f647;
	st.shared.f32 	[%r597+44], %f651;
	ld.shared.u16 	%rs86, [%r595+12312];
	// begin inline asm
	{  cvt.f32.f16 %f624, %rs86;}

	// end inline asm
	ld.shared.v4.f32 	{%f652, %f653, %f654, %f655}, [%r597+48];
	fma.rn.f32 	%f656, %f59, %f624, %f652;
	st.shared.f32 	[%r597+48], %f656;
	ld.shared.u16 	%rs87, [%r595+12314];
	// begin inline asm
	{  cvt.f32.f16 %f625, %rs87;}

	// end inline asm
	fma.rn.f32 	%f657, %f59, %f625, %f653;
	st.shared.f32 	[%r597+52], %f657;
	ld.shared.u16 	%rs88, [%r595+12316];
	// begin inline asm
	{  cvt.f32.f16 %f626, %rs88;}

	// end inline asm
	fma.rn.f32 	%f658, %f59, %f626, %f654;
	st.shared.f32 	[%r597+56], %f658;
	ld.shared.u16 	%rs89, [%r595+12318];
	// begin inline asm
	{  cvt.f32.f16 %f627, %rs89;}

	// end inline asm
	fma.rn.f32 	%f659, %f59, %f627, %f655;
	st.shared.f32 	[%r597+60], %f659;
	add.s32 	%r701, %r701, 16;
	setp.ne.s32 	%p100, %r701, 96;
	@%p100 bra 	$L__BB10_127;
	add.s32 	%r700, %r700, 1;
	setp.ne.s32 	%p101, %r700, %r96;
	@%p101 bra 	$L__BB10_126;
	ld.shared.f32 	%f712, [%r157+256];
$L__BB10_130:
	add.f32 	%f660, %f713, %f712;
	st.shared.f32 	[%r157+256], %f660;
	st.shared.f32 	[%r157], %f56;
	add.s32 	%r695, %r695, 4;
	setp.lt.s32 	%p102, %r695, %r5;
	@%p102 bra 	$L__BB10_112;
$L__BB10_131:
	bar.sync 	0;
	add.s32 	%r678, %r678, 64;
	setp.lt.s32 	%p103, %r678, %r174;
	add.s32 	%r677, %r677, -64;
	add.s32 	%r676, %r676, 1;
	@%p103 bra 	$L__BB10_52;
	bra.uni 	$L__BB10_55;
$L__BB10_132:
	mov.b32 	%r292, -246811958;
	st.shared.u32 	[%r28+16], %r292;
	mov.b32 	%r293, 0;
	st.shared.u32 	[%r28+272], %r293;
	bra.uni 	$L__BB10_40;
$L__BB10_133:
	shl.b32 	%r436, %r689, 1;
	add.s32 	%r438, %r199, %r436;
	mad.lo.s32 	%r439, %r678, 96, %r689;
	cvt.u64.u32 	%rd86, %r439;
	add.s64 	%rd87, %rd6, %rd86;
	shl.b64 	%rd88, %rd87, 1;
	add.s64 	%rd89, %rd10, %rd88;
	ld.global.nc.u16 	%rs73, [%rd89];
	st.shared.u16 	[%r438+12288], %rs73;
	add.s32 	%r689, %r689, 128;
	setp.lt.s32 	%p79, %r689, %r101;
	@%p79 bra 	$L__BB10_133;
	bra.uni 	$L__BB10_95;

}
	// .globl	_Z21int8_attention_kernelILi128ELb0EEvPK6__halfS2_S2_PS0_PKfiiiii
.visible .entry _Z21int8_attention_kernelILi128ELb0EEvPK6__halfS2_S2_PS0_PKfiiiii(
	.param .u64 .ptr .align 1 _Z21int8_attention_kernelILi128ELb0EEvPK6__halfS2_S2_PS0_PKfiiiii_param_0,
	.param .u64 .ptr .align 1 _Z21int8_attention_kernelILi128ELb0EEvPK6__halfS2_S2_PS0_PKfiiiii_param_1,
	.param .u64 .ptr .align 1 _Z21int8_attention_kernelILi128ELb0EEvPK6__halfS2_S2_PS0_PKfiiiii_param_2,
	.param .u64 .ptr .align 1 _Z21int8_attention_kernelILi128ELb0EEvPK6__halfS2_S2_PS0_PKfiiiii_param_3,
	.param .u64 .ptr .align 1 _Z21int8_attention_kernelILi128ELb0EEvPK6__halfS2_S2_PS0_PKfiiiii_param_4,
	.param .u32 _Z21int8_attention_kernelILi128ELb0EEvPK6__halfS2_S2_PS0_PKfiiiii_param_5,
	.param .u32 _Z21int8_attention_kernelILi128ELb0EEvPK6__halfS2_S2_PS0_PKfiiiii_param_6,
	.param .u32 _Z21int8_attention_kernelILi128ELb0EEvPK6__halfS2_S2_PS0_PKfiiiii_param_7,
	.param .u32 _Z21int8_attention_kernelILi128ELb0EEvPK6__halfS2_S2_PS0_PKfiiiii_param_8,
	.param .u32 _Z21int8_attention_kernelILi128ELb0EEvPK6__halfS2_S2_PS0_PKfiiiii_param_9
)
.maxntid 128
.minnctapersm 1
{
	.reg .pred 	%p<115>;
	.reg .b16 	%rs<97>;
	.reg .b32 	%r<769>;
	.reg .b32 	%f<584>;
	.reg .b64 	%rd<112>;

	ld.param.u64 	%rd15, [_Z21int8_attention_kernelILi128ELb0EEvPK6__halfS2_S2_PS0_PKfiiiii_param_0];
	ld.param.u64 	%rd16, [_Z21int8_attention_kernelILi128ELb0EEvPK6__halfS2_S2_PS0_PKfiiiii_param_1];
	ld.param.u64 	%rd17, [_Z21int8_attention_kernelILi128ELb0EEvPK6__halfS2_S2_PS0_PKfiiiii_param_2];
	ld.param.u64 	%rd19, [_Z21int8_attention_kernelILi128ELb0EEvPK6__halfS2_S2_PS0_PKfiiiii_param_3];
	ld.param.u64 	%rd18, [_Z21int8_attention_kernelILi128ELb0EEvPK6__halfS2_S2_PS0_PKfiiiii_param_4];
	ld.param.u32 	%r193, [_Z21int8_attention_kernelILi128ELb0EEvPK6__halfS2_S2_PS0_PKfiiiii_param_5];
	ld.param.u32 	%r194, [_Z21int8_attention_kernelILi128ELb0EEvPK6__halfS2_S2_PS0_PKfiiiii_param_7];
	ld.param.u32 	%r195, [_Z21int8_attention_kernelILi128ELb0EEvPK6__halfS2_S2_PS0_PKfiiiii_param_8];
	ld.param.u32 	%r196, [_Z21int8_attention_kernelILi128ELb0EEvPK6__halfS2_S2_PS0_PKfiiiii_param_9];
	cvta.to.global.u64 	%rd1, %rd19;
	mov.u32 	%r1, %ctaid.z;
	mov.u32 	%r739, %tid.x;
	shr.u32 	%r3, %r739, 5;
	shl.b32 	%r4, %r1, 6;
	setp.le.s32 	%p1, %r196, %r4;
	@%p1 bra 	$L__BB11_65;
	cvta.to.global.u64 	%rd2, %rd15;
	mov.u32 	%r197, %ctaid.y;
	mov.u32 	%r198, %ctaid.x;
	sub.s32 	%r199, %r196, %r4;
	min.s32 	%r5, %r199, 64;
	rem.s32 	%r200, %r197, %r195;
	cvt.u64.u32 	%rd20, %r198;
	cvt.s64.s32 	%rd21, %r194;
	cvt.u64.u32 	%rd22, %r197;
	mad.lo.s64 	%rd23, %rd21, %rd20, %rd22;
	cvt.u64.u32 	%rd3, %r196;
	mul.wide.u32 	%rd24, %r196, 128;
	mul.lo.s64 	%rd4, %rd24, %rd23;
	cvt.s64.s32 	%rd25, %r195;
	cvt.u64.u32 	%rd26, %r200;
	mad.lo.s64 	%rd5, %rd25, %rd20, %rd26;
	mul.lo.s64 	%rd6, %rd24, %rd5;
	setp.eq.s64 	%p2, %rd18, 0;
	mov.f32 	%f552, 0f3F800000;
	@%p2 bra 	$L__BB11_3;
	cvta.to.global.u64 	%rd27, %rd18;
	mul.wide.s32 	%rd28, %r193, 4;
	add.s64 	%rd29, %rd27, %rd28;
	ld.global.nc.f32 	%f552, [%rd29];
$L__BB11_3:
	shl.b64 	%rd30, %rd4, 1;
	add.s64 	%rd7, %rd2, %rd30;
	shl.b32 	%r6, %r5, 7;
	setp.ge.s32 	%p3, %r739, %r6;
	mov.f32 	%f561, 0f00000000;
	@%p3 bra 	$L__BB11_16;
	shl.b32 	%r7, %r1, 13;
	not.b32 	%r201, %r739;
	add.s32 	%r202, %r6, %r201;
	shr.u32 	%r203, %r202, 7;
	add.s32 	%r8, %r203, 1;
	and.b32  	%r9, %r8, 15;
	setp.lt.u32 	%p4, %r202, 1920;
	mov.f32 	%f561, 0f00000000;
	mov.u32 	%r715, %r739;
	@%p4 bra 	$L__BB11_7;
	and.b32  	%r10, %r8, 67108848;
	mov.b32 	%r714, 0;
	mov.f32 	%f561, 0f00000000;
	mov.u32 	%r715, %r739;
$L__BB11_6:
	.pragma "nounroll";
	add.s32 	%r205, %r7, %r715;
	mul.wide.u32 	%rd31, %r205, 2;
	add.s64 	%rd32, %rd7, %rd31;
	ld.global.nc.u16 	%rs1, [%rd32];
	// begin inline asm
	{  cvt.f32.f16 %f67, %rs1;}

	// end inline asm
	abs.f32 	%f83, %f67;
	max.f32 	%f84, %f561, %f83;
	ld.global.nc.u16 	%rs2, [%rd32+256];
	// begin inline asm
	{  cvt.f32.f16 %f68, %rs2;}

	// end inline asm
	abs.f32 	%f85, %f68;
	max.f32 	%f86, %f84, %f85;
	ld.global.nc.u16 	%rs3, [%rd32+512];
	// begin inline asm
	{  cvt.f32.f16 %f69, %rs3;}

	// end inline asm
	abs.f32 	%f87, %f69;
	max.f32 	%f88, %f86, %f87;
	ld.global.nc.u16 	%rs4, [%rd32+768];
	// begin inline asm
	{  cvt.f32.f16 %f70, %rs4;}

	// end inline asm
	abs.f32 	%f89, %f70;
	max.f32 	%f90, %f88, %f89;
	ld.global.nc.u16 	%rs5, [%rd32+1024];
	// begin inline asm
	{  cvt.f32.f16 %f71, %rs5;}

	// end inline asm
	abs.f32 	%f91, %f71;
	max.f32 	%f92, %f90, %f91;
	ld.global.nc.u16 	%rs6, [%rd32+1280];
	// begin inline asm
	{  cvt.f32.f16 %f72, %rs6;}

	// end inline asm
	abs.f32 	%f93, %f72;
	max.f32 	%f94, %f92, %f93;
	ld.global.nc.u16 	%rs7, [%rd32+1536];
	// begin inline asm
	{  cvt.f32.f16 %f73, %rs7;}

	// end inline asm
	abs.f32 	%f95, %f73;
	max.f32 	%f96, %f94, %f95;
	ld.global.nc.u16 	%rs8, [%rd32+1792];
	// begin inline asm
	{  cvt.f32.f16 %f74, %rs8;}

	// end inline asm
	abs.f32 	%f97, %f74;
	max.f32 	%f98, %f96, %f97;
	ld.global.nc.u16 	%rs9, [%rd32+2048];
	// begin inline asm
	{  cvt.f32.f16 %f75, %rs9;}

	// end inline asm
	abs.f32 	%f99, %f75;
	max.f32 	%f100, %f98, %f99;
	ld.global.nc.u16 	%rs10, [%rd32+2304];
	// begin inline asm
	{  cvt.f32.f16 %f76, %rs10;}

	// end inline asm
	abs.f32 	%f101, %f76;
	max.f32 	%f102, %f100, %f101;
	ld.global.nc.u16 	%rs11, [%rd32+2560];
	// begin inline asm
	{  cvt.f32.f16 %f77, %rs11;}

	// end inline asm
	abs.f32 	%f103, %f77;
	max.f32 	%f104, %f102, %f103;
	ld.global.nc.u16 	%rs12, [%rd32+2816];
	// begin inline asm
	{  cvt.f32.f16 %f78, %rs12;}

	// end inline asm
	abs.f32 	%f105, %f78;
	max.f32 	%f106, %f104, %f105;
	ld.global.nc.u16 	%rs13, [%rd32+3072];
	// begin inline asm
	{  cvt.f32.f16 %f79, %rs13;}

	// end inline asm
	abs.f32 	%f107, %f79;
	max.f32 	%f108, %f106, %f107;
	ld.global.nc.u16 	%rs14, [%rd32+3328];
	// begin inline asm
	{  cvt.f32.f16 %f80, %rs14;}

	// end inline asm
	abs.f32 	%f109, %f80;
	max.f32 	%f110, %f108, %f109;
	ld.global.nc.u16 	%rs15, [%rd32+3584];
	// begin inline asm
	{  cvt.f32.f16 %f81, %rs15;}

	// end inline asm
	abs.f32 	%f111, %f81;
	max.f32 	%f112, %f110, %f111;
	ld.global.nc.u16 	%rs16, [%rd32+3840];
	// begin inline asm
	{  cvt.f32.f16 %f82, %rs16;}

	// end inline asm
	abs.f32 	%f113, %f82;
	max.f32 	%f561, %f112, %f113;
	add.s32 	%r715, %r715, 2048;
	add.s32 	%r714, %r714, 16;
	setp.ne.s32 	%p5, %r714, %r10;
	@%p5 bra 	$L__BB11_6;
$L__BB11_7:
	setp.eq.s32 	%p6, %r9, 0;
	@%p6 bra 	$L__BB11_16;
	and.b32  	%r16, %r8, 7;
	setp.lt.u32 	%p7, %r9, 8;
	@%p7 bra 	$L__BB11_10;
	add.s32 	%r206, %r7, %r715;
	mul.wide.u32 	%rd33, %r206, 2;
	add.s64 	%rd34, %rd7, %rd33;
	ld.global.nc.u16 	%rs17, [%rd34];
	// begin inline asm
	{  cvt.f32.f16 %f115, %rs17;}

	// end inline asm
	abs.f32 	%f123, %f115;
	max.f32 	%f124, %f561, %f123;
	cvt.u64.u32 	%rd35, %r7;
	cvt.u64.u32 	%rd36, %r715;
	add.s64 	%rd37, %rd35, %rd36;
	shl.b64 	%rd38, %rd37, 1;
	add.s64 	%rd39, %rd7, %rd38;
	ld.global.nc.u16 	%rs18, [%rd39+256];
	// begin inline asm
	{  cvt.f32.f16 %f116, %rs18;}

	// end inline asm
	abs.f32 	%f125, %f116;
	max.f32 	%f126, %f124, %f125;
	ld.global.nc.u16 	%rs19, [%rd39+512];
	// begin inline asm
	{  cvt.f32.f16 %f117, %rs19;}

	// end inline asm
	abs.f32 	%f127, %f117;
	max.f32 	%f128, %f126, %f127;
	ld.global.nc.u16 	%rs20, [%rd39+768];
	// begin inline asm
	{  cvt.f32.f16 %f118, %rs20;}

	// end inline asm
	abs.f32 	%f129, %f118;
	max.f32 	%f130, %f128, %f129;
	ld.global.nc.u16 	%rs21, [%rd39+1024];
	// begin inline asm
	{  cvt.f32.f16 %f119, %rs21;}

	// end inline asm
	abs.f32 	%f131, %f119;
	max.f32 	%f132, %f130, %f131;
	ld.global.nc.u16 	%rs22, [%rd39+1280];
	// begin inline asm
	{  cvt.f32.f16 %f120, %rs22;}

	// end inline asm
	abs.f32 	%f133, %f120;
	max.f32 	%f134, %f132, %f133;
	ld.global.nc.u16 	%rs23, [%rd39+1536];
	// begin inline asm
	{  cvt.f32.f16 %f121, %rs23;}

	// end inline asm
	abs.f32 	%f135, %f121;
	max.f32 	%f136, %f134, %f135;
	ld.global.nc.u16 	%rs24, [%rd39+1792];
	// begin inline asm
	{  cvt.f32.f16 %f122, %rs24;}

	// end inline asm
	abs.f32 	%f137, %f122;
	max.f32 	%f561, %f136, %f137;
	add.s32 	%r715, %r715, 1024;
$L__BB11_10:
	setp.eq.s32 	%p8, %r16, 0;
	@%p8 bra 	$L__BB11_16;
	and.b32  	%r19, %r8, 3;
	setp.lt.u32 	%p9, %r16, 4;
	@%p9 bra 	$L__BB11_13;
	add.s32 	%r207, %r7, %r715;
	mul.wide.u32 	%rd40, %r207, 2;
	add.s64 	%rd41, %rd7, %rd40;
	ld.global.nc.u16 	%rs25, [%rd41];
	// begin inline asm
	{  cvt.f32.f16 %f139, %rs25;}

	// end inline asm
	abs.f32 	%f143, %f139;
	max.f32 	%f144, %f561, %f143;
	cvt.u64.u32 	%rd42, %r7;
	cvt.u64.u32 	%rd43, %r715;
	add.s64 	%rd44, %rd42, %rd43;
	shl.b64 	%rd45, %rd44, 1;
	add.s64 	%rd46, %rd7, %rd45;
	ld.global.nc.u16 	%rs26, [%rd46+256];
	// begin inline asm
	{  cvt.f32.f16 %f140, %rs26;}

	// end inline asm
	abs.f32 	%f145, %f140;
	max.f32 	%f146, %f144, %f145;
	ld.global.nc.u16 	%rs27, [%rd46+512];
	// begin inline asm
	{  cvt.f32.f16 %f141, %rs27;}

	// end inline asm
	abs.f32 	%f147, %f141;
	max.f32 	%f148, %f146, %f147;
	ld.global.nc.u16 	%rs28, [%rd46+768];
	// begin inline asm
	{  cvt.f32.f16 %f142, %rs28;}

	// end inline asm
	abs.f32 	%f149, %f142;
	max.f32 	%f561, %f148, %f149;
	add.s32 	%r715, %r715, 512;
$L__BB11_13:
	setp.eq.s32 	%p10, %r19, 0;
	@%p10 bra 	$L__BB11_16;
	mov.b32 	%r719, 0;
$L__BB11_15:
	.pragma "nounroll";
	add.s32 	%r209, %r7, %r715;
	mul.wide.u32 	%rd47, %r209, 2;
	add.s64 	%rd48, %rd7, %rd47;
	ld.global.nc.u16 	%rs29, [%rd48];
	// begin inline asm
	{  cvt.f32.f16 %f150, %rs29;}

	// end inline asm
	abs.f32 	%f151, %f150;
	max.f32 	%f561, %f561, %f151;
	add.s32 	%r715, %r715, 128;
	add.s32 	%r719, %r719, 1;
	setp.ne.s32 	%p11, %r719, %r19;
	@%p11 bra 	$L__BB11_15;
$L__BB11_16:
	and.b32  	%r26, %r739, 31;
	mov.b32 	%r210, %f561;
	shfl.sync.bfly.b32	%r211|%p12, %r210, 16, 31, -1;
	mov.b32 	%f152, %r211;
	max.f32 	%f153, %f561, %f152;
	mov.b32 	%r212, %f153;
	shfl.sync.bfly.b32	%r213|%p13, %r212, 8, 31, -1;
	mov.b32 	%f154, %r213;
	max.f32 	%f155, %f153, %f154;
	mov.b32 	%r214, %f155;
	shfl.sync.bfly.b32	%r215|%p14, %r214, 4, 31, -1;
	mov.b32 	%f156, %r215;
	max.f32 	%f157, %f155, %f156;
	mov.b32 	%r216, %f157;
	shfl.sync.bfly.b32	%r217|%p15, %r216, 2, 31, -1;
	mov.b32 	%f158, %r217;
	max.f32 	%f159, %f157, %f158;
	mov.b32 	%r218, %f159;
	shfl.sync.bfly.b32	%r219|%p16, %r218, 1, 31, -1;
	mov.b32 	%f160, %r219;
	max.f32 	%f16, %f159, %f160;
	setp.ne.s32 	%p17, %r26, 0;
	shl.b32 	%r220, %r3, 2;
	mov.u32 	%r221, smem;
	add.s32 	%r222, %r221, %r220;
	add.s32 	%r27, %r222, 49152;
	@%p17 bra 	$L__BB11_18;
	st.shared.f32 	[%r27], %f16;
$L__BB11_18:
	bar.sync 	0;
	setp.gt.u32 	%p18, %r739, 3;
	shl.b32 	%r223, %r739, 2;
	add.s32 	%r225, %r221, %r223;
	add.s32 	%r28, %r225, 49152;
	mov.f32 	%f563, 0fF149F2CA;
	@%p18 bra 	$L__BB11_20;
	ld.shared.f32 	%f563, [%r28];
$L__BB11_20:
	setp.gt.u32 	%p19, %r739, 31;
	@%p19 bra 	$L__BB11_22;
	mov.b32 	%r226, %f563;
	shfl.sync.bfly.b32	%r227|%p20, %r226, 16, 31, -1;
	mov.b32 	%f162, %r227;
	max.f32 	%f163, %f563, %f162;
	mov.b32 	%r228, %f163;
	shfl.sync.bfly.b32	%r229|%p21, %r228, 8, 31, -1;
	mov.b32 	%f164, %r229;
	max.f32 	%f165, %f163, %f164;
	mov.b32 	%r230, %f165;
	shfl.sync.bfly.b32	%r231|%p22, %r230, 4, 31, -1;
	mov.b32 	%f166, %r231;
	max.f32 	%f167, %f165, %f166;
	mov.b32 	%r232, %f167;
	shfl.sync.bfly.b32	%r233|%p23, %r232, 2, 31, -1;
	mov.b32 	%f168, %r233;
	max.f32 	%f169, %f167, %f168;
	mov.b32 	%r234, %f169;
	shfl.sync.bfly.b32	%r235|%p24, %r234, 1, 31, -1;
	mov.b32 	%f170, %r235;
	max.f32 	%f563, %f169, %f170;
$L__BB11_22:
	bar.sync 	0;
	setp.ne.s32 	%p25, %r739, 0;
	@%p25 bra 	$L__BB11_24;
	st.shared.f32 	[smem+49152], %f563;
$L__BB11_24:
	setp.ge.s32 	%p26, %r739, %r6;
	bar.sync 	0;
	ld.shared.f32 	%f171, [smem+49152];
	mul.f32 	%f172, %f552, %f171;
	max.f32 	%f173, %f172, 0f358637BD;
	mov.f32 	%f174, 0f42FE0000;
	div.rn.f32 	%f21, %f174, %f173;
	@%p26 bra 	$L__BB11_30;
	shl.b32 	%r29, %r1, 13;
	and.b32  	%r30, %r739, 127;
	not.b32 	%r236, %r739;
	add.s32 	%r31, %r6, %r236;
	and.b32  	%r237, %r31, 384;
	setp.eq.s32 	%p27, %r237, 384;
	mov.u32 	%r722, %r739;
	@%p27 bra 	$L__BB11_28;
	shr.u32 	%r239, %r31, 7;
	add.s32 	%r240, %r239, 1;
	and.b32  	%r32, %r240, 3;
	mov.b32 	%r721, 0;
	mov.u32 	%r722, %r739;
$L__BB11_27:
	.pragma "nounroll";
	add.s32 	%r241, %r722, %r29;
	and.b32  	%r242, %r241, 2147483520;
	or.b32  	%r243, %r242, %r30;
	mul.wide.u32 	%rd49, %r243, 2;
	add.s64 	%rd50, %rd7, %rd49;
	ld.global.nc.u16 	%rs30, [%rd50];
	// begin inline asm
	{  cvt.f32.f16 %f175, %rs30;}

	// end inline asm
	mul.f32 	%f176, %f21, %f175;
	mov.f32 	%f177, 0f3F000000;
	copysign.f32 	%f178, %f176, %f177;
	add.rz.f32 	%f179, %f176, %f178;
	cvt.rzi.f32.f32 	%f180, %f179;
	min.f32 	%f181, %f180, 0f42FE0000;
	max.f32 	%f182, %f181, 0fC3000000;
	cvt.rzi.s32.f32 	%r244, %f182;
	and.b32  	%r245, %r722, 2147483520;
	or.b32  	%r246, %r245, %r30;
	add.s32 	%r248, %r221, %r246;
	st.shared.u8 	[%r248], %r244;
	add.s32 	%r722, %r722, 128;
	add.s32 	%r721, %r721, 1;
	setp.ne.s32 	%p28, %r721, %r32;
	@%p28 bra 	$L__BB11_27;
$L__BB11_28:
	setp.lt.u32 	%p29, %r31, 384;
	@%p29 bra 	$L__BB11_30;
$L__BB11_29:
	add.s32 	%r249, %r722, %r29;
	and.b32  	%r250, %r249, 2147483520;
	or.b32  	%r251, %r250, %r30;
	mul.wide.u32 	%rd51, %r251, 2;
	add.s64 	%rd52, %rd7, %rd51;
	ld.global.nc.u16 	%rs31, [%rd52];
	// begin inline asm
	{  cvt.f32.f16 %f183, %rs31;}

	// end inline asm
	mul.f32 	%f187, %f21, %f183;
	mov.f32 	%f188, 0f3F000000;
	copysign.f32 	%f189, %f187, %f188;
	add.rz.f32 	%f190, %f187, %f189;
	cvt.rzi.f32.f32 	%f191, %f190;
	min.f32 	%f192, %f191, 0f42FE0000;
	max.f32 	%f193, %f192, 0fC3000000;
	cvt.rzi.s32.f32 	%r252, %f193;
	and.b32  	%r253, %r722, 2147483520;
	or.b32  	%r254, %r253, %r30;
	add.s32 	%r256, %r221, %r254;
	st.shared.u8 	[%r256], %r252;
	add.s32 	%r257, %r722, 128;
	add.s32 	%r258, %r249, 128;
	and.b32  	%r259, %r258, 2147483520;
	or.b32  	%r260, %r259, %r30;
	mul.wide.u32 	%rd53, %r260, 2;
	add.s64 	%rd54, %rd7, %rd53;
	ld.global.nc.u16 	%rs32, [%rd54];
	// begin inline asm
	{  cvt.f32.f16 %f184, %rs32;}

	// end inline asm
	mul.f32 	%f194, %f21, %f184;
	copysign.f32 	%f195, %f194, %f188;
	add.rz.f32 	%f196, %f194, %f195;
	cvt.rzi.f32.f32 	%f197, %f196;
	min.f32 	%f198, %f197, 0f42FE0000;
	max.f32 	%f199, %f198, 0fC3000000;
	cvt.rzi.s32.f32 	%r261, %f199;
	and.b32  	%r262, %r257, 2147483520;
	or.b32  	%r263, %r262, %r30;
	add.s32 	%r264, %r221, %r263;
	st.shared.u8 	[%r264], %r261;
	add.s32 	%r265, %r722, 256;
	add.s32 	%r266, %r249, 256;
	and.b32  	%r267, %r266, 2147483520;
	or.b32  	%r268, %r267, %r30;
	mul.wide.u32 	%rd55, %r268, 2;
	add.s64 	%rd56, %rd7, %rd55;
	ld.global.nc.u16 	%rs33, [%rd56];
	// begin inline asm
	{  cvt.f32.f16 %f185, %rs33;}

	// end inline asm
	mul.f32 	%f200, %f21, %f185;
	copysign.f32 	%f201, %f200, %f188;
	add.rz.f32 	%f202, %f200, %f201;
	cvt.rzi.f32.f32 	%f203, %f202;
	min.f32 	%f204, %f203, 0f42FE0000;
	max.f32 	%f205, %f204, 0fC3000000;
	cvt.rzi.s32.f32 	%r269, %f205;
	and.b32  	%r270, %r265, 2147483520;
	or.b32  	%r271, %r270, %r30;
	add.s32 	%r272, %r221, %r271;
	st.shared.u8 	[%r272], %r269;
	add.s32 	%r273, %r722, 384;
	add.s32 	%r274, %r249, 384;
	and.b32  	%r275, %r274, 2147483520;
	or.b32  	%r276, %r275, %r30;
	mul.wide.u32 	%rd57, %r276, 2;
	add.s64 	%rd58, %rd7, %rd57;
	ld.global.nc.u16 	%rs34, [%rd58];
	// begin inline asm
	{  cvt.f32.f16 %f186, %rs34;}

	// end inline asm
	mul.f32 	%f206, %f21, %f186;
	copysign.f32 	%f207, %f206, %f188;
	add.rz.f32 	%f208, %f206, %f207;
	cvt.rzi.f32.f32 	%f209, %f208;
	min.f32 	%f210, %f209, 0f42FE0000;
	max.f32 	%f211, %f210, 0fC3000000;
	cvt.rzi.s32.f32 	%r277, %f211;
	and.b32  	%r278, %r273, 2147483520;
	or.b32  	%r279, %r278, %r30;
	add.s32 	%r280, %r221, %r279;
	st.shared.u8 	[%r280], %r277;
	add.s32 	%r722, %r722, 512;
	setp.lt.s32 	%p30, %r722, %r6;
	@%p30 bra 	$L__BB11_29;
$L__BB11_30:
	sub.s32 	%r281, 8192, %r6;
	setp.ge.u32 	%p31, %r739, %r281;
	@%p31 bra 	$L__BB11_42;
	and.b32  	%r40, %r739, 127;
	xor.b32  	%r282, %r739, 8064;
	sub.s32 	%r41, %r282, %r6;
	shr.u32 	%r283, %r41, 7;
	add.s32 	%r42, %r283, 1;
	and.b32  	%r43, %r42, 7;
	setp.lt.u32 	%p32, %r41, 896;
	mov.u32 	%r727, %r739;
	@%p32 bra 	$L__BB11_34;
	and.b32  	%r44, %r42, 67108856;
	mov.b32 	%r728, 0;
	mov.u32 	%r727, %r739;
$L__BB11_33:
	.pragma "nounroll";
	add.s32 	%r285, %r727, %r6;
	and.b32  	%r286, %r285, -128;
	or.b32  	%r287, %r286, %r40;
	add.s32 	%r289, %r221, %r287;
	mov.b16 	%rs35, 0;
	st.shared.u8 	[%r289], %rs35;
	st.shared.u8 	[%r289+128], %rs35;
	st.shared.u8 	[%r289+256], %rs35;
	st.shared.u8 	[%r289+384], %rs35;
	st.shared.u8 	[%r289+512], %rs35;
	st.shared.u8 	[%r289+640], %rs35;
	st.shared.u8 	[%r289+768], %rs35;
	st.shared.u8 	[%r289+896], %rs35;
	add.s32 	%r727, %r727, 1024;
	add.s32 	%r728, %r728, 8;
	setp.eq.s32 	%p33, %r728, %r44;
	@%p33 bra 	$L__BB11_34;
	bra.uni 	$L__BB11_33;
$L__BB11_34:
	setp.eq.s32 	%p34, %r43, 0;
	@%p34 bra 	$L__BB11_42;
	setp.lt.u32 	%p35, %r43, 4;
	@%p35 bra 	$L__BB11_37;
	add.s32 	%r290, %r727, %r6;
	and.b32  	%r291, %r290, -128;
	or.b32  	%r292, %r291, %r40;
	add.s32 	%r294, %r221, %r292;
	mov.b16 	%rs36, 0;
	st.shared.u8 	[%r294], %rs36;
	st.shared.u8 	[%r294+128], %rs36;
	st.shared.u8 	[%r294+256], %rs36;
	st.shared.u8 	[%r294+384], %rs36;
	add.s32 	%r727, %r727, 512;
$L__BB11_37:
	and.b32  	%r295, %r42, 3;
	setp.eq.s32 	%p36, %r295, 0;
	@%p36 bra 	$L__BB11_42;
	setp.eq.s32 	%p37, %r295, 1;
	@%p37 bra 	$L__BB11_40;
	add.s32 	%r296, %r727, %r6;
	and.b32  	%r297, %r296, -128;
	or.b32  	%r298, %r297, %r40;
	add.s32 	%r300, %r221, %r298;
	mov.b16 	%rs37, 0;
	st.shared.u8 	[%r300], %rs37;
	st.shared.u8 	[%r300+128], %rs37;
	add.s32 	%r727, %r727, 256;
$L__BB11_40:
	and.b32  	%r301, %r41, 128;
	setp.ne.s32 	%p38, %r301, 0;
	@%p38 bra 	$L__BB11_42;
	add.s32 	%r302, %r727, %r6;
	and.b32  	%r303, %r302, -128;
	or.b32  	%r304, %r303, %r40;
	add.s32 	%r306, %r221, %r304;
	mov.b16 	%rs38, 0;
	st.shared.u8 	[%r306], %rs38;
$L__BB11_42:
	setp.lt.u32 	%p39, %r739, 64;
	@%p39 bra 	$L__BB11_139;
$L__BB11_43:
	shr.u32 	%r54, %r739, 7;
	sub.s32 	%r55, 64, %r54;
	and.b32  	%r56, %r55, 15;
	and.b32  	%r57, %r55, 112;
	mov.b32 	%r730, 0;
	mov.u32 	%r731, %r739;
$L__BB11_44:
	.pragma "nounroll";
	mov.u32 	%r58, %r731;
	shl.b32 	%r310, %r58, 2;
	add.s32 	%r312, %r221, %r310;
	add.s32 	%r60, %r312, 49680;
	mov.b32 	%r313, 0;
	st.shared.u32 	[%r312+49680], %r313;
	st.shared.u32 	[%r312+50192], %r313;
	st.shared.u32 	[%r312+50704], %r313;
	st.shared.u32 	[%r312+51216], %r313;
	st.shared.u32 	[%r312+51728], %r313;
	st.shared.u32 	[%r312+52240], %r313;
	st.shared.u32 	[%r312+52752], %r313;
	st.shared.u32 	[%r312+53264], %r313;
	st.shared.u32 	[%r312+53776], %r313;
	st.shared.u32 	[%r312+54288], %r313;
	st.shared.u32 	[%r312+54800], %r313;
	st.shared.u32 	[%r312+55312], %r313;
	st.shared.u32 	[%r312+55824], %r313;
	st.shared.u32 	[%r312+56336], %r313;
	st.shared.u32 	[%r312+56848], %r313;
	st.shared.u32 	[%r312+57360], %r313;
	add.s32 	%r731, %r58, 2048;
	add.s32 	%r730, %r730, 16;
	setp.ne.s32 	%p40, %r730, %r57;
	@%p40 bra 	$L__BB11_44;
	setp.eq.s32 	%p41, %r56, 0;
	@%p41 bra 	$L__BB11_54;
	and.b32  	%r63, %r55, 7;
	setp.lt.u32 	%p42, %r56, 8;
	@%p42 bra 	$L__BB11_48;
	mov.b32 	%r314, 0;
	st.shared.u32 	[%r60+8192], %r314;
	st.shared.u32 	[%r60+8704], %r314;
	st.shared.u32 	[%r60+9216], %r314;
	st.shared.u32 	[%r60+9728], %r314;
	st.shared.u32 	[%r60+10240], %r314;
	st.shared.u32 	[%r60+10752], %r314;
	st.shared.u32 	[%r60+11264], %r314;
	st.shared.u32 	[%r60+11776], %r314;
	add.s32 	%r731, %r58, 3072;
$L__BB11_48:
	setp.eq.s32 	%p43, %r63, 0;
	@%p43 bra 	$L__BB11_54;
	and.b32  	%r66, %r55, 3;
	setp.lt.u32 	%p44, %r63, 4;
	@%p44 bra 	$L__BB11_51;
	shl.b32 	%r315, %r731, 2;
	add.s32 	%r317, %r221, %r315;
	mov.b32 	%r318, 0;
	st.shared.u32 	[%r317+49680], %r318;
	st.shared.u32 	[%r317+50192], %r318;
	st.shared.u32 	[%r317+50704], %r318;
	st.shared.u32 	[%r317+51216], %r318;
	add.s32 	%r731, %r731, 512;
$L__BB11_51:
	setp.eq.s32 	%p45, %r66, 0;
	@%p45 bra 	$L__BB11_54;
	mov.b32 	%r734, 0;
$L__BB11_53:
	.pragma "nounroll";
	shl.b32 	%r320, %r731, 2;
	add.s32 	%r322, %r221, %r320;
	mov.b32 	%r323, 0;
	st.shared.u32 	[%r322+49680], %r323;
	add.s32 	%r731, %r731, 128;
	add.s32 	%r734, %r734, 1;
	setp.ne.s32 	%p46, %r734, %r66;
	@%p46 bra 	$L__BB11_53;
$L__BB11_54:
	cvta.to.global.u64 	%rd59, %rd16;
	shl.b64 	%rd60, %rd6, 1;
	add.s64 	%rd8, %rd59, %rd60;
	bar.sync 	0;
	mov.f32 	%f212, 0f43000000;
	rsqrt.approx.f32 	%f213, %f212;
	rcp.rn.f32 	%f214, %f21;
	mul.f32 	%f22, %f214, %f213;
	and.b32  	%r73, %r739, 127;
	not.b32 	%r74, %r739;
	xor.b32  	%r75, %r739, 8064;
	sub.s32 	%r325, 32, %r54;
	neg.s32 	%r326, %r54;
	and.b32  	%r327, %r326, 15;
	add.s32 	%r76, %r327, -1;
	and.b32  	%r77, %r326, 7;
	add.s32 	%r78, %r77, -1;
	shr.u32 	%r79, %r74, 7;
	shl.b32 	%r328, %r739, 6;
	and.b32  	%r80, %r328, 8128;
	and.b32  	%r81, %r325, 15;
	and.b32  	%r82, %r325, 48;
	and.b32  	%r83, %r326, 3;
	shl.b32 	%r329, %r3, 4;
	and.b32  	%r84, %r329, 48;
	add.s32 	%r331, %r221, %r84;
	add.s32 	%r85, %r331, 8192;
	add.s32 	%r86, %r331, 9216;
	add.s32 	%r87, %r331, 10240;
	add.s32 	%r88, %r331, 11264;
	add.s32 	%r89, %r331, 12288;
	add.s32 	%r90, %r331, 13312;
	add.s32 	%r91, %r331, 14336;
	add.s32 	%r92, %r331, 15360;
	mul.lo.s64 	%rd61, %rd5, %rd3;
	shl.b64 	%rd62, %rd61, 8;
	add.s64 	%rd63, %rd62, %rd59;
	add.s64 	%rd9, %rd63, 2048;
	cvta.to.global.u64 	%rd10, %rd17;
	mov.b32 	%r740, 0;
	mov.u32 	%r741, %r196;
	mov.u32 	%r742, %r740;
$L__BB11_55:
	min.s32 	%r332, %r741, 64;
	max.s32 	%r110, %r332, 1;
	and.b32  	%r111, %r110, 7;
	shl.b32 	%r333, %r740, 6;
	sub.s32 	%r334, %r196, %r333;
	min.s32 	%r335, %r334, 64;
	shl.b32 	%r336, %r335, 7;
	sub.s32 	%r112, %r74, %r336;
	sub.s32 	%r113, %r75, %r336;
	shr.u32 	%r337, %r113, 7;
	add.s32 	%r114, %r337, 1;
	add.s32 	%r338, %r79, %r332;
	add.s32 	%r115, %r338, 1;
	and.b32  	%r116, %r115, 7;
	and.b32  	%r117, %r338, 33554431;
	add.s32 	%r118, %r117, 1;
	sub.s32 	%r119, %r196, %r742;
	min.s32 	%r120, %r119, 64;
	shl.b32 	%r121, %r120, 7;
	setp.ge.s32 	%p47, %r739, %r121;
	mov.f32 	%f571, 0f00000000;
	@%p47 bra 	$L__BB11_77;
	shl.b32 	%r122, %r742, 7;
	setp.lt.u32 	%p48, %r117, 15;
	mov.f32 	%f571, 0f00000000;
	mov.u32 	%r747, %r739;
	@%p48 bra 	$L__BB11_67;
	and.b32  	%r339, %r118, 67108848;
	neg.s32 	%r746, %r339;
	add.s32 	%r340, %r739, %r122;
	mul.wide.u32 	%rd64, %r340, 2;
	add.s64 	%rd111, %rd9, %rd64;
	mov.f32 	%f571, 0f00000000;
	mov.u32 	%r747, %r739;
	bra.uni 	$L__BB11_66;
$L__BB11_58:
	setp.ge.s32 	%p110, %r739, %r6;
	@%p110 bra 	$L__BB11_65;
	add.s32 	%r93, %r6, %r74;
	and.b32  	%r651, %r93, 384;
	setp.eq.s32 	%p111, %r651, 384;
	@%p111 bra 	$L__BB11_62;
	shl.b32 	%r652, %r1, 13;
	shl.b32 	%r653, %r54, 7;
	or.b32  	%r654, %r652, %r653;
	or.b32  	%r737, %r654, %r73;
	shl.b32 	%r655, %r54, 2;
	add.s32 	%r657, %r655, %r221;
	add.s32 	%r736, %r657, 49424;
	shr.u32 	%r658, %r93, 7;
	add.s32 	%r659, %r658, 1;
	and.b32  	%r660, %r659, 3;
	neg.s32 	%r735, %r660;
$L__BB11_61:
	.pragma "nounroll";
	and.b32  	%r661, %r739, 1073741696;
	or.b32  	%r662, %r661, %r73;
	shl.b32 	%r663, %r662, 2;
	add.s32 	%r665, %r221, %r663;
	ld.shared.f32 	%f533, [%r665+49680];
	ld.shared.f32 	%f534, [%r736];
	add.f32 	%f535, %f534, 0f358637BD;
	div.rn.f32 	%f532, %f533, %f535;
	// begin inline asm
	{  cvt.rn.f16.f32 %rs92, %f532;}

	// end inline asm
	cvt.u64.u32 	%rd91, %r737;
	add.s64 	%rd92, %rd4, %rd91;
	shl.b64 	%rd93, %rd92, 1;
	add.s64 	%rd94, %rd1, %rd93;
	st.global.u16 	[%rd94], %rs92;
	add.s32 	%r739, %r739, 128;
	add.s32 	%r737, %r737, 128;
	add.s32 	%r736, %r736, 4;
	add.s32 	%r735, %r735, 1;
	setp.ne.s32 	%p112, %r735, 0;
	@%p112 bra 	$L__BB11_61;
$L__BB11_62:
	setp.lt.u32 	%p113, %r93, 384;
	@%p113 bra 	$L__BB11_65;
	add.s32 	%r768, %r739, 256;
	add.s32 	%r672, %r221, 49680;
	add.s32 	%r674, %r221, 49424;
$L__BB11_64:
	add.s32 	%r666, %r768, -256;
	shr.u32 	%r667, %r666, 7;
	and.b32  	%r668, %r666, 1073741696;
	or.b32  	%r669, %r668, %r73;
	shl.b32 	%r670, %r669, 2;
	add.s32 	%r673, %r672, %r670;
	ld.shared.f32 	%f540, [%r673];
	shl.b32 	%r675, %r667, 2;
	add.s32 	%r676, %r674, %r675;
	ld.shared.f32 	%f541, [%r676];
	add.f32 	%f542, %f541, 0f358637BD;
	div.rn.f32 	%f536, %f540, %f542;
	// begin inline asm
	{  cvt.rn.f16.f32 %rs93, %f536;}

	// end inline asm
	add.s32 	%r677, %r4, %r667;
	shl.b32 	%r678, %r677, 7;
	or.b32  	%r679, %r678, %r73;
	cvt.u64.u32 	%rd95, %r679;
	add.s64 	%rd96, %rd4, %rd95;
	shl.b64 	%rd97, %rd96, 1;
	add.s64 	%rd98, %rd1, %rd97;
	st.global.u16 	[%rd98], %rs93;
	add.s32 	%r680, %r768, -128;
	shr.u32 	%r681, %r680, 7;
	and.b32  	%r682, %r680, 1073741696;
	or.b32  	%r683, %r682, %r73;
	shl.b32 	%r684, %r683, 2;
	add.s32 	%r685, %r672, %r684;
	ld.shared.f32 	%f543, [%r685];
	shl.b32 	%r686, %r681, 2;
	add.s32 	%r687, %r674, %r686;
	ld.shared.f32 	%f544, [%r687];
	add.f32 	%f545, %f544, 0f358637BD;
	div.rn.f32 	%f537, %f543, %f545;
	// begin inline asm
	{  cvt.rn.f16.f32 %rs94, %f537;}

	// end inline asm
	add.s32 	%r688, %r4, %r681;
	shl.b32 	%r689, %r688, 7;
	or.b32  	%r690, %r689, %r73;
	cvt.u64.u32 	%rd99, %r690;
	add.s64 	%rd100, %rd4, %rd99;
	shl.b64 	%rd101, %rd100, 1;
	add.s64 	%rd102, %rd1, %rd101;
	st.global.u16 	[%rd102], %rs94;
	add.s32 	%r691, %r768, 128;
	shr.u32 	%r692, %r768, 7;
	and.b32  	%r693, %r768, 1073741696;
	or.b32  	%r694, %r693, %r73;
	shl.b32 	%r695, %r694, 2;
	add.s32 	%r696, %r672, %r695;
	ld.shared.f32 	%f546, [%r696];
	shl.b32 	%r697, %r692, 2;
	add.s32 	%r698, %r674, %r697;
	ld.shared.f32 	%f547, [%r698];
	add.f32 	%f548, %f547, 0f358637BD;
	div.rn.f32 	%f538, %f546, %f548;
	// begin inline asm
	{  cvt.rn.f16.f32 %rs95, %f538;}

	// end inline asm
	add.s32 	%r699, %r4, %r692;
	shl.b32 	%r700, %r699, 7;
	or.b32  	%r701, %r700, %r73;
	cvt.u64.u32 	%rd103, %r701;
	add.s64 	%rd104, %rd4, %rd103;
	shl.b64 	%rd105, %rd104, 1;
	add.s64 	%rd106, %rd1, %rd105;
	st.global.u16 	[%rd106], %rs95;
	shr.u32 	%r702, %r691, 7;
	and.b32  	%r703, %r691, 1073741696;
	or.b32  	%r704, %r703, %r73;
	shl.b32 	%r705, %r704, 2;
	add.s32 	%r706, %r672, %r705;
	ld.shared.f32 	%f549, [%r706];
	shl.b32 	%r707, %r702, 2;
	add.s32 	%r708, %r674, %r707;
	ld.shared.f32 	%f550, [%r708];
	add.f32 	%f551, %f550, 0f358637BD;
	div.rn.f32 	%f539, %f549, %f551;
	// begin inline asm
	{  cvt.rn.f16.f32 %rs96, %f539;}

	// end inline asm
	add.s32 	%r709, %r4, %r702;
	shl.b32 	%r710, %r709, 7;
	or.b32  	%r711, %r710, %r73;
	cvt.u64.u32 	%rd107, %r711;
	add.s64 	%rd108, %rd4, %rd107;
	shl.b64 	%rd109, %rd108, 1;
	add.s64 	%rd110, %rd1, %rd109;
	st.global.u16 	[%rd110], %rs96;
	add.s32 	%r192, %r768, 512;
	add.s32 	%r712, %r768, 256;
	setp.lt.s32 	%p114, %r712, %r6;
	mov.u32 	%r768, %r192;
	@%p114 bra 	$L__BB11_64;
$L__BB11_65:
	ret;
$L__BB11_66:
	.pragma "nounroll";
	ld.global.nc.u16 	%rs39, [%rd111+-2048];
	// begin inline asm
	{  cvt.f32.f16 %f219, %rs39;}

	// end inline asm
	abs.f32 	%f235, %f219;
	max.f32 	%f236, %f571, %f235;
	ld.global.nc.u16 	%rs40, [%rd111+-1792];
	// begin inline asm
	{  cvt.f32.f16 %f220, %rs40;}

	// end inline asm
	abs.f32 	%f237, %f220;
	max.f32 	%f238, %f236, %f237;
	ld.global.nc.u16 	%rs41, [%rd111+-1536];
	// begin inline asm
	{  cvt.f32.f16 %f221, %rs41;}

	// end inline asm
	abs.f32 	%f239, %f221;
	max.f32 	%f240, %f238, %f239;
	ld.global.nc.u16 	%rs42, [%rd111+-1280];
	// begin inline asm
	{  cvt.f32.f16 %f222, %rs42;}

	// end inline asm
	abs.f32 	%f241, %f222;
	max.f32 	%f242, %f240, %f241;
	ld.global.nc.u16 	%rs43, [%rd111+-1024];
	// begin inline asm
	{  cvt.f32.f16 %f223, %rs43;}

	// end inline asm
	abs.f32 	%f243, %f223;
	max.f32 	%f244, %f242, %f243;
	ld.global.nc.u16 	%rs44, [%rd111+-768];
	// begin inline asm
	{  cvt.f32.f16 %f224, %rs44;}

	// end inline asm
	abs.f32 	%f245, %f224;
	max.f32 	%f246, %f244, %f245;
	ld.global.nc.u16 	%rs45, [%rd111+-512];
	// begin inline asm
	{  cvt.f32.f16 %f225, %rs45;}

	// end inline asm
	abs.f32 	%f247, %f225;
	max.f32 	%f248, %f246, %f247;
	ld.global.nc.u16 	%rs46, [%rd111+-256];
	// begin inline asm
	{  cvt.f32.f16 %f226, %rs46;}

	// end inline asm
	abs.f32 	%f249, %f226;
	max.f32 	%f250, %f248, %f249;
	ld.global.nc.u16 	%rs47, [%rd111];
	// begin inline asm
	{  cvt.f32.f16 %f227, %rs47;}

	// end inline asm
	abs.f32 	%f251, %f227;
	max.f32 	%f252, %f250, %f251;
	ld.global.nc.u16 	%rs48, [%rd111+256];
	// begin inline asm
	{  cvt.f32.f16 %f228, %rs48;}

	// end inline asm
	abs.f32 	%f253, %f228;
	max.f32 	%f254, %f252, %f253;
	ld.global.nc.u16 	%rs49, [%rd111+512];
	// begin inline asm
	{  cvt.f32.f16 %f229, %rs49;}

	// end inline asm
	abs.f32 	%f255, %f229;
	max.f32 	%f256, %f254, %f255;
	ld.global.nc.u16 	%rs50, [%rd111+768];
	// begin inline asm
	{  cvt.f32.f16 %f230, %rs50;}

	// end inline asm
	abs.f32 	%f257, %f230;
	max.f32 	%f258, %f256, %f257;
	ld.global.nc.u16 	%rs51, [%rd111+1024];
	// begin inline asm
	{  cvt.f32.f16 %f231, %rs51;}

	// end inline asm
	abs.f32 	%f259, %f231;
	max.f32 	%f260, %f258, %f259;
	ld.global.nc.u16 	%rs52, [%rd111+1280];
	// begin inline asm
	{  cvt.f32.f16 %f232, %rs52;}

	// end inline asm
	abs.f32 	%f261, %f232;
	max.f32 	%f262, %f260, %f261;
	ld.global.nc.u16 	%rs53, [%rd111+1536];
	// begin inline asm
	{  cvt.f32.f16 %f233, %rs53;}

	// end inline asm
	abs.f32 	%f263, %f233;
	max.f32 	%f264, %f262, %f263;
	ld.global.nc.u16 	%rs54, [%rd111+1792];
	// begin inline asm
	{  cvt.f32.f16 %f234, %rs54;}

	// end inline asm
	abs.f32 	%f265, %f234;
	max.f32 	%f571, %f264, %f265;
	add.s32 	%r747, %r747, 2048;
	add.s32 	%r746, %r746, 16;
	add.s64 	%rd111, %rd111, 4096;
	setp.eq.s32 	%p49, %r746, 0;
	@%p49 bra 	$L__BB11_67;
	bra.uni 	$L__BB11_66;
$L__BB11_67:
	and.b32  	%r341, %r118, 15;
	setp.eq.s32 	%p50, %r341, 0;
	@%p50 bra 	$L__BB11_77;
	and.b32  	%r342, %r115, 15;
	add.s32 	%r343, %r342, -1;
	setp.lt.u32 	%p51, %r343, 7;
	@%p51 bra 	$L__BB11_70;
	add.s32 	%r344, %r122, %r747;
	mul.wide.u32 	%rd65, %r344, 2;
	add.s64 	%rd66, %rd8, %rd65;
	ld.global.nc.u16 	%rs55, [%rd66];
	// begin inline asm
	{  cvt.f32.f16 %f267, %rs55;}

	// end inline asm
	abs.f32 	%f275, %f267;
	max.f32 	%f276, %f571, %f275;
	cvt.u64.u32 	%rd67, %r122;
	cvt.u64.u32 	%rd68, %r747;
	add.s64 	%rd69, %rd67, %rd68;
	shl.b64 	%rd70, %rd69, 1;
	add.s64 	%rd71, %rd8, %rd70;
	ld.global.nc.u16 	%rs56, [%rd71+256];
	// begin inline asm
	{  cvt.f32.f16 %f268, %rs56;}

	// end inline asm
	abs.f32 	%f277, %f268;
	max.f32 	%f278, %f276, %f277;
	ld.global.nc.u16 	%rs57, [%rd71+512];
	// begin inline asm
	{  cvt.f32.f16 %f269, %rs57;}

	// end inline asm
	abs.f32 	%f279, %f269;
	max.f32 	%f280, %f278, %f279;
	ld.global.nc.u16 	%rs58, [%rd71+768];
	// begin inline asm
	{  cvt.f32.f16 %f270, %rs58;}

	// end inline asm
	abs.f32 	%f281, %f270;
	max.f32 	%f282, %f280, %f281;
	ld.global.nc.u16 	%rs59, [%rd71+1024];
	// begin inline asm
	{  cvt.f32.f16 %f271, %rs59;}

	// end inline asm
	abs.f32 	%f283, %f271;
	max.f32 	%f284, %f282, %f283;
	ld.global.nc.u16 	%rs60, [%rd71+1280];
	// begin inline asm
	{  cvt.f32.f16 %f272, %rs60;}

	// end inline asm
	abs.f32 	%f285, %f272;
	max.f32 	%f286, %f284, %f285;
	ld.global.nc.u16 	%rs61, [%rd71+1536];
	// begin inline asm
	{  cvt.f32.f16 %f273, %rs61;}

	// end inline asm
	abs.f32 	%f287, %f273;
	max.f32 	%f288, %f286, %f287;
	ld.global.nc.u16 	%rs62, [%rd71+1792];
	// begin inline asm
	{  cvt.f32.f16 %f274, %rs62;}

	// end inline asm
	abs.f32 	%f289, %f274;
	max.f32 	%f571, %f288, %f289;
	add.s32 	%r747, %r747, 1024;
$L__BB11_70:
	setp.eq.s32 	%p52, %r116, 0;
	@%p52 bra 	$L__BB11_77;
	and.b32  	%r127, %r115, 3;
	setp.lt.u32 	%p53, %r116, 4;
	@%p53 bra 	$L__BB11_73;
	add.s32 	%r345, %r122, %r747;
	mul.wide.u32 	%rd72, %r345, 2;
	add.s64 	%rd73, %rd8, %rd72;
	ld.global.nc.u16 	%rs63, [%rd73];
	// begin inline asm
	{  cvt.f32.f16 %f291, %rs63;}

	// end inline asm
	abs.f32 	%f295, %f291;
	max.f32 	%f296, %f571, %f295;
	cvt.u64.u32 	%rd74, %r122;
	cvt.u64.u32 	%rd75, %r747;
	add.s64 	%rd76, %rd74, %rd75;
	shl.b64 	%rd77, %rd76, 1;
	add.s64 	%rd78, %rd8, %rd77;
	ld.global.nc.u16 	%rs64, [%rd78+256];
	// begin inline asm
	{  cvt.f32.f16 %f292, %rs64;}

	// end inline asm
	abs.f32 	%f297, %f292;
	max.f32 	%f298, %f296, %f297;
	ld.global.nc.u16 	%rs65, [%rd78+512];
	// begin inline asm
	{  cvt.f32.f16 %f293, %rs65;}

	// end inline asm
	abs.f32 	%f299, %f293;
	max.f32 	%f300, %f298, %f299;
	ld.global.nc.u16 	%rs66, [%rd78+768];
	// begin inline asm
	{  cvt.f32.f16 %f294, %rs66;}

	// end inline asm
	abs.f32 	%f301, %f294;
	max.f32 	%f571, %f300, %f301;
	add.s32 	%r747, %r747, 512;
$L__BB11_73:
	setp.eq.s32 	%p54, %r127, 0;
	@%p54 bra 	$L__BB11_77;
	add.s32 	%r346, %r122, %r747;
	mul.wide.u32 	%rd79, %r346, 2;
	add.s64 	%rd80, %rd8, %rd79;
	ld.global.nc.u16 	%rs67, [%rd80];
	// begin inline asm
	{  cvt.f32.f16 %f302, %rs67;}

	// end inline asm
	abs.f32 	%f303, %f302;
	max.f32 	%f571, %f571, %f303;
	setp.eq.s32 	%p55, %r127, 1;
	@%p55 bra 	$L__BB11_77;
	cvt.u64.u32 	%rd81, %r122;
	cvt.u64.u32 	%rd82, %r747;
	add.s64 	%rd83, %rd81, %rd82;
	shl.b64 	%rd84, %rd83, 1;
	add.s64 	%rd12, %rd8, %rd84;
	ld.global.nc.u16 	%rs68, [%rd12+256];
	// begin inline asm
	{  cvt.f32.f16 %f304, %rs68;}

	// end inline asm
	abs.f32 	%f305, %f304;
	max.f32 	%f571, %f571, %f305;
	setp.eq.s32 	%p56, %r127, 2;
	@%p56 bra 	$L__BB11_77;
	ld.global.nc.u16 	%rs69, [%rd12+512];
	// begin inline asm
	{  cvt.f32.f16 %f306, %rs69;}

	// end inline asm
	abs.f32 	%f307, %f306;
	max.f32 	%f571, %f571, %f307;
$L__BB11_77:
	setp.ne.s32 	%p57, %r26, 0;
	mov.b32 	%r347, %f571;
	shfl.sync.bfly.b32	%r348|%p58, %r347, 16, 31, -1;
	mov.b32 	%f308, %r348;
	max.f32 	%f309, %f571, %f308;
	mov.b32 	%r349, %f309;
	shfl.sync.bfly.b32	%r350|%p59, %r349, 8, 31, -1;
	mov.b32 	%f310, %r350;
	max.f32 	%f311, %f309, %f310;
	mov.b32 	%r351, %f311;
	shfl.sync.bfly.b32	%r352|%p60, %r351, 4, 31, -1;
	mov.b32 	%f312, %r352;
	max.f32 	%f313, %f311, %f312;
	mov.b32 	%r353, %f313;
	shfl.sync.bfly.b32	%r354|%p61, %r353, 2, 31, -1;
	mov.b32 	%f314, %r354;
	max.f32 	%f315, %f313, %f314;
	mov.b32 	%r355, %f315;
	shfl.sync.bfly.b32	%r356|%p62, %r355, 1, 31, -1;
	mov.b32 	%f316, %r356;
	max.f32 	%f37, %f315, %f316;
	@%p57 bra 	$L__BB11_79;
	st.shared.f32 	[%r27], %f37;
$L__BB11_79:
	setp.gt.u32 	%p63, %r739, 3;
	bar.sync 	0;
	mov.f32 	%f573, 0fF149F2CA;
	@%p63 bra 	$L__BB11_81;
	ld.shared.f32 	%f573, [%r28];
$L__BB11_81:
	setp.gt.u32 	%p64, %r739, 31;
	@%p64 bra 	$L__BB11_83;
	mov.b32 	%r357, %f573;
	shfl.sync.bfly.b32	%r358|%p65, %r357, 16, 31, -1;
	mov.b32 	%f318, %r358;
	max.f32 	%f319, %f573, %f318;
	mov.b32 	%r359, %f319;
	shfl.sync.bfly.b32	%r360|%p66, %r359, 8, 31, -1;
	mov.b32 	%f320, %r360;
	max.f32 	%f321, %f319, %f320;
	mov.b32 	%r361, %f321;
	shfl.sync.bfly.b32	%r362|%p67, %r361, 4, 31, -1;
	mov.b32 	%f322, %r362;
	max.f32 	%f323, %f321, %f322;
	mov.b32 	%r363, %f323;
	shfl.sync.bfly.b32	%r364|%p68, %r363, 2, 31, -1;
	mov.b32 	%f324, %r364;
	max.f32 	%f325, %f323, %f324;
	mov.b32 	%r365, %f325;
	shfl.sync.bfly.b32	%r366|%p69, %r365, 1, 31, -1;
	mov.b32 	%f326, %r366;
	max.f32 	%f573, %f325, %f326;
$L__BB11_83:
	setp.ne.s32 	%p70, %r739, 0;
	bar.sync 	0;
	@%p70 bra 	$L__BB11_85;
	st.shared.f32 	[smem+49152], %f573;
$L__BB11_85:
	setp.ge.s32 	%p71, %r739, %r121;
	bar.sync 	0;
	ld.shared.f32 	%f327, [smem+49152];
	mul.f32 	%f328, %f552, %f327;
	max.f32 	%f329, %f328, 0f358637BD;
	mov.f32 	%f330, 0f42FE0000;
	div.rn.f32 	%f42, %f330, %f329;
	shl.b32 	%r134, %r742, 7;
	@%p71 bra 	$L__BB11_88;
	add.s32 	%r135, %r73, %r134;
	mov.u32 	%r748, %r739;
$L__BB11_87:
	shr.u32 	%r367, %r748, 7;
	and.b32  	%r368, %r748, 2147483520;
	add.s32 	%r369, %r368, %r135;
	mul.wide.u32 	%rd85, %r369, 2;
	add.s64 	%rd86, %rd8, %rd85;
	ld.global.nc.u16 	%rs70, [%rd86];
	// begin inline asm
	{  cvt.f32.f16 %f331, %rs70;}

	// end inline asm
	mul.f32 	%f332, %f42, %f331;
	mov.f32 	%f333, 0f3F000000;
	copysign.f32 	%f334, %f332, %f333;
	add.rz.f32 	%f335, %f332, %f334;
	cvt.rzi.f32.f32 	%f336, %f335;
	min.f32 	%f337, %f336, 0f42FE0000;
	max.f32 	%f338, %f337, 0fC3000000;
	cvt.rzi.s32.f32 	%r370, %f338;
	add.s32 	%r371, %r80, %r367;
	add.s32 	%r373, %r221, %r371;
	st.shared.u8 	[%r373+8192], %r370;
	add.s32 	%r748, %r748, 128;
	setp.lt.s32 	%p72, %r748, %r121;
	@%p72 bra 	$L__BB11_87;
$L__BB11_88:
	setp.gt.s32 	%p73, %r119, 63;
	sub.s32 	%r374, 8192, %r121;
	setp.ge.s32 	%p74, %r739, %r374;
	or.pred  	%p75, %p73, %p74;
	@%p75 bra 	$L__BB11_100;
	setp.lt.u32 	%p76, %r113, 896;
	mov.u32 	%r751, %r739;
	@%p76 bra 	$L__BB11_92;
	and.b32  	%r138, %r114, 67108856;
	add.s32 	%r139, %r120, %r80;
	mov.b32 	%r750, 0;
	mov.u32 	%r751, %r739;
$L__BB11_91:
	.pragma "nounroll";
	shr.u32 	%r376, %r751, 7;
	add.s32 	%r377, %r376, %r139;
	add.s32 	%r379, %r221, 8192;
	add.s32 	%r380, %r379, %r377;
	mov.b16 	%rs71, 0;
	st.shared.u8 	[%r380], %rs71;
	add.s32 	%r381, %r751, 128;
	shr.u32 	%r382, %r381, 7;
	add.s32 	%r383, %r382, %r139;
	add.s32 	%r384, %r379, %r383;
	st.shared.u8 	[%r384], %rs71;
	add.s32 	%r385, %r751, 256;
	shr.u32 	%r386, %r385, 7;
	add.s32 	%r387, %r386, %r139;
	add.s32 	%r388, %r379, %r387;
	st.shared.u8 	[%r388], %rs71;
	add.s32 	%r389, %r751, 384;
	shr.u32 	%r390, %r389, 7;
	add.s32 	%r391, %r390, %r139;
	add.s32 	%r392, %r379, %r391;
	st.shared.u8 	[%r392], %rs71;
	add.s32 	%r393, %r751, 512;
	shr.u32 	%r394, %r393, 7;
	add.s32 	%r395, %r394, %r139;
	add.s32 	%r396, %r379, %r395;
	st.shared.u8 	[%r396], %rs71;
	add.s32 	%r397, %r751, 640;
	shr.u32 	%r398, %r397, 7;
	add.s32 	%r399, %r398, %r139;
	add.s32 	%r400, %r379, %r399;
	st.shared.u8 	[%r400], %rs71;
	add.s32 	%r401, %r751, 768;
	shr.u32 	%r402, %r401, 7;
	add.s32 	%r403, %r402, %r139;
	add.s32 	%r404, %r379, %r403;
	st.shared.u8 	[%r404], %rs71;
	add.s32 	%r405, %r751, 896;
	shr.u32 	%r406, %r405, 7;
	add.s32 	%r407, %r406, %r139;
	add.s32 	%r408, %r379, %r407;
	st.shared.u8 	[%r408], %rs71;
	add.s32 	%r751, %r751, 1024;
	add.s32 	%r750, %r750, 8;
	setp.ne.s32 	%p77, %r750, %r138;
	@%p77 bra 	$L__BB11_91;
$L__BB11_92:
	and.b32  	%r409, %r114, 7;
	setp.eq.s32 	%p78, %r409, 0;
	@%p78 bra 	$L__BB11_100;
	shr.u32 	%r410, %r112, 7;
	add.s32 	%r145, %r410, 1;
	and.b32  	%r411, %r145, 7;
	add.s32 	%r412, %r411, -1;
	setp.lt.u32 	%p79, %r412, 3;
	@%p79 bra 	$L__BB11_95;
	shr.u32 	%r413, %r751, 7;
	add.s32 	%r414, %r120, %r413;
	add.s32 	%r415, %r80, %r414;
	add.s32 	%r417, %r221, 8192;
	add.s32 	%r418, %r417, %r415;
	mov.b16 	%rs72, 0;
	st.shared.u8 	[%r418], %rs72;
	add.s32 	%r419, %r751, 128;
	shr.u32 	%r420, %r419, 7;
	add.s32 	%r421, %r120, %r420;
	add.s32 	%r422, %r80, %r421;
	add.s32 	%r423, %r417, %r422;
	st.shared.u8 	[%r423], %rs72;
	add.s32 	%r424, %r751, 256;
	shr.u32 	%r425, %r424, 7;
	add.s32 	%r426, %r120, %r425;
	add.s32 	%r427, %r80, %r426;
	add.s32 	%r428, %r417, %r427;
	st.shared.u8 	[%r428], %rs72;
	add.s32 	%r429, %r751, 384;
	shr.u32 	%r430, %r429, 7;
	add.s32 	%r431, %r120, %r430;
	add.s32 	%r432, %r80, %r431;
	add.s32 	%r433, %r417, %r432;
	st.shared.u8 	[%r433], %rs72;
	add.s32 	%r751, %r751, 512;
$L__BB11_95:
	and.b32  	%r434, %r145, 3;
	setp.eq.s32 	%p80, %r434, 0;
	@%p80 bra 	$L__BB11_100;
	and.b32  	%r435, %r112, 384;
	setp.eq.s32 	%p81, %r435, 0;
	@%p81 bra 	$L__BB11_98;
	shr.u32 	%r436, %r751, 7;
	add.s32 	%r437, %r120, %r436;
	add.s32 	%r438, %r80, %r437;
	add.s32 	%r440, %r221, 8192;
	add.s32 	%r441, %r440, %r438;
	mov.b16 	%rs73, 0;
	st.shared.u8 	[%r441], %rs73;
	add.s32 	%r442, %r751, 128;
	shr.u32 	%r443, %r442, 7;
	add.s32 	%r444, %r120, %r443;
	add.s32 	%r445, %r80, %r444;
	add.s32 	%r446, %r440, %r445;
	st.shared.u8 	[%r446], %rs73;
	add.s32 	%r751, %r751, 256;
$L__BB11_98:
	and.b32  	%r447, %r112, 128;
	setp.ne.s32 	%p82, %r447, 0;
	@%p82 bra 	$L__BB11_100;
	shr.u32 	%r448, %r751, 7;
	add.s32 	%r449, %r120, %r448;
	add.s32 	%r450, %r80, %r449;
	add.s32 	%r452, %r221, %r450;
	mov.b16 	%rs74, 0;
	st.shared.u8 	[%r452+8192], %rs74;
$L__BB11_100:
	setp.ge.s32 	%p83, %r739, %r121;
	mov.u32 	%r754, %r739;
	@%p83 bra 	$L__BB11_101;
	bra.uni 	$L__BB11_140;
$L__BB11_101:
	mov.b32 	%r756, 0;
	mov.u32 	%r757, %r739;
$L__BB11_102:
	.pragma "nounroll";
	mov.u32 	%r152, %r757;
	shl.b32 	%r462, %r152, 2;
	add.s32 	%r464, %r221, %r462;
	add.s32 	%r154, %r464, 32768;
	mov.b32 	%r465, 0;
	st.shared.u32 	[%r464+32768], %r465;
	st.shared.u32 	[%r464+33280], %r465;
	st.shared.u32 	[%r464+33792], %r465;
	st.shared.u32 	[%r464+34304], %r465;
	st.shared.u32 	[%r464+34816], %r465;
	st.shared.u32 	[%r464+35328], %r465;
	st.shared.u32 	[%r464+35840], %r465;
	st.shared.u32 	[%r464+36352], %r465;
	st.shared.u32 	[%r464+36864], %r465;
	st.shared.u32 	[%r464+37376], %r465;
	st.shared.u32 	[%r464+37888], %r465;
	st.shared.u32 	[%r464+38400], %r465;
	st.shared.u32 	[%r464+38912], %r465;
	st.shared.u32 	[%r464+39424], %r465;
	st.shared.u32 	[%r464+39936], %r465;
	st.shared.u32 	[%r464+40448], %r465;
	add.s32 	%r757, %r152, 2048;
	add.s32 	%r756, %r756, 16;
	setp.ne.s32 	%p85, %r756, %r82;
	@%p85 bra 	$L__BB11_102;
	setp.eq.s32 	%p86, %r81, 0;
	@%p86 bra 	$L__BB11_113;
	setp.lt.u32 	%p87, %r76, 7;
	@%p87 bra 	$L__BB11_106;
	mov.b32 	%r466, 0;
	st.shared.u32 	[%r154+8192], %r466;
	st.shared.u32 	[%r154+8704], %r466;
	st.shared.u32 	[%r154+9216], %r466;
	st.shared.u32 	[%r154+9728], %r466;
	st.shared.u32 	[%r154+10240], %r466;
	st.shared.u32 	[%r154+10752], %r466;
	st.shared.u32 	[%r154+11264], %r466;
	st.shared.u32 	[%r154+11776], %r466;
	add.s32 	%r757, %r152, 3072;
$L__BB11_106:
	setp.eq.s32 	%p88, %r77, 0;
	@%p88 bra 	$L__BB11_113;
	setp.lt.u32 	%p89, %r78, 3;
	@%p89 bra 	$L__BB11_109;
	shl.b32 	%r467, %r757, 2;
	add.s32 	%r469, %r221, %r467;
	mov.b32 	%r470, 0;
	st.shared.u32 	[%r469+32768], %r470;
	st.shared.u32 	[%r469+33280], %r470;
	st.shared.u32 	[%r469+33792], %r470;
	st.shared.u32 	[%r469+34304], %r470;
	add.s32 	%r757, %r757, 512;
$L__BB11_109:
	setp.eq.s32 	%p90, %r83, 0;
	@%p90 bra 	$L__BB11_113;
	setp.eq.s32 	%p91, %r83, 1;
	shl.b32 	%r471, %r757, 2;
	add.s32 	%r473, %r221, %r471;
	add.s32 	%r161, %r473, 32768;
	mov.b32 	%r474, 0;
	st.shared.u32 	[%r473+32768], %r474;
	@%p91 bra 	$L__BB11_113;
	setp.eq.s32 	%p92, %r83, 2;
	mov.b32 	%r475, 0;
	st.shared.u32 	[%r161+512], %r475;
	@%p92 bra 	$L__BB11_113;
	mov.b32 	%r476, 0;
	st.shared.u32 	[%r161+1024], %r476;
$L__BB11_113:
	setp.gt.u32 	%p93, %r739, 511;
	bar.sync 	0;
	@%p93 bra 	$L__BB11_116;
	mov.u32 	%r759, %r3;
$L__BB11_115:
	shr.u32 	%r477, %r759, 2;
	shl.b32 	%r478, %r477, 11;
	add.s32 	%r480, %r221, %r478;
	mov.b32 	%r481, 128;
	wmma.load.a.sync.aligned.row.m16n16k16.shared.s8 	{%r482, %r483}, [%r480], %r481;
	mov.b32 	%r484, 64;
	wmma.load.b.sync.aligned.col.m16n16k16.shared.s8 	{%r485, %r486}, [%r85], %r484;
	mov.b32 	%r487, 0;
	wmma.mma.sync.aligned.row.col.m16n16k16.s32.s8.s8.s32 {%r488, %r489, %r490, %r491, %r492, %r493, %r494, %r495}, {%r482, %r483}, {%r485, %r486}, {%r487, %r487, %r487, %r487, %r487, %r487, %r487, %r487};
	add.s32 	%r496, %r480, 16;
	wmma.load.a.sync.aligned.row.m16n16k16.shared.s8 	{%r497, %r498}, [%r496], %r481;
	wmma.load.b.sync.aligned.col.m16n16k16.shared.s8 	{%r499, %r500}, [%r86], %r484;
	wmma.mma.sync.aligned.row.col.m16n16k16.s32.s8.s8.s32 {%r501, %r502, %r503, %r504, %r505, %r506, %r507, %r508}, {%r497, %r498}, {%r499, %r500}, {%r488, %r489, %r490, %r491, %r492, %r493, %r494, %r495};
	add.s32 	%r509, %r480, 32;
	wmma.load.a.sync.aligned.row.m16n16k16.shared.s8 	{%r510, %r511}, [%r509], %r481;
	wmma.load.b.sync.aligned.col.m16n16k16.shared.s8 	{%r512, %r513}, [%r87], %r484;
	wmma.mma.sync.aligned.row.col.m16n16k16.s32.s8.s8.s32 {%r514, %r515, %r516, %r517, %r518, %r519, %r520, %r521}, {%r510, %r511}, {%r512, %r513}, {%r501, %r502, %r503, %r504, %r505, %r506, %r507, %r508};
	add.s32 	%r522, %r480, 48;
	wmma.load.a.sync.aligned.row.m16n16k16.shared.s8 	{%r523, %r524}, [%r522], %r481;
	wmma.load.b.sync.aligned.col.m16n16k16.shared.s8 	{%r525, %r526}, [%r88], %r484;
	wmma.mma.sync.aligned.row.col.m16n16k16.s32.s8.s8.s32 {%r527, %r528, %r529, %r530, %r531, %r532, %r533, %r534}, {%r523, %r524}, {%r525, %r526}, {%r514, %r515, %r516, %r517, %r518, %r519, %r520, %r521};
	add.s32 	%r535, %r480, 64;
	wmma.load.a.sync.aligned.row.m16n16k16.shared.s8 	{%r536, %r537}, [%r535], %r481;
	wmma.load.b.sync.aligned.col.m16n16k16.shared.s8 	{%r538, %r539}, [%r89], %r484;
	wmma.mma.sync.aligned.row.col.m16n16k16.s32.s8.s8.s32 {%r540, %r541, %r542, %r543, %r544, %r545, %r546, %r547}, {%r536, %r537}, {%r538, %r539}, {%r527, %r528, %r529, %r530, %r531, %r532, %r533, %r534};
	add.s32 	%r548, %r480, 80;
	wmma.load.a.sync.aligned.row.m16n16k16.shared.s8 	{%r549, %r550}, [%r548], %r481;
	wmma.load.b.sync.aligned.col.m16n16k16.shared.s8 	{%r551, %r552}, [%r90], %r484;
	wmma.mma.sync.aligned.row.col.m16n16k16.s32.s8.s8.s32 {%r553, %r554, %r555, %r556, %r557, %r558, %r559, %r560}, {%r549, %r550}, {%r551, %r552}, {%r540, %r541, %r542, %r543, %r544, %r545, %r546, %r547};
	add.s32 	%r561, %r480, 96;
	wmma.load.a.sync.aligned.row.m16n16k16.shared.s8 	{%r562, %r563}, [%r561], %r481;
	wmma.load.b.sync.aligned.col.m16n16k16.shared.s8 	{%r564, %r565}, [%r91], %r484;
	wmma.mma.sync.aligned.row.col.m16n16k16.s32.s8.s8.s32 {%r566, %r567, %r568, %r569, %r570, %r571, %r572, %r573}, {%r562, %r563}, {%r564, %r565}, {%r553, %r554, %r555, %r556, %r557, %r558, %r559, %r560};
	add.s32 	%r574, %r480, 112;
	wmma.load.a.sync.aligned.row.m16n16k16.shared.s8 	{%r575, %r576}, [%r574], %r481;
	wmma.load.b.sync.aligned.col.m16n16k16.shared.s8 	{%r577, %r578}, [%r92], %r484;
	wmma.mma.sync.aligned.row.col.m16n16k16.s32.s8.s8.s32 {%r579, %r580, %r581, %r582, %r583, %r584, %r585, %r586}, {%r575, %r576}, {%r577, %r578}, {%r566, %r567, %r568, %r569, %r570, %r571, %r572, %r573};
	shl.b32 	%r587, %r84, 2;
	shl.b32 	%r588, %r477, 12;
	or.b32  	%r589, %r588, %r587;
	add.s32 	%r590, %r221, %r589;
	add.s32 	%r591, %r590, 32768;
	wmma.store.d.sync.aligned.row.m16n16k16.shared.s32 	[%r591], {%r579, %r580, %r581, %r582, %r583, %r584, %r585, %r586}, %r484;
	add.s32 	%r163, %r759, 4;
	setp.lt.u32 	%p94, %r759, 12;
	mov.u32 	%r759, %r163;
	@%p94 bra 	$L__BB11_115;
$L__BB11_116:
	setp.ge.s32 	%p95, %r3, %r5;
	bar.sync 	0;
	rcp.rn.f32 	%f339, %f42;
	mul.f32 	%f43, %f22, %f339;
	@%p95 bra 	$L__BB11_138;
	and.b32  	%r164, %r110, 120;
	and.b32  	%r165, %r110, 1;
	add.s32 	%r166, %r111, -1;
	and.b32  	%r167, %r110, 3;
	mov.u32 	%r760, %r3;
$L__BB11_118:
	setp.lt.s32 	%p96, %r119, 1;
	mov.f32 	%f581, 0fF149F2CA;
	@%p96 bra 	$L__BB11_130;
	setp.lt.s32 	%p97, %r741, 8;
	shl.b32 	%r169, %r760, 6;
	mov.f32 	%f581, 0fF149F2CA;
	mov.b32 	%r763, 0;
	@%p97 bra 	$L__BB11_122;
	mov.f32 	%f581, 0fF149F2CA;
	mov.b32 	%r761, 0;
$L__BB11_121:
	.pragma "nounroll";
	add.s32 	%r594, %r169, %r761;
	shl.b32 	%r595, %r594, 2;
	add.s32 	%r597, %r221, %r595;
	ld.shared.v4.u32 	{%r598, %r599, %r600, %r601}, [%r597+32768];
	cvt.rn.f32.s32 	%f344, %r598;
	mul.f32 	%f345, %f43, %f344;
	max.f32 	%f346, %f581, %f345;
	cvt.rn.f32.s32 	%f347, %r599;
	mul.f32 	%f348, %f43, %f347;
	max.f32 	%f349, %f346, %f348;
	cvt.rn.f32.s32 	%f350, %r600;
	mul.f32 	%f351, %f43, %f350;
	max.f32 	%f352, %f349, %f351;
	cvt.rn.f32.s32 	%f353, %r601;
	mul.f32 	%f354, %f43, %f353;
	max.f32 	%f355, %f352, %f354;
	ld.shared.v4.u32 	{%r602, %r603, %r604, %r605}, [%r597+32784];
	cvt.rn.f32.s32 	%f356, %r602;
	mul.f32 	%f357, %f43, %f356;
	max.f32 	%f358, %f355, %f357;
	cvt.rn.f32.s32 	%f359, %r603;
	mul.f32 	%f360, %f43, %f359;
	max.f32 	%f361, %f358, %f360;
	cvt.rn.f32.s32 	%f362, %r604;
	mul.f32 	%f363, %f43, %f362;
	max.f32 	%f364, %f361, %f363;
	cvt.rn.f32.s32 	%f365, %r605;
	mul.f32 	%f366, %f43, %f365;
	max.f32 	%f581, %f364, %f366;
	add.s32 	%r761, %r761, 8;
	setp.ne.s32 	%p98, %r761, %r164;
	mov.u32 	%r763, %r164;
	@%p98 bra 	$L__BB11_121;
$L__BB11_122:
	setp.eq.s32 	%p99, %r111, 0;
	@%p99 bra 	$L__BB11_130;
	setp.lt.u32 	%p100, %r166, 3;
	@%p100 bra 	$L__BB11_125;
	add.s32 	%r606, %r169, %r763;
	shl.b32 	%r607, %r606, 2;
	add.s32 	%r609, %r221, %r607;
	ld.shared.u32 	%r610, [%r609+32768];
	cvt.rn.f32.s32 	%f368, %r610;
	mul.f32 	%f369, %f43, %f368;
	max.f32 	%f370, %f581, %f369;
	ld.shared.u32 	%r611, [%r609+32772];
	cvt.rn.f32.s32 	%f371, %r611;
	mul.f32 	%f372, %f43, %f371;
	max.f32 	%f373, %f370, %f372;
	ld.shared.u32 	%r612, [%r609+32776];
	cvt.rn.f32.s32 	%f374, %r612;
	mul.f32 	%f375, %f43, %f374;
	max.f32 	%f376, %f373, %f375;
	ld.shared.u32 	%r613, [%r609+32780];
	cvt.rn.f32.s32 	%f377, %r613;
	mul.f32 	%f378, %f43, %f377;
	max.f32 	%f581, %f376, %f378;
	add.s32 	%r763, %r763, 4;
$L__BB11_125:
	setp.eq.s32 	%p101, %r167, 0;
	@%p101 bra 	$L__BB11_130;
	setp.eq.s32 	%p102, %r167, 1;
	@%p102 bra 	$L__BB11_128;
	add.s32 	%r614, %r169, %r763;
	shl.b32 	%r615, %r614, 2;
	add.s32 	%r617, %r221, %r615;
	ld.shared.u32 	%r618, [%r617+32768];
	cvt.rn.f32.s32 	%f380, %r618;
	mul.f32 	%f381, %f43, %f380;
	max.f32 	%f382, %f581, %f381;
	ld.shared.u32 	%r619, [%r617+32772];
	cvt.rn.f32.s32 	%f383, %r619;
	mul.f32 	%f384, %f43, %f383;
	max.f32 	%f581, %f382, %f384;
	add.s32 	%r763, %r763, 2;
$L__BB11_128:
	setp.eq.s32 	%p103, %r165, 0;
	@%p103 bra 	$L__BB11_130;
	add.s32 	%r620, %r169, %r763;
	shl.b32 	%r621, %r620, 2;
	add.s32 	%r623, %r221, %r621;
	ld.shared.u32 	%r624, [%r623+32768];
	cvt.rn.f32.s32 	%f385, %r624;
	mul.f32 	%f386, %f43, %f385;
	max.f32 	%f581, %f581, %f386;
$L__BB11_130:
	shl.b32 	%r626, %r760, 2;
	add.s32 	%r628, %r221, %r626;
	add.s32 	%r177, %r628, 49168;
	ld.shared.f32 	%f387, [%r628+49168];
	max.f32 	%f56, %f387, %f581;
	sub.f32 	%f388, %f387, %f56;
	fma.rn.f32 	%f389, %f388, 0f3BBB989D, 0f3F000000;
	cvt.sat.f32.f32 	%f390, %f389;
	mov.f32 	%f391, 0f4B400001;
	mov.f32 	%f392, 0f437C0000;
	fma.rm.f32 	%f393, %f390, %f392, %f391;
	add.f32 	%f394, %f393, 0fCB40007F;
	neg.f32 	%f395, %f394;
	fma.rn.f32 	%f396, %f388, 0f3FB8AA3B, %f395;
	fma.rn.f32 	%f397, %f388, 0f32A57060, %f396;
	mov.b32 	%r629, %f393;
	shl.b32 	%r630, %r629, 23;
	mov.b32 	%f398, %r630;
	ex2.approx.ftz.f32 	%f399, %f397;
	mul.f32 	%f57, %f399, %f398;
	ld.shared.f32 	%f400, [%r628+49424];
	mul.f32 	%f401, %f400, %f57;
	st.shared.f32 	[%r628+49424], %f401;
	shl.b32 	%r178, %r760, 7;
	mov.b32 	%r765, 0;
$L__BB11_131:
	add.s32 	%r631, %r178, %r765;
	shl.b32 	%r632, %r631, 2;
	add.s32 	%r634, %r221, %r632;
	ld.shared.v4.f32 	{%f402, %f403, %f404, %f405}, [%r634+49680];
	mul.f32 	%f406, %f57, %f402;
	mul.f32 	%f407, %f57, %f403;
	mul.f32 	%f408, %f57, %f404;
	mul.f32 	%f409, %f57, %f405;
	st.shared.v4.f32 	[%r634+49680], {%f406, %f407, %f408, %f409};
	ld.shared.v4.f32 	{%f410, %f411, %f412, %f413}, [%r634+49696];
	mul.f32 	%f414, %f57, %f410;
	mul.f32 	%f415, %f57, %f411;
	mul.f32 	%f416, %f57, %f412;
	mul.f32 	%f417, %f57, %f413;
	st.shared.v4.f32 	[%r634+49696], {%f414, %f415, %f416, %f417};
	ld.shared.v4.f32 	{%f418, %f419, %f420, %f421}, [%r634+49712];
	mul.f32 	%f422, %f57, %f418;
	mul.f32 	%f423, %f57, %f419;
	mul.f32 	%f424, %f57, %f420;
	mul.f32 	%f425, %f57, %f421;
	st.shared.v4.f32 	[%r634+49712], {%f422, %f423, %f424, %f425};
	ld.shared.v4.f32 	{%f426, %f427, %f428, %f429}, [%r634+49728];
	mul.f32 	%f430, %f57, %f426;
	mul.f32 	%f431, %f57, %f427;
	mul.f32 	%f432, %f57, %f428;
	mul.f32 	%f433, %f57, %f429;
	st.shared.v4.f32 	[%r634+49728], {%f430, %f431, %f432, %f433};
	ld.shared.v4.f32 	{%f434, %f435, %f436, %f437}, [%r634+49744];
	mul.f32 	%f438, %f57, %f434;
	mul.f32 	%f439, %f57, %f435;
	mul.f32 	%f440, %f57, %f436;
	mul.f32 	%f441, %f57, %f437;
	st.shared.v4.f32 	[%r634+49744], {%f438, %f439, %f440, %f441};
	ld.shared.v4.f32 	{%f442, %f443, %f444, %f445}, [%r634+49760];
	mul.f32 	%f446, %f57, %f442;
	mul.f32 	%f447, %f57, %f443;
	mul.f32 	%f448, %f57, %f444;
	mul.f32 	%f449, %f57, %f445;
	st.shared.v4.f32 	[%r634+49760], {%f446, %f447, %f448, %f449};
	ld.shared.v4.f32 	{%f450, %f451, %f452, %f453}, [%r634+49776];
	mul.f32 	%f454, %f57, %f450;
	mul.f32 	%f455, %f57, %f451;
	mul.f32 	%f456, %f57, %f452;
	mul.f32 	%f457, %f57, %f453;
	st.shared.v4.f32 	[%r634+49776], {%f454, %f455, %f456, %f457};
	ld.shared.v4.f32 	{%f458, %f459, %f460, %f461}, [%r634+49792];
	mul.f32 	%f462, %f57, %f458;
	mul.f32 	%f463, %f57, %f459;
	mul.f32 	%f464, %f57, %f460;
	mul.f32 	%f465, %f57, %f461;
	st.shared.v4.f32 	[%r634+49792], {%f462, %f463, %f464, %f465};
	add.s32 	%r765, %r765, 32;
	setp.eq.s32 	%p104, %r765, 128;
	@%p104 bra 	$L__BB11_132;
	bra.uni 	$L__BB11_131;
$L__BB11_132:
	setp.lt.s32 	%p105, %r119, 1;
	mov.f32 	%f583, 0f00000000;
	@%p105 bra 	$L__BB11_137;
	shl.b32 	%r179, %r760, 6;
	mov.f32 	%f583, 0f00000000;
	mov.b32 	%r766, 0;
$L__BB11_134:
	add.s32 	%r637, %r179, %r766;
	shl.b32 	%r638, %r637, 2;
	add.s32 	%r640, %r221, %r638;
	ld.shared.u32 	%r641, [%r640+32768];
	cvt.rn.f32.s32 	%f468, %r641;
	mul.f32 	%f469, %f43, %f468;
	sub.f32 	%f470, %f469, %f56;
	fma.rn.f32 	%f471, %f470, 0f3BBB989D, 0f3F000000;
	cvt.sat.f32.f32 	%f472, %f471;
	mov.f32 	%f473, 0f4B400001;
	mov.f32 	%f474, 0f437C0000;
	fma.rm.f32 	%f475, %f472, %f474, %f473;
	add.f32 	%f476, %f475, 0fCB40007F;
	neg.f32 	%f477, %f476;
	fma.rn.f32 	%f478, %f470, 0f3FB8AA3B, %f477;
	fma.rn.f32 	%f479, %f470, 0f32A57060, %f478;
	mov.b32 	%r642, %f475;
	shl.b32 	%r643, %r642, 23;
	mov.b32 	%f480, %r643;
	ex2.approx.ftz.f32 	%f481, %f479;
	mul.f32 	%f59, %f481, %f480;
	add.f32 	%f583, %f583, %f59;
	shl.b32 	%r183, %r766, 7;
	mov.b32 	%r767, 0;
$L__BB11_135:
	add.s32 	%r644, %r183, %r767;
	shl.b32 	%r645, %r644, 1;
	add.s32 	%r647, %r221, %r645;
	ld.shared.u16 	%rs76, [%r647+16384];
	// begin inline asm
	{  cvt.f32.f16 %f482, %rs76;}

	// end inline asm
	add.s32 	%r648, %r178, %r767;
	shl.b32 	%r649, %r648, 2;
	add.s32 	%r650, %r221, %r649;
	ld.shared.v4.f32 	{%f498, %f499, %f500, %f501}, [%r650+49680];
	fma.rn.f32 	%f502, %f59, %f482, %f498;
	st.shared.f32 	[%r650+49680], %f502;
	ld.shared.u16 	%rs77, [%r647+16386];
	// begin inline asm
	{  cvt.f32.f16 %f483, %rs77;}

	// end inline asm
	fma.rn.f32 	%f503, %f59, %f483, %f499;
	st.shared.f32 	[%r650+49684], %f503;
	ld.shared.u16 	%rs78, [%r647+16388];
	// begin inline asm
	{  cvt.f32.f16 %f484, %rs78;}

	// end inline asm
	fma.rn.f32 	%f504, %f59, %f484, %f500;
	st.shared.f32 	[%r650+49688], %f504;
	ld.shared.u16 	%rs79, [%r647+16390];
	// begin inline asm
	{  cvt.f32.f16 %f485, %rs79;}

	// end inline asm
	fma.rn.f32 	%f505, %f59, %f485, %f501;
	st.shared.f32 	[%r650+49692], %f505;
	ld.shared.u16 	%rs80, [%r647+16392];
	// begin inline asm
	{  cvt.f32.f16 %f486, %rs80;}

	// end inline asm
	ld.shared.v4.f32 	{%f506, %f507, %f508, %f509}, [%r650+49696];
	fma.rn.f32 	%f510, %f59, %f486, %f506;
	st.shared.f32 	[%r650+49696], %f510;
	ld.shared.u16 	%rs81, [%r647+16394];
	// begin inline asm
	{  cvt.f32.f16 %f487, %rs81;}

	// end inline asm
	fma.rn.f32 	%f511, %f59, %f487, %f507;
	st.shared.f32 	[%r650+49700], %f511;
	ld.shared.u16 	%rs82, [%r647+16396];
	// begin inline asm
	{  cvt.f32.f16 %f488, %rs82;}

	// end inline asm
	fma.rn.f32 	%f512, %f59, %f488, %f508;
	st.shared.f32 	[%r650+49704], %f512;
	ld.shared.u16 	%rs83, [%r647+16398];
	// begin inline asm
	{  cvt.f32.f16 %f489, %rs83;}

	// end inline asm
	fma.rn.f32 	%f513, %f59, %f489, %f509;
	st.shared.f32 	[%r650+49708], %f513;
	ld.shared.u16 	%rs84, [%r647+16400];
	// begin inline asm
	{  cvt.f32.f16 %f490, %rs84;}

	// end inline asm
	ld.shared.v4.f32 	{%f514, %f515, %f516, %f517}, [%r650+49712];
	fma.rn.f32 	%f518, %f59, %f490, %f514;
	st.shared.f32 	[%r650+49712], %f518;
	ld.shared.u16 	%rs85, [%r647+16402];
	// begin inline asm
	{  cvt.f32.f16 %f491, %rs85;}

	// end inline asm
	fma.rn.f32 	%f519, %f59, %f491, %f515;
	st.shared.f32 	[%r650+49716], %f519;
	ld.shared.u16 	%rs86, [%r647+16404];
	// begin inline asm
	{  cvt.f32.f16 %f492, %rs86;}

	// end inline asm
	fma.rn.f32 	%f520, %f59, %f492, %f516;
	st.shared.f32 	[%r650+49720], %f520;
	ld.shared.u16 	%rs87, [%r647+16406];
	// begin inline asm
	{  cvt.f32.f16 %f493, %rs87;}

	// end inline asm
	fma.rn.f32 	%f521, %f59, %f493, %f517;
	st.shared.f32 	[%r650+49724], %f521;
	ld.shared.u16 	%rs88, [%r647+16408];
	// begin inline asm
	{  cvt.f32.f16 %f494, %rs88;}

	// end inline asm
	ld.shared.v4.f32 	{%f522, %f523, %f524, %f525}, [%r650+49728];
	fma.rn.f32 	%f526, %f59, %f494, %f522;
	st.shared.f32 	[%r650+49728], %f526;
	ld.shared.u16 	%rs89, [%r647+16410];
	// begin inline asm
	{  cvt.f32.f16 %f495, %rs89;}

	// end inline asm
	fma.rn.f32 	%f527, %f59, %f495, %f523;
	st.shared.f32 	[%r650+49732], %f527;
	ld.shared.u16 	%rs90, [%r647+16412];
	// begin inline asm
	{  cvt.f32.f16 %f496, %rs90;}

	// end inline asm
	fma.rn.f32 	%f528, %f59, %f496, %f524;
	st.shared.f32 	[%r650+49736], %f528;
	ld.shared.u16 	%rs91, [%r647+16414];
	// begin inline asm
	{  cvt.f32.f16 %f497, %rs91;}

	// end inline asm
	fma.rn.f32 	%f529, %f59, %f497, %f525;
	st.shared.f32 	[%r650+49740], %f529;
	add.s32 	%r767, %r767, 16;
	setp.ne.s32 	%p106, %r767, 128;
	@%p106 bra 	$L__BB11_135;
	add.s32 	%r766, %r766, 1;
	setp.ne.s32 	%p107, %r766, %r110;
	@%p107 bra 	$L__BB11_134;
$L__BB11_137:
	ld.shared.f32 	%f530, [%r177+256];
	add.f32 	%f531, %f583, %f530;
	st.shared.f32 	[%r177+256], %f531;
	st.shared.f32 	[%r177], %f56;
	add.s32 	%r760, %r760, 4;
	setp.lt.s32 	%p108, %r760, %r5;
	@%p108 bra 	$L__BB11_118;
$L__BB11_138:
	bar.sync 	0;
	add.s32 	%r742, %r742, 64;
	setp.lt.s32 	%p109, %r742, %r196;
	add.s32 	%r741, %r741, -64;
	add.s32 	%r740, %r740, 1;
	@%p109 bra 	$L__BB11_55;
	bra.uni 	$L__BB11_58;
$L__BB11_139:
	mov.b32 	%r307, -246811958;
	st.shared.u32 	[%r28+16], %r307;
	mov.b32 	%r308, 0;
	st.shared.u32 	[%r28+272], %r308;
	bra.uni 	$L__BB11_43;
$L__BB11_140:
	and.b32  	%r453, %r754, 2147483520;
	or.b32  	%r454, %r453, %r73;
	shl.b32 	%r455, %r454, 1;
	add.s32 	%r457, %r221, %r455;
	add.s32 	%r458, %r754, %r134;
	and.b32  	%r459, %r458, -128;
	or.b32  	%r460, %r459, %r73;
	cvt.s64.s32 	%rd87, %r460;
	add.s64 	%rd88, %rd6, %rd87;
	shl.b64 	%rd89, %rd88, 1;
	add.s64 	%rd90, %rd10, %rd89;
	ld.global.nc.u16 	%rs75, [%rd90];
	st.shared.u16 	[%r457+16384], %rs75;
	add.s32 	%r754, %r754, 128;
	setp.lt.s32 	%p84, %r754, %r121;
	@%p84 bra 	$L__BB11_140;
	bra.uni 	$L__BB11_101;

}
	// .globl	_Z21int8_attention_kernelILi160ELb0EEvPK6__halfS2_S2_PS0_PKfiiiii
.visible .entry _Z21int8_attention_kernelILi160ELb0EEvPK6__halfS2_S2_PS0_PKfiiiii(
	.param .u64 .ptr .align 1 _Z21int8_attention_kernelILi160ELb0EEvPK6__halfS2_S2_PS0_PKfiiiii_param_0,
	.param .u64 .ptr .align 1 _Z21int8_attention_kernelILi160ELb0EEvPK6__halfS2_S2_PS0_PKfiiiii_param_1,
	.param .u64 .ptr .align 1 _Z21int8_attention_kernelILi160ELb0EEvPK6__halfS2_S2_PS0_PKfiiiii_param_2,
	.param .u64 .ptr .align 1 _Z21int8_attention_kernelILi160ELb0EEvPK6__halfS2_S2_PS0_PKfiiiii_param_3,
	.param .u64 .ptr .align 1 _Z21int8_attention_kernelILi160ELb0EEvPK6__halfS2_S2_PS0_PKfiiiii_param_4,
	.param .u32 _Z21int8_attention_kernelILi160ELb0EEvPK6__halfS2_S2_PS0_PKfiiiii_param_5,
	.param .u32 _Z21int8_attention_kernelILi160ELb0EEvPK6__halfS2_S2_PS0_PKfiiiii_param_6,
	.param .u32 _Z21int8_attention_kernelILi160ELb0EEvPK6__halfS2_S2_PS0_PKfiiiii_param_7,
	.param .u32 _Z21int8_attention_kernelILi160ELb0EEvPK6__halfS2_S2_PS0_PKfiiiii_param_8,
	.param .u32 _Z21int8_attention_kernelILi160ELb0EEvPK6__halfS2_S2_PS0_PKfiiiii_param_9
)
.maxntid 128
.minnctapersm 1
{
	.reg .pred 	%p<103>;
	.reg .b16 	%rs<95>;
	.reg .b32 	%r<692>;
	.reg .b32 	%f<584>;
	.reg .b64 	%rd<122>;

	ld.param.u64 	%rd22, [_Z21int8_attention_kernelILi160ELb0EEvPK6__halfS2_S2_PS0_PKfiiiii_param_0];
	ld.param.u64 	%rd23, [_Z21int8_attention_kernelILi160ELb0EEvPK6__halfS2_S2_PS0_PKfiiiii_param_1];
	ld.param.u64 	%rd24, [_Z21int8_attention_kernelILi160ELb0EEvPK6__halfS2_S2_PS0_PKfiiiii_param_2];
	ld.param.u64 	%rd26, [_Z21int8_attention_kernelILi160ELb0EEvPK6__halfS2_S2_PS0_PKfiiiii_param_3];
	ld.param.u64 	%rd25, [_Z21int8_attention_kernelILi160ELb0EEvPK6__halfS2_S2_PS0_PKfiiiii_param_4];
	ld.param.u32 	%r172, [_Z21int8_attention_kernelILi160ELb0EEvPK6__halfS2_S2_PS0_PKfiiiii_param_5];
	ld.param.u32 	%r173, [_Z21int8_attention_kernelILi160ELb0EEvPK6__halfS2_S2_PS0_PKfiiiii_param_7];
	ld.param.u32 	%r174, [_Z21int8_attention_kernelILi160ELb0EEvPK6__halfS2_S2_PS0_PKfiiiii_param_8];
	ld.param.u32 	%r175, [_Z21int8_attention_kernelILi160ELb0EEvPK6__halfS2_S2_PS0_PKfiiiii_param_9];
	cvta.to.global.u64 	%rd1, %rd26;
	mov.u32 	%r1, %ctaid.z;
	mov.u32 	%r668, %tid.x;
	shr.u32 	%r3, %r668, 5;
	shl.b32 	%r4, %r1, 5;
	setp.le.s32 	%p1, %r175, %r4;
	@%p1 bra 	$L__BB12_56;
	cvta.to.global.u64 	%rd2, %rd22;
	mov.u32 	%r176, %ctaid.y;
	mov.u32 	%r177, %ctaid.x;
	sub.s32 	%r178, %r175, %r4;
	min.s32 	%r5, %r178, 32;
	rem.s32 	%r179, %r176, %r174;
	cvt.u64.u32 	%rd27, %r177;
	cvt.s64.s32 	%rd28, %r173;
	cvt.u64.u32 	%rd29, %r176;
	mad.lo.s64 	%rd3, %rd28, %rd27, %rd29;
	cvt.u64.u32 	%rd4, %r175;
	mul.wide.u32 	%rd30, %r175, 160;
	mul.lo.s64 	%rd5, %rd30, %rd3;
	cvt.s64.s32 	%rd31, %r174;
	cvt.u64.u32 	%rd32, %r179;
	mad.lo.s64 	%rd6, %rd31, %rd27, %rd32;
	mul.lo.s64 	%rd7, %rd30, %rd6;
	setp.eq.s64 	%p2, %rd25, 0;
	mov.f32 	%f552, 0f3F800000;
	@%p2 bra 	$L__BB12_3;
	cvta.to.global.u64 	%rd33, %rd25;
	mul.wide.s32 	%rd34, %r172, 4;
	add.s64 	%rd35, %rd33, %rd34;
	ld.global.nc.f32 	%f552, [%rd35];
$L__BB12_3:
	shl.b64 	%rd36, %rd5, 1;
	add.s64 	%rd8, %rd2, %rd36;
	mul.lo.s32 	%r6, %r5, 160;
	setp.ge.s32 	%p3, %r668, %r6;
	mov.f32 	%f561, 0f00000000;
	@%p3 bra 	$L__BB12_16;
	mul.lo.s32 	%r7, %r1, 5120;
	not.b32 	%r180, %r668;
	add.s32 	%r181, %r6, %r180;
	shr.u32 	%r182, %r181, 7;
	add.s32 	%r8, %r182, 1;
	and.b32  	%r9, %r8, 15;
	setp.lt.u32 	%p4, %r181, 1920;
	mov.f32 	%f561, 0f00000000;
	mov.u32 	%r646, %r668;
	@%p4 bra 	$L__BB12_7;
	and.b32  	%r183, %r8, 67108848;
	neg.s32 	%r644, %r183;
	mul.lo.s64 	%rd37, %rd3, %rd4;
	add.s32 	%r184, %r668, %r7;
	mul.wide.u32 	%rd38, %r184, 2;
	mad.lo.s64 	%rd39, %rd37, 320, %rd38;
	add.s64 	%rd40, %rd39, %rd2;
	add.s64 	%rd119, %rd40, 2048;
	mov.f32 	%f561, 0f00000000;
	mov.u32 	%r646, %r668;
$L__BB12_6:
	.pragma "nounroll";
	ld.global.nc.u16 	%rs1, [%rd119+-2048];
	// begin inline asm
	{  cvt.f32.f16 %f67, %rs1;}

	// end inline asm
	abs.f32 	%f83, %f67;
	max.f32 	%f84, %f561, %f83;
	ld.global.nc.u16 	%rs2, [%rd119+-1792];
	// begin inline asm
	{  cvt.f32.f16 %f68, %rs2;}

	// end inline asm
	abs.f32 	%f85, %f68;
	max.f32 	%f86, %f84, %f85;
	ld.global.nc.u16 	%rs3, [%rd119+-1536];
	// begin inline asm
	{  cvt.f32.f16 %f69, %rs3;}

	// end inline asm
	abs.f32 	%f87, %f69;
	max.f32 	%f88, %f86, %f87;
	ld.global.nc.u16 	%rs4, [%rd119+-1280];
	// begin inline asm
	{  cvt.f32.f16 %f70, %rs4;}

	// end inline asm
	abs.f32 	%f89, %f70;
	max.f32 	%f90, %f88, %f89;
	ld.global.nc.u16 	%rs5, [%rd119+-1024];
	// begin inline asm
	{  cvt.f32.f16 %f71, %rs5;}

	// end inline asm
	abs.f32 	%f91, %f71;
	max.f32 	%f92, %f90, %f91;
	ld.global.nc.u16 	%rs6, [%rd119+-768];
	// begin inline asm
	{  cvt.f32.f16 %f72, %rs6;}

	// end inline asm
	abs.f32 	%f93, %f72;
	max.f32 	%f94, %f92, %f93;
	ld.global.nc.u16 	%rs7, [%rd119+-512];
	// begin inline asm
	{  cvt.f32.f16 %f73, %rs7;}

	// end inline asm
	abs.f32 	%f95, %f73;
	max.f32 	%f96, %f94, %f95;
	ld.global.nc.u16 	%rs8, [%rd119+-256];
	// begin inline asm
	{  cvt.f32.f16 %f74, %rs8;}

	// end inline asm
	abs.f32 	%f97, %f74;
	max.f32 	%f98, %f96, %f97;
	ld.global.nc.u16 	%rs9, [%rd119];
	// begin inline asm
	{  cvt.f32.f16 %f75, %rs9;}

	// end inline asm
	abs.f32 	%f99, %f75;
	max.f32 	%f100, %f98, %f99;
	ld.global.nc.u16 	%rs10, [%rd119+256];
	// begin inline asm
	{  cvt.f32.f16 %f76, %rs10;}

	// end inline asm
	abs.f32 	%f101, %f76;
	max.f32 	%f102, %f100, %f101;
	ld.global.nc.u16 	%rs11, [%rd119+512];
	// begin inline asm
	{  cvt.f32.f16 %f77, %rs11;}

	// end inline asm
	abs.f32 	%f103, %f77;
	max.f32 	%f104, %f102, %f103;
	ld.global.nc.u16 	%rs12, [%rd119+768];
	// begin inline asm
	{  cvt.f32.f16 %f78, %rs12;}

	// end inline asm
	abs.f32 	%f105, %f78;
	max.f32 	%f106, %f104, %f105;
	ld.global.nc.u16 	%rs13, [%rd119+1024];
	// begin inline asm
	{  cvt.f32.f16 %f79, %rs13;}

	// end inline asm
	abs.f32 	%f107, %f79;
	max.f32 	%f108, %f106, %f107;
	ld.global.nc.u16 	%rs14, [%rd119+1280];
	// begin inline asm
	{  cvt.f32.f16 %f80, %rs14;}

	// end inline asm
	abs.f32 	%f109, %f80;
	max.f32 	%f110, %f108, %f109;
	ld.global.nc.u16 	%rs15, [%rd119+1536];
	// begin inline asm
	{  cvt.f32.f16 %f81, %rs15;}

	// end inline asm
	abs.f32 	%f111, %f81;
	max.f32 	%f112, %f110, %f111;
	ld.global.nc.u16 	%rs16, [%rd119+1792];
	// begin inline asm
	{  cvt.f32.f16 %f82, %rs16;}

	// end inline asm
	abs.f32 	%f113, %f82;
	max.f32 	%f561, %f112, %f113;
	add.s32 	%r646, %r646, 2048;
	add.s32 	%r644, %r644, 16;
	add.s64 	%rd119, %rd119, 4096;
	setp.ne.s32 	%p5, %r644, 0;
	@%p5 bra 	$L__BB12_6;
$L__BB12_7:
	setp.eq.s32 	%p6, %r9, 0;
	@%p6 bra 	$L__BB12_16;
	and.b32  	%r16, %r8, 7;
	setp.lt.u32 	%p7, %r9, 8;
	@%p7 bra 	$L__BB12_10;
	add.s32 	%r185, %r646, %r7;
	mul.wide.u32 	%rd41, %r185, 2;
	add.s64 	%rd42, %rd8, %rd41;
	ld.global.nc.u16 	%rs17, [%rd42];
	// begin inline asm
	{  cvt.f32.f16 %f115, %rs17;}

	// end inline asm
	abs.f32 	%f123, %f115;
	max.f32 	%f124, %f561, %f123;
	cvt.u64.u32 	%rd43, %r7;
	cvt.u64.u32 	%rd44, %r646;
	add.s64 	%rd45, %rd44, %rd43;
	shl.b64 	%rd46, %rd45, 1;
	add.s64 	%rd47, %rd8, %rd46;
	ld.global.nc.u16 	%rs18, [%rd47+256];
	// begin inline asm
	{  cvt.f32.f16 %f116, %rs18;}

	// end inline asm
	abs.f32 	%f125, %f116;
	max.f32 	%f126, %f124, %f125;
	ld.global.nc.u16 	%rs19, [%rd47+512];
	// begin inline asm
	{  cvt.f32.f16 %f117, %rs19;}

	// end inline asm
	abs.f32 	%f127, %f117;
	max.f32 	%f128, %f126, %f127;
	ld.global.nc.u16 	%rs20, [%rd47+768];
	// begin inline asm
	{  cvt.f32.f16 %f118, %rs20;}

	// end inline asm
	abs.f32 	%f129, %f118;
	max.f32 	%f130, %f128, %f129;
	ld.global.nc.u16 	%rs21, [%rd47+1024];
	// begin inline asm
	{  cvt.f32.f16 %f119, %rs21;}

	// end inline asm
	abs.f32 	%f131, %f119;
	max.f32 	%f132, %f130, %f131;
	ld.global.nc.u16 	%rs22, [%rd47+1280];
	// begin inline asm
	{  cvt.f32.f16 %f120, %rs22;}

	// end inline asm
	abs.f32 	%f133, %f120;
	max.f32 	%f134, %f132, %f133;
	ld.global.nc.u16 	%rs23, [%rd47+1536];
	// begin inline asm
	{  cvt.f32.f16 %f121, %rs23;}

	// end inline asm
	abs.f32 	%f135, %f121;
	max.f32 	%f136, %f134, %f135;
	ld.global.nc.u16 	%rs24, [%rd47+1792];
	// begin inline asm
	{  cvt.f32.f16 %f122, %rs24;}

	// end inline asm
	abs.f32 	%f137, %f122;
	max.f32 	%f561, %f136, %f137;
	add.s32 	%r646, %r646, 1024;
$L__BB12_10:
	setp.eq.s32 	%p8, %r16, 0;
	@%p8 bra 	$L__BB12_16;
	and.b32  	%r19, %r8, 3;
	setp.lt.u32 	%p9, %r16, 4;
	@%p9 bra 	$L__BB12_13;
	add.s32 	%r186, %r646, %r7;
	mul.wide.u32 	%rd48, %r186, 2;
	add.s64 	%rd49, %rd8, %rd48;
	ld.global.nc.u16 	%rs25, [%rd49];
	// begin inline asm
	{  cvt.f32.f16 %f139, %rs25;}

	// end inline asm
	abs.f32 	%f143, %f139;
	max.f32 	%f144, %f561, %f143;
	cvt.u64.u32 	%rd50, %r7;
	cvt.u64.u32 	%rd51, %r646;
	add.s64 	%rd52, %rd51, %rd50;
	shl.b64 	%rd53, %rd52, 1;
	add.s64 	%rd54, %rd8, %rd53;
	ld.global.nc.u16 	%rs26, [%rd54+256];
	// begin inline asm
	{  cvt.f32.f16 %f140, %rs26;}

	// end inline asm
	abs.f32 	%f145, %f140;
	max.f32 	%f146, %f144, %f145;
	ld.global.nc.u16 	%rs27, [%rd54+512];
	// begin inline asm
	{  cvt.f32.f16 %f141, %rs27;}

	// end inline asm
	abs.f32 	%f147, %f141;
	max.f32 	%f148, %f146, %f147;
	ld.global.nc.u16 	%rs28, [%rd54+768];
	// begin inline asm
	{  cvt.f32.f16 %f142, %rs28;}

	// end inline asm
	abs.f32 	%f149, %f142;
	max.f32 	%f561, %f148, %f149;
	add.s32 	%r646, %r646, 512;
$L__BB12_13:
	setp.eq.s32 	%p10, %r19, 0;
	@%p10 bra 	$L__BB12_16;
	mul.lo.s64 	%rd55, %rd3, %rd4;
	add.s32 	%r187, %r646, %r7;
	mul.wide.u32 	%rd56, %r187, 2;
	mad.lo.s64 	%rd57, %rd55, 320, %rd56;
	add.s64 	%rd120, %rd2, %rd57;
	neg.s32 	%r649, %r19;
$L__BB12_15:
	.pragma "nounroll";
	ld.global.nc.u16 	%rs29, [%rd120];
	// begin inline asm
	{  cvt.f32.f16 %f150, %rs29;}

	// end inline asm
	abs.f32 	%f151, %f150;
	max.f32 	%f561, %f561, %f151;
	add.s64 	%rd120, %rd120, 256;
	add.s32 	%r649, %r649, 1;
	setp.ne.s32 	%p11, %r649, 0;
	@%p11 bra 	$L__BB12_15;
$L__BB12_16:
	and.b32  	%r25, %r668, 31;
	mov.b32 	%r188, %f561;
	shfl.sync.bfly.b32	%r189|%p12, %r188, 16, 31, -1;
	mov.b32 	%f152, %r189;
	max.f32 	%f153, %f561, %f152;
	mov.b32 	%r190, %f153;
	shfl.sync.bfly.b32	%r191|%p13, %r190, 8, 31, -1;
	mov.b32 	%f154, %r191;
	max.f32 	%f155, %f153, %f154;
	mov.b32 	%r192, %f155;
	shfl.sync.bfly.b32	%r193|%p14, %r192, 4, 31, -1;
	mov.b32 	%f156, %r193;
	max.f32 	%f157, %f155, %f156;
	mov.b32 	%r194, %f157;
	shfl.sync.bfly.b32	%r195|%p15, %r194, 2, 31, -1;
	mov.b32 	%f158, %r195;
	max.f32 	%f159, %f157, %f158;
	mov.b32 	%r196, %f159;
	shfl.sync.bfly.b32	%r197|%p16, %r196, 1, 31, -1;
	mov.b32 	%f160, %r197;
	max.f32 	%f16, %f159, %f160;
	setp.ne.s32 	%p17, %r25, 0;
	shl.b32 	%r198, %r3, 2;
	mov.u32 	%r199, smem;
	add.s32 	%r200, %r199, %r198;
	add.s32 	%r26, %r200, 24576;
	@%p17 bra 	$L__BB12_18;
	st.shared.f32 	[%r26], %f16;
$L__BB12_18:
	bar.sync 	0;
	setp.gt.u32 	%p18, %r668, 3;
	shl.b32 	%r201, %r668, 2;
	add.s32 	%r203, %r199, %r201;
	add.s32 	%r27, %r203, 24576;
	mov.f32 	%f563, 0fF149F2CA;
	@%p18 bra 	$L__BB12_20;
	ld.shared.f32 	%f563, [%r27];
$L__BB12_20:
	setp.gt.u32 	%p19, %r668, 31;
	@%p19 bra 	$L__BB12_22;
	mov.b32 	%r204, %f563;
	shfl.sync.bfly.b32	%r205|%p20, %r204, 16, 31, -1;
	mov.b32 	%f162, %r205;
	max.f32 	%f163, %f563, %f162;
	mov.b32 	%r206, %f163;
	shfl.sync.bfly.b32	%r207|%p21, %r206, 8, 31, -1;
	mov.b32 	%f164, %r207;
	max.f32 	%f165, %f163, %f164;
	mov.b32 	%r208, %f165;
	shfl.sync.bfly.b32	%r209|%p22, %r208, 4, 31, -1;
	mov.b32 	%f166, %r209;
	max.f32 	%f167, %f165, %f166;
	mov.b32 	%r210, %f167;
	shfl.sync.bfly.b32	%r211|%p23, %r210, 2, 31, -1;
	mov.b32 	%f168, %r211;
	max.f32 	%f169, %f167, %f168;
	mov.b32 	%r212, %f169;
	shfl.sync.bfly.b32	%r213|%p24, %r212, 1, 31, -1;
	mov.b32 	%f170, %r213;
	max.f32 	%f563, %f169, %f170;
$L__BB12_22:
	bar.sync 	0;
	setp.ne.s32 	%p25, %r668, 0;
	@%p25 bra 	$L__BB12_24;
	st.shared.f32 	[smem+24576], %f563;
$L__BB12_24:
	setp.ge.s32 	%p26, %r668, %r6;
	bar.sync 	0;
	ld.shared.f32 	%f171, [smem+24576];
	mul.f32 	%f172, %f552, %f171;
	max.f32 	%f173, %f172, 0f358637BD;
	mov.f32 	%f174, 0f42FE0000;
	div.rn.f32 	%f21, %f174, %f173;
	@%p26 bra 	$L__BB12_31;
	not.b32 	%r214, %r668;
	add.s32 	%r28, %r6, %r214;
	and.b32  	%r215, %r28, 384;
	setp.eq.s32 	%p27, %r215, 384;
	mov.u32 	%r653, %r668;
	@%p27 bra 	$L__BB12_28;
	mul.lo.s32 	%r216, %r1, 5120;
	or.b32  	%r651, %r668, %r216;
	shr.u32 	%r217, %r28, 7;
	add.s32 	%r218, %r217, 1;
	and.b32  	%r219, %r218, 3;
	neg.s32 	%r650, %r219;
	mov.u32 	%r653, %r668;
$L__BB12_27:
	.pragma "nounroll";
	mul.wide.u32 	%rd58, %r651, 2;
	add.s64 	%rd59, %rd8, %rd58;
	ld.global.nc.u16 	%rs30, [%rd59];
	// begin inline asm
	{  cvt.f32.f16 %f175, %rs30;}

	// end inline asm
	mul.f32 	%f176, %f21, %f175;
	mov.f32 	%f177, 0f3F000000;
	copysign.f32 	%f178, %f176, %f177;
	add.rz.f32 	%f179, %f176, %f178;
	cvt.rzi.f32.f32 	%f180, %f179;
	min.f32 	%f181, %f180, 0f42FE0000;
	max.f32 	%f182, %f181, 0fC3000000;
	cvt.rzi.s32.f32 	%r220, %f182;
	add.s32 	%r222, %r199, %r653;
	st.shared.u8 	[%r222], %r220;
	add.s32 	%r653, %r653, 128;
	add.s32 	%r651, %r651, 128;
	add.s32 	%r650, %r650, 1;
	setp.ne.s32 	%p28, %r650, 0;
	@%p28 bra 	$L__BB12_27;
$L__BB12_28:
	setp.lt.u32 	%p29, %r28, 384;
	@%p29 bra 	$L__BB12_31;
	add.s32 	%r655, %r653, 256;
	mad.lo.s32 	%r654, %r1, 5120, %r653;
$L__BB12_30:
	mul.wide.u32 	%rd60, %r654, 2;
	add.s64 	%rd61, %rd8, %rd60;
	ld.global.nc.u16 	%rs31, [%rd61];
	// begin inline asm
	{  cvt.f32.f16 %f183, %rs31;}

	// end inline asm
	mul.f32 	%f187, %f21, %f183;
	mov.f32 	%f188, 0f3F000000;
	copysign.f32 	%f189, %f187, %f188;
	add.rz.f32 	%f190, %f187, %f189;
	cvt.rzi.f32.f32 	%f191, %f190;
	min.f32 	%f192, %f191, 0f42FE0000;
	max.f32 	%f193, %f192, 0fC3000000;
	cvt.rzi.s32.f32 	%r223, %f193;
	add.s32 	%r225, %r199, %r655;
	st.shared.u8 	[%r225+-256], %r223;
	add.s32 	%r226, %r654, 128;
	mul.wide.u32 	%rd62, %r226, 2;
	add.s64 	%rd63, %rd8, %rd62;
	ld.global.nc.u16 	%rs32, [%rd63];
	// begin inline asm
	{  cvt.f32.f16 %f184, %rs32;}

	// end inline asm
	mul.f32 	%f194, %f21, %f184;
	copysign.f32 	%f195, %f194, %f188;
	add.rz.f32 	%f196, %f194, %f195;
	cvt.rzi.f32.f32 	%f197, %f196;
	min.f32 	%f198, %f197, 0f42FE0000;
	max.f32 	%f199, %f198, 0fC3000000;
	cvt.rzi.s32.f32 	%r227, %f199;
	st.shared.u8 	[%r225+-128], %r227;
	add.s32 	%r228, %r654, 256;
	mul.wide.u32 	%rd64, %r228, 2;
	add.s64 	%rd65, %rd8, %rd64;
	ld.global.nc.u16 	%rs33, [%rd65];
	// begin inline asm
	{  cvt.f32.f16 %f185, %rs33;}

	// end inline asm
	mul.f32 	%f200, %f21, %f185;
	copysign.f32 	%f201, %f200, %f188;
	add.rz.f32 	%f202, %f200, %f201;
	cvt.rzi.f32.f32 	%f203, %f202;
	min.f32 	%f204, %f203, 0f42FE0000;
	max.f32 	%f205, %f204, 0fC3000000;
	cvt.rzi.s32.f32 	%r229, %f205;
	st.shared.u8 	[%r225], %r229;
	add.s32 	%r230, %r654, 384;
	mul.wide.u32 	%rd66, %r230, 2;
	add.s64 	%rd67, %rd8, %rd66;
	ld.global.nc.u16 	%rs34, [%rd67];
	// begin inline asm
	{  cvt.f32.f16 %f186, %rs34;}

	// end inline asm
	mul.f32 	%f206, %f21, %f186;
	copysign.f32 	%f207, %f206, %f188;
	add.rz.f32 	%f208, %f206, %f207;
	cvt.rzi.f32.f32 	%f209, %f208;
	min.f32 	%f210, %f209, 0f42FE0000;
	max.f32 	%f211, %f210, 0fC3000000;
	cvt.rzi.s32.f32 	%r231, %f211;
	st.shared.u8 	[%r225+128], %r231;
	add.s32 	%r42, %r655, 512;
	add.s32 	%r232, %r655, 256;
	add.s32 	%r654, %r654, 512;
	setp.lt.s32 	%p30, %r232, %r6;
	mov.u32 	%r655, %r42;
	@%p30 bra 	$L__BB12_30;
$L__BB12_31:
	sub.s32 	%r233, 32, %r5;
	mul.lo.s32 	%r234, %r233, 160;
	setp.ge.u32 	%p31, %r668, %r234;
	@%p31 bra 	$L__BB12_41;
	add.s32 	%r235, %r668, %r6;
	sub.s32 	%r44, 5119, %r235;
	shr.u32 	%r236, %r44, 7;
	add.s32 	%r45, %r236, 1;
	setp.lt.u32 	%p32, %r44, 384;
	mov.u32 	%r657, %r668;
	@%p32 bra 	$L__BB12_36;
	add.s32 	%r659, %r668, 256;
	and.b32  	%r237, %r45, 67108860;
	neg.s32 	%r658, %r237;
	add.s32 	%r239, %r6, %r199;
	add.s32 	%r48, %r239, 384;
$L__BB12_34:
	.pragma "nounroll";
	add.s32 	%r240, %r48, %r659;
	mov.b16 	%rs35, 0;
	st.shared.u8 	[%r240+-640], %rs35;
	st.shared.u8 	[%r240+-512], %rs35;
	st.shared.u8 	[%r240+-384], %rs35;
	st.shared.u8 	[%r240+-256], %rs35;
	add.s32 	%r659, %r659, 512;
	add.s32 	%r658, %r658, 4;
	setp.eq.s32 	%p33, %r658, 0;
	@%p33 bra 	$L__BB12_35;
	bra.uni 	$L__BB12_34;
$L__BB12_35:
	add.s32 	%r657, %r659, -256;
$L__BB12_36:
	and.b32  	%r241, %r45, 3;
	setp.eq.s32 	%p34, %r241, 0;
	@%p34 bra 	$L__BB12_41;
	setp.eq.s32 	%p35, %r241, 1;
	@%p35 bra 	$L__BB12_39;
	mul.hi.u32 	%r242, %r657, -858993459;
	shr.u32 	%r243, %r242, 7;
	add.s32 	%r244, %r243, %r5;
	mul.lo.s32 	%r245, %r243, 160;
	sub.s32 	%r246, %r657, %r245;
	mad.lo.s32 	%r247, %r244, 160, %r246;
	add.s32 	%r249, %r199, %r247;
	mov.b16 	%rs36, 0;
	st.shared.u8 	[%r249], %rs36;
	st.shared.u8 	[%r249+128], %rs36;
	add.s32 	%r657, %r657, 256;
$L__BB12_39:
	and.b32  	%r250, %r44, 128;
	setp.ne.s32 	%p36, %r250, 0;
	@%p36 bra 	$L__BB12_41;
	mul.hi.u32 	%r251, %r657, -858993459;
	shr.u32 	%r252, %r251, 7;
	add.s32 	%r253, %r252, %r5;
	mul.lo.s32 	%r254, %r252, 160;
	sub.s32 	%r255, %r657, %r254;
	mad.lo.s32 	%r256, %r253, 160, %r255;
	add.s32 	%r258, %r199, %r256;
	mov.b16 	%rs37, 0;
	st.shared.u8 	[%r258], %rs37;
$L__BB12_41:
	setp.lt.u32 	%p37, %r668, 32;
	@%p37 bra 	$L__BB12_125;
$L__BB12_42:
	add.s32 	%r263, %r201, %r199;
	add.s32 	%r660, %r263, 32528;
	mov.b32 	%r661, 24848;
$L__BB12_43:
	.pragma "nounroll";
	mov.b32 	%r264, 0;
	st.shared.u32 	[%r660+-7680], %r264;
	st.shared.u32 	[%r660+-7168], %r264;
	st.shared.u32 	[%r660+-6656], %r264;
	st.shared.u32 	[%r660+-6144], %r264;
	st.shared.u32 	[%r660+-5632], %r264;
	st.shared.u32 	[%r660+-5120], %r264;
	st.shared.u32 	[%r660+-4608], %r264;
	st.shared.u32 	[%r660+-4096], %r264;
	st.shared.u32 	[%r660+-3584], %r264;
	st.shared.u32 	[%r660+-3072], %r264;
	st.shared.u32 	[%r660+-2560], %r264;
	st.shared.u32 	[%r660+-2048], %r264;
	st.shared.u32 	[%r660+-1536], %r264;
	st.shared.u32 	[%r660+-1024], %r264;
	st.shared.u32 	[%r660+-512], %r264;
	st.shared.u32 	[%r660], %r264;
	add.s32 	%r661, %r661, 8192;
	add.s32 	%r660, %r660, 8192;
	setp.ne.s32 	%p38, %r661, 41232;
	@%p38 bra 	$L__BB12_43;
	or.b32  	%r662, %r668, 4096;
	shr.u32 	%r266, %r668, 7;
	sub.s32 	%r64, 8, %r266;
	mov.b32 	%r663, 0;
$L__BB12_45:
	.pragma "nounroll";
	shl.b32 	%r267, %r662, 2;
	add.s32 	%r269, %r199, %r267;
	mov.b32 	%r270, 0;
	st.shared.u32 	[%r269+24848], %r270;
	add.s32 	%r662, %r662, 128;
	add.s32 	%r663, %r663, 1;
	setp.ne.s32 	%p39, %r663, %r64;
	@%p39 bra 	$L__BB12_45;
	cvta.to.global.u64 	%rd68, %rd23;
	shl.b64 	%rd69, %rd7, 1;
	add.s64 	%rd15, %rd68, %rd69;
	bar.sync 	0;
	mov.f32 	%f212, 0f43200000;
	rsqrt.approx.f32 	%f213, %f212;
	shr.u32 	%r272, %r668, 6;
	shl.b32 	%r273, %r3, 4;
	and.b32  	%r274, %r273, 16;
	shl.b32 	%r275, %r3, 6;
	and.b32  	%r276, %r275, 64;
	shl.b32 	%r277, %r272, 11;
	or.b32  	%r278, %r277, %r276;
	add.s32 	%r280, %r199, %r278;
	add.s32 	%r69, %r280, 20480;
	rcp.rn.f32 	%f214, %f21;
	mul.f32 	%f22, %f214, %f213;
	not.b32 	%r70, %r668;
	mad.lo.s32 	%r71, %r272, 2560, %r199;
	add.s32 	%r281, %r199, %r274;
	add.s32 	%r72, %r281, 5120;
	add.s32 	%r73, %r71, 16;
	add.s32 	%r74, %r281, 5632;
	add.s32 	%r75, %r71, 32;
	add.s32 	%r76, %r281, 6144;
	add.s32 	%r77, %r71, 48;
	add.s32 	%r78, %r281, 6656;
	add.s32 	%r79, %r71, 64;
	add.s32 	%r80, %r281, 7168;
	add.s32 	%r81, %r71, 80;
	add.s32 	%r82, %r281, 7680;
	add.s32 	%r83, %r71, 96;
	add.s32 	%r84, %r281, 8192;
	add.s32 	%r85, %r71, 112;
	add.s32 	%r86, %r281, 8704;
	add.s32 	%r87, %r71, 128;
	add.s32 	%r88, %r281, 9216;
	add.s32 	%r89, %r71, 144;
	add.s32 	%r90, %r281, 9728;
	mul.lo.s64 	%rd70, %rd6, %rd4;
	mad.lo.s64 	%rd71, %rd70, 320, %rd68;
	add.s64 	%rd16, %rd71, 2048;
	cvta.to.global.u64 	%rd17, %rd24;
	mov.b32 	%r669, 0;
	mov.u32 	%r670, %r175;
	mov.u32 	%r671, %r669;
$L__BB12_47:
	min.s32 	%r282, %r670, 32;
	max.s32 	%r107, %r282, 1;
	and.b32  	%r108, %r107, 7;
	shl.b32 	%r283, %r669, 5;
	sub.s32 	%r284, %r175, %r283;
	min.s32 	%r285, %r284, 32;
	mul.lo.s32 	%r286, %r285, 352;
	sub.s32 	%r287, %r286, %r668;
	add.s32 	%r109, %r287, 511;
	mul.lo.s32 	%r288, %r285, -160;
	sub.s32 	%r289, %r288, %r668;
	add.s32 	%r110, %r289, 5119;
	shr.u32 	%r290, %r110, 7;
	add.s32 	%r111, %r290, 1;
	mul.lo.s32 	%r112, %r282, 160;
	add.s32 	%r113, %r112, %r70;
	shr.u32 	%r291, %r113, 7;
	add.s32 	%r114, %r291, 1;
	and.b32  	%r115, %r114, 7;
	and.b32  	%r116, %r114, 15;
	sub.s32 	%r117, %r175, %r671;
	min.s32 	%r118, %r117, 32;
	setp.ge.s32 	%p40, %r668, %r112;
	mov.f32 	%f571, 0f00000000;
	@%p40 bra 	$L__BB12_68;
	mul.lo.s32 	%r119, %r671, 160;
	setp.lt.u32 	%p41, %r113, 1920;
	mov.f32 	%f571, 0f00000000;
	mov.u32 	%r676, %r668;
	@%p41 bra 	$L__BB12_58;
	and.b32  	%r292, %r114, 67108848;
	neg.s32 	%r675, %r292;
	add.s32 	%r293, %r668, %r119;
	mul.wide.u32 	%rd72, %r293, 2;
	add.s64 	%rd121, %rd16, %rd72;
	mov.f32 	%f571, 0f00000000;
	mov.u32 	%r676, %r668;
	bra.uni 	$L__BB12_57;
$L__BB12_50:
	setp.ge.s32 	%p98, %r668, %r6;
	@%p98 bra 	$L__BB12_56;
	add.s32 	%r91, %r6, %r70;
	and.b32  	%r593, %r91, 384;
	setp.eq.s32 	%p99, %r593, 384;
	@%p99 bra 	$L__BB12_54;
	mul.lo.s32 	%r594, %r1, 5120;
	or.b32  	%r666, %r668, %r594;
	add.s32 	%r665, %r263, 24848;
	shr.u32 	%r597, %r91, 7;
	add.s32 	%r598, %r597, 1;
	and.b32  	%r599, %r598, 3;
	neg.s32 	%r664, %r599;
$L__BB12_53:
	.pragma "nounroll";
	mul.hi.u32 	%r600, %r668, -858993459;
	ld.shared.f32 	%f533, [%r665];
	shr.u32 	%r601, %r600, 5;
	and.b32  	%r602, %r601, 134217724;
	add.s32 	%r604, %r199, %r602;
	ld.shared.f32 	%f534, [%r604+24720];
	add.f32 	%f535, %f534, 0f358637BD;
	div.rn.f32 	%f532, %f533, %f535;
	// begin inline asm
	{  cvt.rn.f16.f32 %rs90, %f532;}

	// end inline asm
	cvt.u64.u32 	%rd99, %r666;
	add.s64 	%rd100, %rd5, %rd99;
	shl.b64 	%rd101, %rd100, 1;
	add.s64 	%rd102, %rd1, %rd101;
	st.global.u16 	[%rd102], %rs90;
	add.s32 	%r668, %r668, 128;
	add.s32 	%r666, %r666, 128;
	add.s32 	%r665, %r665, 512;
	add.s32 	%r664, %r664, 1;
	setp.ne.s32 	%p100, %r664, 0;
	@%p100 bra 	$L__BB12_53;
$L__BB12_54:
	setp.lt.u32 	%p101, %r91, 384;
	@%p101 bra 	$L__BB12_56;
$L__BB12_55:
	mul.hi.u32 	%r605, %r668, -858993459;
	shr.u32 	%r606, %r605, 7;
	mul.lo.s32 	%r607, %r606, 160;
	sub.s32 	%r608, %r668, %r607;
	shl.b32 	%r609, %r668, 2;
	add.s32 	%r611, %r199, %r609;
	ld.shared.f32 	%f540, [%r611+24848];
	add.s32 	%r612, %r199, 24720;
	shl.b32 	%r613, %r606, 2;
	add.s32 	%r614, %r612, %r613;
	ld.shared.f32 	%f541, [%r614];
	add.f32 	%f542, %f541, 0f358637BD;
	div.rn.f32 	%f536, %f540, %f542;
	// begin inline asm
	{  cvt.rn.f16.f32 %rs91, %f536;}

	// end inline asm
	add.s32 	%r615, %r4, %r606;
	mad.lo.s32 	%r616, %r615, 160, %r608;
	cvt.u64.u32 	%rd103, %r616;
	add.s64 	%rd104, %rd5, %rd103;
	shl.b64 	%rd105, %rd104, 1;
	add.s64 	%rd106, %rd1, %rd105;
	st.global.u16 	[%rd106], %rs91;
	add.s32 	%r617, %r668, 128;
	mul.hi.u32 	%r618, %r617, -858993459;
	shr.u32 	%r619, %r618, 7;
	mul.lo.s32 	%r620, %r619, 160;
	sub.s32 	%r621, %r617, %r620;
	ld.shared.f32 	%f543, [%r611+25360];
	shl.b32 	%r622, %r619, 2;
	add.s32 	%r623, %r612, %r622;
	ld.shared.f32 	%f544, [%r623];
	add.f32 	%f545, %f544, 0f358637BD;
	div.rn.f32 	%f537, %f543, %f545;
	// begin inline asm
	{  cvt.rn.f16.f32 %rs92, %f537;}

	// end inline asm
	add.s32 	%r624, %r4, %r619;
	mad.lo.s32 	%r625, %r624, 160, %r621;
	cvt.u64.u32 	%rd107, %r625;
	add.s64 	%rd108, %rd5, %rd107;
	shl.b64 	%rd109, %rd108, 1;
	add.s64 	%rd110, %rd1, %rd109;
	st.global.u16 	[%rd110], %rs92;
	add.s32 	%r626, %r668, 256;
	mul.hi.u32 	%r627, %r626, -858993459;
	shr.u32 	%r628, %r627, 7;
	mul.lo.s32 	%r629, %r628, 160;
	sub.s32 	%r630, %r626, %r629;
	ld.shared.f32 	%f546, [%r611+25872];
	shl.b32 	%r631, %r628, 2;
	add.s32 	%r632, %r612, %r631;
	ld.shared.f32 	%f547, [%r632];
	add.f32 	%f548, %f547, 0f358637BD;
	div.rn.f32 	%f538, %f546, %f548;
	// begin inline asm
	{  cvt.rn.f16.f32 %rs93, %f538;}

	// end inline asm
	add.s32 	%r633, %r4, %r628;
	mad.lo.s32 	%r634, %r633, 160, %r630;
	cvt.u64.u32 	%rd111, %r634;
	add.s64 	%rd112, %rd5, %rd111;
	shl.b64 	%rd113, %rd112, 1;
	add.s64 	%rd114, %rd1, %rd113;
	st.global.u16 	[%rd114], %rs93;
	add.s32 	%r635, %r668, 384;
	mul.hi.u32 	%r636, %r635, -858993459;
	shr.u32 	%r637, %r636, 7;
	mul.lo.s32 	%r638, %r637, 160;
	sub.s32 	%r639, %r635, %r638;
	ld.shared.f32 	%f549, [%r611+26384];
	shl.b32 	%r640, %r637, 2;
	add.s32 	%r641, %r612, %r640;
	ld.shared.f32 	%f550, [%r641];
	add.f32 	%f551, %f550, 0f358637BD;
	div.rn.f32 	%f539, %f549, %f551;
	// begin inline asm
	{  cvt.rn.f16.f32 %rs94, %f539;}

	// end inline asm
	add.s32 	%r642, %r4, %r637;
	mad.lo.s32 	%r643, %r642, 160, %r639;
	cvt.u64.u32 	%rd115, %r643;
	add.s64 	%rd116, %rd5, %rd115;
	shl.b64 	%rd117, %rd116, 1;
	add.s64 	%rd118, %rd1, %rd117;
	st.global.u16 	[%rd118], %rs94;
	add.s32 	%r668, %r668, 512;
	setp.lt.s32 	%p102, %r668, %r6;
	@%p102 bra 	$L__BB12_55;
$L__BB12_56:
	ret;
$L__BB12_57:
	.pragma "nounroll";
	ld.global.nc.u16 	%rs38, [%rd121+-2048];
	// begin inline asm
	{  cvt.f32.f16 %f219, %rs38;}

	// end inline asm
	abs.f32 	%f235, %f219;
	max.f32 	%f236, %f571, %f235;
	ld.global.nc.u16 	%rs39, [%rd121+-1792];
	// begin inline asm
	{  cvt.f32.f16 %f220, %rs39;}

	// end inline asm
	abs.f32 	%f237, %f220;
	max.f32 	%f238, %f236, %f237;
	ld.global.nc.u16 	%rs40, [%rd121+-1536];
	// begin inline asm
	{  cvt.f32.f16 %f221, %rs40;}

	// end inline asm
	abs.f32 	%f239, %f221;
	max.f32 	%f240, %f238, %f239;
	ld.global.nc.u16 	%rs41, [%rd121+-1280];
	// begin inline asm
	{  cvt.f32.f16 %f222, %rs41;}

	// end inline asm
	abs.f32 	%f241, %f222;
	max.f32 	%f242, %f240, %f241;
	ld.global.nc.u16 	%rs42, [%rd121+-1024];
	// begin inline asm
	{  cvt.f32.f16 %f223, %rs42;}

	// end inline asm
	abs.f32 	%f243, %f223;
	max.f32 	%f244, %f242, %f243;
	ld.global.nc.u16 	%rs43, [%rd121+-768];
	// begin inline asm
	{  cvt.f32.f16 %f224, %rs43;}

	// end inline asm
	abs.f32 	%f245, %f224;
	max.f32 	%f246, %f244, %f245;
	ld.global.nc.u16 	%rs44, [%rd121+-512];
	// begin inline asm
	{  cvt.f32.f16 %f225, %rs44;}

	// end inline asm
	abs.f32 	%f247, %f225;
	max.f32 	%f248, %f246, %f247;
	ld.global.nc.u16 	%rs45, [%rd121+-256];
	// begin inline asm
	{  cvt.f32.f16 %f226, %rs45;}

	// end inline asm
	abs.f32 	%f249, %f226;
	max.f32 	%f250, %f248, %f249;
	ld.global.nc.u16 	%rs46, [%rd121];
	// begin inline asm
	{  cvt.f32.f16 %f227, %rs46;}

	// end inline asm
	abs.f32 	%f251, %f227;
	max.f32 	%f252, %f250, %f251;
	ld.global.nc.u16 	%rs47, [%rd121+256];
	// begin inline asm
	{  cvt.f32.f16 %f228, %rs47;}

	// end inline asm
	abs.f32 	%f253, %f228;
	max.f32 	%f254, %f252, %f253;
	ld.global.nc.u16 	%rs48, [%rd121+512];
	// begin inline asm
	{  cvt.f32.f16 %f229, %rs48;}

	// end inline asm
	abs.f32 	%f255, %f229;
	max.f32 	%f256, %f254, %f255;
	ld.global.nc.u16 	%rs49, [%rd121+768];
	// begin inline asm
	{  cvt.f32.f16 %f230, %rs49;}

	// end inline asm
	abs.f32 	%f257, %f230;
	max.f32 	%f258, %f256, %f257;
	ld.global.nc.u16 	%rs50, [%rd121+1024];
	// begin inline asm
	{  cvt.f32.f16 %f231, %rs50;}

	// end inline asm
	abs.f32 	%f259, %f231;
	max.f32 	%f260, %f258, %f259;
	ld.global.nc.u16 	%rs51, [%rd121+1280];
	// begin inline asm
	{  cvt.f32.f16 %f232, %rs51;}

	// end inline asm
	abs.f32 	%f261, %f232;
	max.f32 	%f262, %f260, %f261;
	ld.global.nc.u16 	%rs52, [%rd121+1536];
	// begin inline asm
	{  cvt.f32.f16 %f233, %rs52;}

	// end inline asm
	abs.f32 	%f263, %f233;
	max.f32 	%f264, %f262, %f263;
	ld.global.nc.u16 	%rs53, [%rd121+1792];
	// begin inline asm
	{  cvt.f32.f16 %f234, %rs53;}

	// end inline asm
	abs.f32 	%f265, %f234;
	max.f32 	%f571, %f264, %f265;
	add.s32 	%r676, %r676, 2048;
	add.s32 	%r675, %r675, 16;
	add.s64 	%rd121, %rd121, 4096;
	setp.eq.s32 	%p42, %r675, 0;
	@%p42 bra 	$L__BB12_58;
	bra.uni 	$L__BB12_57;
$L__BB12_58:
	setp.eq.s32 	%p43, %r116, 0;
	@%p43 bra 	$L__BB12_68;
	setp.lt.u32 	%p44, %r116, 8;
	@%p44 bra 	$L__BB12_61;
	add.s32 	%r294, %r676, %r119;
	mul.wide.u32 	%rd73, %r294, 2;
	add.s64 	%rd74, %rd15, %rd73;
	ld.global.nc.u16 	%rs54, [%rd74];
	// begin inline asm
	{  cvt.f32.f16 %f267, %rs54;}

	// end inline asm
	abs.f32 	%f275, %f267;
	max.f32 	%f276, %f571, %f275;
	cvt.u64.u32 	%rd75, %r119;
	cvt.u64.u32 	%rd76, %r676;
	add.s64 	%rd77, %rd76, %rd75;
	shl.b64 	%rd78, %rd77, 1;
	add.s64 	%rd79, %rd15, %rd78;
	ld.global.nc.u16 	%rs55, [%rd79+256];
	// begin inline asm
	{  cvt.f32.f16 %f268, %rs55;}

	// end inline asm
	abs.f32 	%f277, %f268;
	max.f32 	%f278, %f276, %f277;
	ld.global.nc.u16 	%rs56, [%rd79+512];
	// begin inline asm
	{  cvt.f32.f16 %f269, %rs56;}

	// end inline asm
	abs.f32 	%f279, %f269;
	max.f32 	%f280, %f278, %f279;
	ld.global.nc.u16 	%rs57, [%rd79+768];
	// begin inline asm
	{  cvt.f32.f16 %f270, %rs57;}

	// end inline asm
	abs.f32 	%f281, %f270;
	max.f32 	%f282, %f280, %f281;
	ld.global.nc.u16 	%rs58, [%rd79+1024];
	// begin inline asm
	{  cvt.f32.f16 %f271, %rs58;}

	// end inline asm
	abs.f32 	%f283, %f271;
	max.f32 	%f284, %f282, %f283;
	ld.global.nc.u16 	%rs59, [%rd79+1280];
	// begin inline asm
	{  cvt.f32.f16 %f272, %rs59;}

	// end inline asm
	abs.f32 	%f285, %f272;
	max.f32 	%f286, %f284, %f285;
	ld.global.nc.u16 	%rs60, [%rd79+1536];
	// begin inline asm
	{  cvt.f32.f16 %f273, %rs60;}

	// end inline asm
	abs.f32 	%f287, %f273;
	max.f32 	%f288, %f286, %f287;
	ld.global.nc.u16 	%rs61, [%rd79+1792];
	// begin inline asm
	{  cvt.f32.f16 %f274, %rs61;}

	// end inline asm
	abs.f32 	%f289, %f274;
	max.f32 	%f571, %f288, %f289;
	add.s32 	%r676, %r676, 1024;
$L__BB12_61:
	setp.eq.s32 	%p45, %r115, 0;
	@%p45 bra 	$L__BB12_68;
	and.b32  	%r124, %r114, 3;
	setp.lt.u32 	%p46, %r115, 4;
	@%p46 bra 	$L__BB12_64;
	add.s32 	%r295, %r676, %r119;
	mul.wide.u32 	%rd80, %r295, 2;
	add.s64 	%rd81, %rd15, %rd80;
	ld.global.nc.u16 	%rs62, [%rd81];
	// begin inline asm
	{  cvt.f32.f16 %f291, %rs62;}

	// end inline asm
	abs.f32 	%f295, %f291;
	max.f32 	%f296, %f571, %f295;
	cvt.u64.u32 	%rd82, %r119;
	cvt.u64.u32 	%rd83, %r676;
	add.s64 	%rd84, %rd83, %rd82;
	shl.b64 	%rd85, %rd84, 1;
	add.s64 	%rd86, %rd15, %rd85;
	ld.global.nc.u16 	%rs63, [%rd86+256];
	// begin inline asm
	{  cvt.f32.f16 %f292, %rs63;}

	// end inline asm
	abs.f32 	%f297, %f292;
	max.f32 	%f298, %f296, %f297;
	ld.global.nc.u16 	%rs64, [%rd86+512];
	// begin inline asm
	{  cvt.f32.f16 %f293, %rs64;}

	// end inline asm
	abs.f32 	%f299, %f293;
	max.f32 	%f300, %f298, %f299;
	ld.global.nc.u16 	%rs65, [%rd86+768];
	// begin inline asm
	{  cvt.f32.f16 %f294, %rs65;}

	// end inline asm
	abs.f32 	%f301, %f294;
	max.f32 	%f571, %f300, %f301;
	add.s32 	%r676, %r676, 512;
$L__BB12_64:
	setp.eq.s32 	%p47, %r124, 0;
	@%p47 bra 	$L__BB12_68;
	add.s32 	%r296, %r676, %r119;
	mul.wide.u32 	%rd87, %r296, 2;
	add.s64 	%rd88, %rd15, %rd87;
	ld.global.nc.u16 	%rs66, [%rd88];
	// begin inline asm
	{  cvt.f32.f16 %f302, %rs66;}

	// end inline asm
	abs.f32 	%f303, %f302;
	max.f32 	%f571, %f571, %f303;
	setp.eq.s32 	%p48, %r124, 1;
	@%p48 bra 	$L__BB12_68;
	cvt.u64.u32 	%rd89, %r119;
	cvt.u64.u32 	%rd90, %r676;
	add.s64 	%rd91, %rd90, %rd89;
	shl.b64 	%rd92, %rd91, 1;
	add.s64 	%rd19, %rd15, %rd92;
	ld.global.nc.u16 	%rs67, [%rd19+256];
	// begin inline asm
	{  cvt.f32.f16 %f304, %rs67;}

	// end inline asm
	abs.f32 	%f305, %f304;
	max.f32 	%f571, %f571, %f305;
	setp.eq.s32 	%p49, %r124, 2;
	@%p49 bra 	$L__BB12_68;
	ld.global.nc.u16 	%rs68, [%rd19+512];
	// begin inline asm
	{  cvt.f32.f16 %f306, %rs68;}

	// end inline asm
	abs.f32 	%f307, %f306;
	max.f32 	%f571, %f571, %f307;
$L__BB12_68:
	setp.ne.s32 	%p50, %r25, 0;
	mov.b32 	%r297, %f571;
	shfl.sync.bfly.b32	%r298|%p51, %r297, 16, 31, -1;
	mov.b32 	%f308, %r298;
	max.f32 	%f309, %f571, %f308;
	mov.b32 	%r299, %f309;
	shfl.sync.bfly.b32	%r300|%p52, %r299, 8, 31, -1;
	mov.b32 	%f310, %r300;
	max.f32 	%f311, %f309, %f310;
	mov.b32 	%r301, %f311;
	shfl.sync.bfly.b32	%r302|%p53, %r301, 4, 31, -1;
	mov.b32 	%f312, %r302;
	max.f32 	%f313, %f311, %f312;
	mov.b32 	%r303, %f313;
	shfl.sync.bfly.b32	%r304|%p54, %r303, 2, 31, -1;
	mov.b32 	%f314, %r304;
	max.f32 	%f315, %f313, %f314;
	mov.b32 	%r305, %f315;
	shfl.sync.bfly.b32	%r306|%p55, %r305, 1, 31, -1;
	mov.b32 	%f316, %r306;
	max.f32 	%f37, %f315, %f316;
	@%p50 bra 	$L__BB12_70;
	st.shared.f32 	[%r26], %f37;
$L__BB12_70:
	setp.gt.u32 	%p56, %r668, 3;
	bar.sync 	0;
	mov.f32 	%f573, 0fF149F2CA;
	@%p56 bra 	$L__BB12_72;
	ld.shared.f32 	%f573, [%r27];
$L__BB12_72:
	setp.gt.u32 	%p57, %r668, 31;
	@%p57 bra 	$L__BB12_74;
	mov.b32 	%r307, %f573;
	shfl.sync.bfly.b32	%r308|%p58, %r307, 16, 31, -1;
	mov.b32 	%f318, %r308;
	max.f32 	%f319, %f573, %f318;
	mov.b32 	%r309, %f319;
	shfl.sync.bfly.b32	%r310|%p59, %r309, 8, 31, -1;
	mov.b32 	%f320, %r310;
	max.f32 	%f321, %f319, %f320;
	mov.b32 	%r311, %f321;
	shfl.sync.bfly.b32	%r312|%p60, %r311, 4, 31, -1;
	mov.b32 	%f322, %r312;
	max.f32 	%f323, %f321, %f322;
	mov.b32 	%r313, %f323;
	shfl.sync.bfly.b32	%r314|%p61, %r313, 2, 31, -1;
	mov.b32 	%f324, %r314;
	max.f32 	%f325, %f323, %f324;
	mov.b32 	%r315, %f325;
	shfl.sync.bfly.b32	%r316|%p62, %r315, 1, 31, -1;
	mov.b32 	%f326, %r316;
	max.f32 	%f573, %f325, %f326;
$L__BB12_74:
	setp.ne.s32 	%p63, %r668, 0;
	bar.sync 	0;
	@%p63 bra 	$L__BB12_76;
	st.shared.f32 	[smem+24576], %f573;
$L__BB12_76:
	setp.ge.s32 	%p64, %r668, %r112;
	bar.sync 	0;
	ld.shared.f32 	%f327, [smem+24576];
	mul.f32 	%f328, %f552, %f327;
	max.f32 	%f329, %f328, 0f358637BD;
	mov.f32 	%f330, 0f42FE0000;
	div.rn.f32 	%f42, %f330, %f329;
	@%p64 bra 	$L__BB12_79;
	mov.u32 	%r677, %r668;
$L__BB12_78:
	mul.hi.u32 	%r317, %r677, -858993459;
	shr.u32 	%r318, %r317, 7;
	mul.lo.s32 	%r319, %r318, 160;
	sub.s32 	%r320, %r677, %r319;
	add.s32 	%r321, %r318, %r671;
	mad.lo.s32 	%r322, %r321, 160, %r320;
	mul.wide.u32 	%rd93, %r322, 2;
	add.s64 	%rd94, %rd15, %rd93;
	ld.global.nc.u16 	%rs69, [%rd94];
	// begin inline asm
	{  cvt.f32.f16 %f331, %rs69;}

	// end inline asm
	mul.f32 	%f332, %f42, %f331;
	mov.f32 	%f333, 0f3F000000;
	copysign.f32 	%f334, %f332, %f333;
	add.rz.f32 	%f335, %f332, %f334;
	cvt.rzi.f32.f32 	%f336, %f335;
	min.f32 	%f337, %f336, 0f42FE0000;
	max.f32 	%f338, %f337, 0fC3000000;
	cvt.rzi.s32.f32 	%r323, %f338;
	shl.b32 	%r324, %r320, 5;
	add.s32 	%r325, %r324, %r318;
	add.s32 	%r327, %r199, %r325;
	st.shared.u8 	[%r327+5120], %r323;
	add.s32 	%r677, %r677, 128;
	setp.lt.s32 	%p65, %r677, %r112;
	@%p65 bra 	$L__BB12_78;
$L__BB12_79:
	setp.gt.s32 	%p66, %r117, 31;
	@%p66 bra 	$L__BB12_89;
	sub.s32 	%r328, 32, %r118;
	mul.lo.s32 	%r329, %r328, 160;
	setp.ge.s32 	%p67, %r668, %r329;
	@%p67 bra 	$L__BB12_89;
	setp.lt.u32 	%p68, %r110, 384;
	mov.u32 	%r680, %r668;
	@%p68 bra 	$L__BB12_84;
	and.b32  	%r133, %r111, 67108860;
	mov.b32 	%r679, 0;
	mov.u32 	%r680, %r668;
$L__BB12_83:
	.pragma "nounroll";
	mul.hi.u32 	%r331, %r680, -858993459;
	shr.u32 	%r332, %r331, 7;
	add.s32 	%r333, %r118, %r332;
	mul.lo.s32 	%r334, %r332, 160;
	sub.s32 	%r335, %r680, %r334;
	shl.b32 	%r336, %r335, 5;
	add.s32 	%r337, %r336, %r333;
	add.s32 	%r339, %r199, 5120;
	add.s32 	%r340, %r339, %r337;
	mov.b16 	%rs70, 0;
	st.shared.u8 	[%r340], %rs70;
	add.s32 	%r341, %r680, 128;
	mul.hi.u32 	%r342, %r341, -858993459;
	shr.u32 	%r343, %r342, 7;
	add.s32 	%r344, %r118, %r343;
	mul.lo.s32 	%r345, %r343, 160;
	sub.s32 	%r346, %r341, %r345;
	shl.b32 	%r347, %r346, 5;
	add.s32 	%r348, %r347, %r344;
	add.s32 	%r349, %r339, %r348;
	st.shared.u8 	[%r349], %rs70;
	add.s32 	%r350, %r680, 256;
	mul.hi.u32 	%r351, %r350, -858993459;
	shr.u32 	%r352, %r351, 7;
	add.s32 	%r353, %r118, %r352;
	mul.lo.s32 	%r354, %r352, 160;
	sub.s32 	%r355, %r350, %r354;
	shl.b32 	%r356, %r355, 5;
	add.s32 	%r357, %r356, %r353;
	add.s32 	%r358, %r339, %r357;
	st.shared.u8 	[%r358], %rs70;
	add.s32 	%r359, %r680, 384;
	mul.hi.u32 	%r360, %r359, -858993459;
	shr.u32 	%r361, %r360, 7;
	add.s32 	%r362, %r118, %r361;
	mul.lo.s32 	%r363, %r361, 160;
	sub.s32 	%r364, %r359, %r363;
	shl.b32 	%r365, %r364, 5;
	add.s32 	%r366, %r365, %r362;
	add.s32 	%r367, %r339, %r366;
	st.shared.u8 	[%r367], %rs70;
	add.s32 	%r680, %r680, 512;
	add.s32 	%r679, %r679, 4;
	setp.ne.s32 	%p69, %r679, %r133;
	@%p69 bra 	$L__BB12_83;
$L__BB12_84:
	and.b32  	%r368, %r111, 3;
	setp.eq.s32 	%p70, %r368, 0;
	@%p70 bra 	$L__BB12_89;
	and.b32  	%r369, %r109, 384;
	setp.eq.s32 	%p71, %r369, 0;
	@%p71 bra 	$L__BB12_87;
	mul.hi.u32 	%r370, %r680, -858993459;
	shr.u32 	%r371, %r370, 7;
	add.s32 	%r372, %r118, %r371;
	mul.lo.s32 	%r373, %r371, 160;
	sub.s32 	%r374, %r680, %r373;
	shl.b32 	%r375, %r374, 5;
	add.s32 	%r376, %r375, %r372;
	add.s32 	%r378, %r199, 5120;
	add.s32 	%r379, %r378, %r376;
	mov.b16 	%rs71, 0;
	st.shared.u8 	[%r379], %rs71;
	add.s32 	%r380, %r680, 128;
	mul.hi.u32 	%r381, %r380, -858993459;
	shr.u32 	%r382, %r381, 7;
	add.s32 	%r383, %r118, %r382;
	mul.lo.s32 	%r384, %r382, 160;
	sub.s32 	%r385, %r380, %r384;
	shl.b32 	%r386, %r385, 5;
	add.s32 	%r387, %r386, %r383;
	add.s32 	%r388, %r378, %r387;
	st.shared.u8 	[%r388], %rs71;
	add.s32 	%r680, %r680, 256;
$L__BB12_87:
	and.b32  	%r389, %r109, 128;
	setp.ne.s32 	%p72, %r389, 0;
	@%p72 bra 	$L__BB12_89;
	mul.hi.u32 	%r390, %r680, -858993459;
	shr.u32 	%r391, %r390, 7;
	add.s32 	%r392, %r118, %r391;
	mul.lo.s32 	%r393, %r391, 160;
	sub.s32 	%r394, %r680, %r393;
	shl.b32 	%r395, %r394, 5;
	add.s32 	%r396, %r395, %r392;
	add.s32 	%r398, %r199, %r396;
	mov.b16 	%rs72, 0;
	st.shared.u8 	[%r398+5120], %rs72;
$L__BB12_89:
	setp.ge.s32 	%p73, %r668, %r112;
	@%p73 bra 	$L__BB12_92;
	mov.u32 	%r682, %r668;
$L__BB12_91:
	shl.b32 	%r399, %r682, 1;
	add.s32 	%r401, %r199, %r399;
	mad.lo.s32 	%r402, %r671, 160, %r682;
	cvt.u64.u32 	%rd95, %r402;
	add.s64 	%rd96, %rd7, %rd95;
	shl.b64 	%rd97, %rd96, 1;
	add.s64 	%rd98, %rd17, %rd97;
	ld.global.nc.u16 	%rs73, [%rd98];
	st.shared.u16 	[%r401+10240], %rs73;
	add.s32 	%r682, %r682, 128;
	setp.lt.s32 	%p74, %r682, %r112;
	@%p74 bra 	$L__BB12_91;
$L__BB12_92:
	setp.gt.u32 	%p75, %r668, 895;
	mov.b32 	%r403, 0;
	st.shared.u32 	[%r27+-4096], %r403;
	@%p75 bra 	$L__BB12_100;
	setp.gt.u32 	%p76, %r668, 767;
	mov.b32 	%r404, 0;
	st.shared.u32 	[%r27+-3584], %r404;
	@%p76 bra 	$L__BB12_100;
	setp.gt.u32 	%p77, %r668, 639;
	mov.b32 	%r405, 0;
	st.shared.u32 	[%r27+-3072], %r405;
	@%p77 bra 	$L__BB12_100;
	setp.gt.u32 	%p78, %r668, 511;
	mov.b32 	%r406, 0;
	st.shared.u32 	[%r27+-2560], %r406;
	@%p78 bra 	$L__BB12_100;
	setp.gt.u32 	%p79, %r668, 383;
	mov.b32 	%r407, 0;
	st.shared.u32 	[%r27+-2048], %r407;
	@%p79 bra 	$L__BB12_100;
	setp.gt.u32 	%p80, %r668, 255;
	mov.b32 	%r408, 0;
	st.shared.u32 	[%r27+-1536], %r408;
	@%p80 bra 	$L__BB12_100;
	setp.gt.u32 	%p81, %r668, 127;
	mov.b32 	%r409, 0;
	st.shared.u32 	[%r27+-1024], %r409;
	@%p81 bra 	$L__BB12_100;
	mov.b32 	%r410, 0;
	st.shared.u32 	[%r27+-512], %r410;
$L__BB12_100:
	setp.gt.u32 	%p82, %r668, 127;
	bar.sync 	0;
	@%p82 bra 	$L__BB12_102;
	mov.b32 	%r411, 160;
	wmma.load.a.sync.aligned.row.m16n16k16.shared.s8 	{%r412, %r413}, [%r71], %r411;
	mov.b32 	%r414, 32;
	wmma.load.b.sync.aligned.col.m16n16k16.shared.s8 	{%r415, %r416}, [%r72], %r414;
	mov.b32 	%r417, 0;
	wmma.mma.sync.aligned.row.col.m16n16k16.s32.s8.s8.s32 {%r418, %r419, %r420, %r421, %r422, %r423, %r424, %r425}, {%r412, %r413}, {%r415, %r416}, {%r417, %r417, %r417, %r417, %r417, %r417, %r417, %r417};
	wmma.load.a.sync.aligned.row.m16n16k16.shared.s8 	{%r426, %r427}, [%r73], %r411;
	wmma.load.b.sync.aligned.col.m16n16k16.shared.s8 	{%r428, %r429}, [%r74], %r414;
	wmma.mma.sync.aligned.row.col.m16n16k16.s32.s8.s8.s32 {%r430, %r431, %r432, %r433, %r434, %r435, %r436, %r437}, {%r426, %r427}, {%r428, %r429}, {%r418, %r419, %r420, %r421, %r422, %r423, %r424, %r425};
	wmma.load.a.sync.aligned.row.m16n16k16.shared.s8 	{%r438, %r439}, [%r75], %r411;
	wmma.load.b.sync.aligned.col.m16n16k16.shared.s8 	{%r440, %r441}, [%r76], %r414;
	wmma.mma.sync.aligned.row.col.m16n16k16.s32.s8.s8.s32 {%r442, %r443, %r444, %r445, %r446, %r447, %r448, %r449}, {%r438, %r439}, {%r440, %r441}, {%r430, %r431, %r432, %r433, %r434, %r435, %r436, %r437};
	wmma.load.a.sync.aligned.row.m16n16k16.shared.s8 	{%r450, %r451}, [%r77], %r411;
	wmma.load.b.sync.aligned.col.m16n16k16.shared.s8 	{%r452, %r453}, [%r78], %r414;
	wmma.mma.sync.aligned.row.col.m16n16k16.s32.s8.s8.s32 {%r454, %r455, %r456, %r457, %r458, %r459, %r460, %r461}, {%r450, %r451}, {%r452, %r453}, {%r442, %r443, %r444, %r445, %r446, %r447, %r448, %r449};
	wmma.load.a.sync.aligned.row.m16n16k16.shared.s8 	{%r462, %r463}, [%r79], %r411;
	wmma.load.b.sync.aligned.col.m16n16k16.shared.s8 	{%r464, %r465}, [%r80], %r414;
	wmma.mma.sync.aligned.row.col.m16n16k16.s32.s8.s8.s32 {%r466, %r467, %r468, %r469, %r470, %r471, %r472, %r473}, {%r462, %r463}, {%r464, %r465}, {%r454, %r455, %r456, %r457, %r458, %r459, %r460, %r461};
	wmma.load.a.sync.aligned.row.m16n16k16.shared.s8 	{%r474, %r475}, [%r81], %r411;
	wmma.load.b.sync.aligned.col.m16n16k16.shared.s8 	{%r476, %r477}, [%r82], %r414;
	wmma.mma.sync.aligned.row.col.m16n16k16.s32.s8.s8.s32 {%r478, %r479, %r480, %r481, %r482, %r483, %r484, %r485}, {%r474, %r475}, {%r476, %r477}, {%r466, %r467, %r468, %r469, %r470, %r471, %r472, %r473};
	wmma.load.a.sync.aligned.row.m16n16k16.shared.s8 	{%r486, %r487}, [%r83], %r411;
	wmma.load.b.sync.aligned.col.m16n16k16.shared.s8 	{%r488, %r489}, [%r84], %r414;
	wmma.mma.sync.aligned.row.col.m16n16k16.s32.s8.s8.s32 {%r490, %r491, %r492, %r493, %r494, %r495, %r496, %r497}, {%r486, %r487}, {%r488, %r489}, {%r478, %r479, %r480, %r481, %r482, %r483, %r484, %r485};
	wmma.load.a.sync.aligned.row.m16n16k16.shared.s8 	{%r498, %r499}, [%r85], %r411;
	wmma.load.b.sync.aligned.col.m16n16k16.shared.s8 	{%r500, %r501}, [%r86], %r414;
	wmma.mma.sync.aligned.row.col.m16n16k16.s32.s8.s8.s32 {%r502, %r503, %r504, %r505, %r506, %r507, %r508, %r509}, {%r498, %r499}, {%r500, %r501}, {%r490, %r491, %r492, %r493, %r494, %r495, %r496, %r497};
	wmma.load.a.sync.aligned.row.m16n16k16.shared.s8 	{%r510, %r511}, [%r87], %r411;
	wmma.load.b.sync.aligned.col.m16n16k16.shared.s8 	{%r512, %r513}, [%r88], %r414;
	wmma.mma.sync.aligned.row.col.m16n16k16.s32.s8.s8.s32 {%r514, %r515, %r516, %r517, %r518, %r519, %r520, %r521}, {%r510, %r511}, {%r512, %r513}, {%r502, %r503, %r504, %r505, %r506, %r507, %r508, %r509};
	wmma.load.a.sync.aligned.row.m16n16k16.shared.s8 	{%r522, %r523}, [%r89], %r411;
	wmma.load.b.sync.aligned.col.m16n16k16.shared.s8 	{%r524, %r525}, [%r90], %r414;
	wmma.mma.sync.aligned.row.col.m16n16k16.s32.s8.s8.s32 {%r526, %r527, %r528, %r529, %r530, %r531, %r532, %r533}, {%r522, %r523}, {%r524, %r525}, {%r514, %r515, %r516, %r517, %r518, %r519, %r520, %r521};
	wmma.store.d.sync.aligned.row.m16n16k16.shared.s32 	[%r69], {%r526, %r527, %r528, %r529, %r530, %r531, %r532, %r533}, %r414;
$L__BB12_102:
	setp.ge.s32 	%p83, %r3, %r5;
	bar.sync 	0;
	rcp.rn.f32 	%f339, %f42;
	mul.f32 	%f43, %f22, %f339;
	@%p83 bra 	$L__BB12_124;
	and.b32  	%r143, %r107, 56;
	and.b32  	%r144, %r107, 1;
	add.s32 	%r145, %r108, -1;
	and.b32  	%r146, %r107, 3;
	mov.u32 	%r683, %r3;
$L__BB12_104:
	setp.lt.s32 	%p84, %r117, 1;
	mov.f32 	%f581, 0fF149F2CA;
	@%p84 bra 	$L__BB12_116;
	setp.lt.s32 	%p85, %r670, 8;
	shl.b32 	%r148, %r683, 5;
	mov.f32 	%f581, 0fF149F2CA;
	mov.b32 	%r686, 0;
	@%p85 bra 	$L__BB12_108;
	mov.f32 	%f581, 0fF149F2CA;
	mov.b32 	%r684, 0;
$L__BB12_107:
	.pragma "nounroll";
	add.s32 	%r536, %r148, %r684;
	shl.b32 	%r537, %r536, 2;
	add.s32 	%r539, %r199, %r537;
	ld.shared.v4.u32 	{%r540, %r541, %r542, %r543}, [%r539+20480];
	cvt.rn.f32.s32 	%f344, %r540;
	mul.f32 	%f345, %f43, %f344;
	max.f32 	%f346, %f581, %f345;
	cvt.rn.f32.s32 	%f347, %r541;
	mul.f32 	%f348, %f43, %f347;
	max.f32 	%f349, %f346, %f348;
	cvt.rn.f32.s32 	%f350, %r542;
	mul.f32 	%f351, %f43, %f350;
	max.f32 	%f352, %f349, %f351;
	cvt.rn.f32.s32 	%f353, %r543;
	mul.f32 	%f354, %f43, %f353;
	max.f32 	%f355, %f352, %f354;
	ld.shared.v4.u32 	{%r544, %r545, %r546, %r547}, [%r539+20496];
	cvt.rn.f32.s32 	%f356, %r544;
	mul.f32 	%f357, %f43, %f356;
	max.f32 	%f358, %f355, %f357;
	cvt.rn.f32.s32 	%f359, %r545;
	mul.f32 	%f360, %f43, %f359;
	max.f32 	%f361, %f358, %f360;
	cvt.rn.f32.s32 	%f362, %r546;
	mul.f32 	%f363, %f43, %f362;
	max.f32 	%f364, %f361, %f363;
	cvt.rn.f32.s32 	%f365, %r547;
	mul.f32 	%f366, %f43, %f365;
	max.f32 	%f581, %f364, %f366;
	add.s32 	%r684, %r684, 8;
	setp.ne.s32 	%p86, %r684, %r143;
	mov.u32 	%r686, %r143;
	@%p86 bra 	$L__BB12_107;
$L__BB12_108:
	setp.eq.s32 	%p87, %r108, 0;
	@%p87 bra 	$L__BB12_116;
	setp.lt.u32 	%p88, %r145, 3;
	@%p88 bra 	$L__BB12_111;
	add.s32 	%r548, %r148, %r686;
	shl.b32 	%r549, %r548, 2;
	add.s32 	%r551, %r199, %r549;
	ld.shared.u32 	%r552, [%r551+20480];
	cvt.rn.f32.s32 	%f368, %r552;
	mul.f32 	%f369, %f43, %f368;
	max.f32 	%f370, %f581, %f369;
	ld.shared.u32 	%r553, [%r551+20484];
	cvt.rn.f32.s32 	%f371, %r553;
	mul.f32 	%f372, %f43, %f371;
	max.f32 	%f373, %f370, %f372;
	ld.shared.u32 	%r554, [%r551+20488];
	cvt.rn.f32.s32 	%f374, %r554;
	mul.f32 	%f375, %f43, %f374;
	max.f32 	%f376, %f373, %f375;
	ld.shared.u32 	%r555, [%r551+20492];
	cvt.rn.f32.s32 	%f377, %r555;
	mul.f32 	%f378, %f43, %f377;
	max.f32 	%f581, %f376, %f378;
	add.s32 	%r686, %r686, 4;
$L__BB12_111:
	setp.eq.s32 	%p89, %r146, 0;
	@%p89 bra 	$L__BB12_116;
	setp.eq.s32 	%p90, %r146, 1;
	@%p90 bra 	$L__BB12_114;
	add.s32 	%r556, %r148, %r686;
	shl.b32 	%r557, %r556, 2;
	add.s32 	%r559, %r199, %r557;
	ld.shared.u32 	%r560, [%r559+20480];
	cvt.rn.f32.s32 	%f380, %r560;
	mul.f32 	%f381, %f43, %f380;
	max.f32 	%f382, %f581, %f381;
	ld.shared.u32 	%r561, [%r559+20484];
	cvt.rn.f32.s32 	%f383, %r561;
	mul.f32 	%f384, %f43, %f383;
	max.f32 	%f581, %f382, %f384;
	add.s32 	%r686, %r686, 2;
$L__BB12_114:
	setp.eq.s32 	%p91, %r144, 0;
	@%p91 bra 	$L__BB12_116;
	add.s32 	%r562, %r148, %r686;
	shl.b32 	%r563, %r562, 2;
	add.s32 	%r565, %r199, %r563;
	ld.shared.u32 	%r566, [%r565+20480];
	cvt.rn.f32.s32 	%f385, %r566;
	mul.f32 	%f386, %f43, %f385;
	max.f32 	%f581, %f581, %f386;
$L__BB12_116:
	shl.b32 	%r568, %r683, 2;
	add.s32 	%r570, %r199, %r568;
	add.s32 	%r156, %r570, 24592;
	ld.shared.f32 	%f387, [%r570+24592];
	max.f32 	%f56, %f387, %f581;
	sub.f32 	%f388, %f387, %f56;
	fma.rn.f32 	%f389, %f388, 0f3BBB989D, 0f3F000000;
	cvt.sat.f32.f32 	%f390, %f389;
	mov.f32 	%f391, 0f4B400001;
	mov.f32 	%f392, 0f437C0000;
	fma.rm.f32 	%f393, %f390, %f392, %f391;
	add.f32 	%f394, %f393, 0fCB40007F;
	neg.f32 	%f395, %f394;
	fma.rn.f32 	%f396, %f388, 0f3FB8AA3B, %f395;
	fma.rn.f32 	%f397, %f388, 0f32A57060, %f396;
	mov.b32 	%r571, %f393;
	shl.b32 	%r572, %r571, 23;
	mov.b32 	%f398, %r572;
	ex2.approx.ftz.f32 	%f399, %f397;
	mul.f32 	%f57, %f399, %f398;
	ld.shared.f32 	%f400, [%r570+24720];
	mul.f32 	%f401, %f400, %f57;
	st.shared.f32 	[%r570+24720], %f401;
	mul.lo.s32 	%r157, %r683, 160;
	mov.b32 	%r688, 0;
$L__BB12_117:
	add.s32 	%r573, %r688, %r157;
	shl.b32 	%r574, %r573, 2;
	add.s32 	%r576, %r199, %r574;
	ld.shared.v4.f32 	{%f402, %f403, %f404, %f405}, [%r576+24848];
	mul.f32 	%f406, %f57, %f402;
	mul.f32 	%f407, %f57, %f403;
	mul.f32 	%f408, %f57, %f404;
	mul.f32 	%f409, %f57, %f405;
	st.shared.v4.f32 	[%r576+24848], {%f406, %f407, %f408, %f409};
	ld.shared.v4.f32 	{%f410, %f411, %f412, %f413}, [%r576+24864];
	mul.f32 	%f414, %f57, %f410;
	mul.f32 	%f415, %f57, %f411;
	mul.f32 	%f416, %f57, %f412;
	mul.f32 	%f417, %f57, %f413;
	st.shared.v4.f32 	[%r576+24864], {%f414, %f415, %f416, %f417};
	ld.shared.v4.f32 	{%f418, %f419, %f420, %f421}, [%r576+24880];
	mul.f32 	%f422, %f57, %f418;
	mul.f32 	%f423, %f57, %f419;
	mul.f32 	%f424, %f57, %f420;
	mul.f32 	%f425, %f57, %f421;
	st.shared.v4.f32 	[%r576+24880], {%f422, %f423, %f424, %f425};
	ld.shared.v4.f32 	{%f426, %f427, %f428, %f429}, [%r576+24896];
	mul.f32 	%f430, %f57, %f426;
	mul.f32 	%f431, %f57, %f427;
	mul.f32 	%f432, %f57, %f428;
	mul.f32 	%f433, %f57, %f429;
	st.shared.v4.f32 	[%r576+24896], {%f430, %f431, %f432, %f433};
	ld.shared.v4.f32 	{%f434, %f435, %f436, %f437}, [%r576+24912];
	mul.f32 	%f438, %f57, %f434;
	mul.f32 	%f439, %f57, %f435;
	mul.f32 	%f440, %f57, %f436;
	mul.f32 	%f441, %f57, %f437;
	st.shared.v4.f32 	[%r576+24912], {%f438, %f439, %f440, %f441};
	ld.shared.v4.f32 	{%f442, %f443, %f444, %f445}, [%r576+24928];
	mul.f32 	%f446, %f57, %f442;
	mul.f32 	%f447, %f57, %f443;
	mul.f32 	%f448, %f57, %f444;
	mul.f32 	%f449, %f57, %f445;
	st.shared.v4.f32 	[%r576+24928], {%f446, %f447, %f448, %f449};
	ld.shared.v4.f32 	{%f450, %f451, %f452, %f453}, [%r576+24944];
	mul.f32 	%f454, %f57, %f450;
	mul.f32 	%f455, %f57, %f451;
	mul.f32 	%f456, %f57, %f452;
	mul.f32 	%f457, %f57, %f453;
	st.shared.v4.f32 	[%r576+24944], {%f454, %f455, %f456, %f457};
	ld.shared.v4.f32 	{%f458, %f459, %f460, %f461}, [%r576+24960];
	mul.f32 	%f462, %f57, %f458;
	mul.f32 	%f463, %f57, %f459;
	mul.f32 	%f464, %f57, %f460;
	mul.f32 	%f465, %f57, %f461;
	st.shared.v4.f32 	[%r576+24960], {%f462, %f463, %f464, %f465};
	add.s32 	%r688, %r688, 32;
	setp.eq.s32 	%p92, %r688, 160;
	@%p92 bra 	$L__BB12_118;
	bra.uni 	$L__BB12_117;
$L__BB12_118:
	setp.lt.s32 	%p93, %r117, 1;
	mov.f32 	%f583, 0f00000000;
	@%p93 bra 	$L__BB12_123;
	shl.b32 	%r158, %r683, 5;
	mov.f32 	%f583, 0f00000000;
	mov.b32 	%r689, 0;
$L__BB12_120:
	add.s32 	%r579, %r158, %r689;
	shl.b32 	%r580, %r579, 2;
	add.s32 	%r582, %r199, %r580;
	ld.shared.u32 	%r583, [%r582+20480];
	cvt.rn.f32.s32 	%f468, %r583;
	mul.f32 	%f469, %f43, %f468;
	sub.f32 	%f470, %f469, %f56;
	fma.rn.f32 	%f471, %f470, 0f3BBB989D, 0f3F000000;
	cvt.sat.f32.f32 	%f472, %f471;
	mov.f32 	%f473, 0f4B400001;
	mov.f32 	%f474, 0f437C0000;
	fma.rm.f32 	%f475, %f472, %f474, %f473;
	add.f32 	%f476, %f475, 0fCB40007F;
	neg.f32 	%f477, %f476;
	fma.rn.f32 	%f478, %f470, 0f3FB8AA3B, %f477;
	fma.rn.f32 	%f479, %f470, 0f32A57060, %f478;
	mov.b32 	%r584, %f475;
	shl.b32 	%r585, %r584, 23;
	mov.b32 	%f480, %r585;
	ex2.approx.ftz.f32 	%f481, %f479;
	mul.f32 	%f59, %f481, %f480;
	add.f32 	%f583, %f583, %f59;
	mul.lo.s32 	%r162, %r689, 160;
	mov.b32 	%r690, 0;
$L__BB12_121:
	add.s32 	%r586, %r690, %r162;
	shl.b32 	%r587, %r586, 1;
	add.s32 	%r589, %r199, %r587;
	ld.shared.u16 	%rs74, [%r589+10240];
	// begin inline asm
	{  cvt.f32.f16 %f482, %rs74;}

	// end inline asm
	add.s32 	%r590, %r690, %r157;
	shl.b32 	%r591, %r590, 2;
	add.s32 	%r592, %r199, %r591;
	ld.shared.v4.f32 	{%f498, %f499, %f500, %f501}, [%r592+24848];
	fma.rn.f32 	%f502, %f59, %f482, %f498;
	st.shared.f32 	[%r592+24848], %f502;
	ld.shared.u16 	%rs75, [%r589+10242];
	// begin inline asm
	{  cvt.f32.f16 %f483, %rs75;}

	// end inline asm
	fma.rn.f32 	%f503, %f59, %f483, %f499;
	st.shared.f32 	[%r592+24852], %f503;
	ld.shared.u16 	%rs76, [%r589+10244];
	// begin inline asm
	{  cvt.f32.f16 %f484, %rs76;}

	// end inline asm
	fma.rn.f32 	%f504, %f59, %f484, %f500;
	st.shared.f32 	[%r592+24856], %f504;
	ld.shared.u16 	%rs77, [%r589+10246];
	// begin inline asm
	{  cvt.f32.f16 %f485, %rs77;}

	// end inline asm
	fma.rn.f32 	%f505, %f59, %f485, %f501;
	st.shared.f32 	[%r592+24860], %f505;
	ld.shared.u16 	%rs78, [%r589+10248];
	// begin inline asm
	{  cvt.f32.f16 %f486, %rs78;}

	// end inline asm
	ld.shared.v4.f32 	{%f506, %f507, %f508, %f509}, [%r592+24864];
	fma.rn.f32 	%f510, %f59, %f486, %f506;
	st.shared.f32 	[%r592+24864], %f510;
	ld.shared.u16 	%rs79, [%r589+10250];
	// begin inline asm
	{  cvt.f32.f16 %f487, %rs79;}

	// end inline asm
	fma.rn.f32 	%f511, %f59, %f487, %f507;
	st.shared.f32 	[%r592+24868], %f511;
	ld.shared.u16 	%rs80, [%r589+10252];
	// begin inline asm
	{  cvt.f32.f16 %f488, %rs80;}

	// end inline asm
	fma.rn.f32 	%f512, %f59, %f488, %f508;
	st.shared.f32 	[%r592+24872], %f512;
	ld.shared.u16 	%rs81, [%r589+10254];
	// begin inline asm
	{  cvt.f32.f16 %f489, %rs81;}

	// end inline asm
	fma.rn.f32 	%f513, %f59, %f489, %f509;
	st.shared.f32 	[%r592+24876], %f513;
	ld.shared.u16 	%rs82, [%r589+10256];
	// begin inline asm
	{  cvt.f32.f16 %f490, %rs82;}

	// end inline asm
	ld.shared.v4.f32 	{%f514, %f515, %f516, %f517}, [%r592+24880];
	fma.rn.f32 	%f518, %f59, %f490, %f514;
	st.shared.f32 	[%r592+24880], %f518;
	ld.shared.u16 	%rs83, [%r589+10258];
	// begin inline asm
	{  cvt.f32.f16 %f491, %rs83;}

	// end inline asm
	fma.rn.f32 	%f519, %f59, %f491, %f515;
	st.shared.f32 	[%r592+24884], %f519;
	ld.shared.u16 	%rs84, [%r589+10260];
	// begin inline asm
	{  cvt.f32.f16 %f492, %rs84;}

	// end inline asm
	fma.rn.f32 	%f520, %f59, %f492, %f516;
	st.shared.f32 	[%r592+24888], %f520;
	ld.shared.u16 	%rs85, [%r589+10262];
	// begin inline asm
	{  cvt.f32.f16 %f493, %rs85;}

	// end inline asm
	fma.rn.f32 	%f521, %f59, %f493, %f517;
	st.shared.f32 	[%r592+24892], %f521;
	ld.shared.u16 	%rs86, [%r589+10264];
	// begin inline asm
	{  cvt.f32.f16 %f494, %rs86;}

	// end inline asm
	ld.shared.v4.f32 	{%f522, %f523, %f524, %f525}, [%r592+24896];
	fma.rn.f32 	%f526, %f59, %f494, %f522;
	st.shared.f32 	[%r592+24896], %f526;
	ld.shared.u16 	%rs87, [%r589+10266];
	// begin inline asm
	{  cvt.f32.f16 %f495, %rs87;}

	// end inline asm
	fma.rn.f32 	%f527, %f59, %f495, %f523;
	st.shared.f32 	[%r592+24900], %f527;
	ld.shared.u16 	%rs88, [%r589+10268];
	// begin inline asm
	{  cvt.f32.f16 %f496, %rs88;}

	// end inline asm
	fma.rn.f32 	%f528, %f59, %f496, %f524;
	st.shared.f32 	[%r592+24904], %f528;
	ld.shared.u16 	%rs89, [%r589+10270];
	// begin inline asm
	{  cvt.f32.f16 %f497, %rs89;}

	// end inline asm
	fma.rn.f32 	%f529, %f59, %f497, %f525;
	st.shared.f32 	[%r592+24908], %f529;
	add.s32 	%r690, %r690, 16;
	setp.ne.s32 	%p94, %r690, 160;
	@%p94 bra 	$L__BB12_121;
	add.s32 	%r689, %r689, 1;
	setp.ne.s32 	%p95, %r689, %r107;
	@%p95 bra 	$L__BB12_120;
$L__BB12_123:
	ld.shared.f32 	%f530, [%r156+128];
	add.f32 	%f531, %f583, %f530;
	st.shared.f32 	[%r156+128], %f531;
	st.shared.f32 	[%r156], %f56;
	add.s32 	%r683, %r683, 4;
	setp.lt.s32 	%p96, %r683, %r5;
	@%p96 bra 	$L__BB12_104;
$L__BB12_124:
	bar.sync 	0;
	add.s32 	%r671, %r671, 32;
	setp.lt.s32 	%p97, %r671, %r175;
	add.s32 	%r670, %r670, -32;
	add.s32 	%r669, %r669, 1;
	@%p97 bra 	$L__BB12_47;
	bra.uni 	$L__BB12_50;
$L__BB12_125:
	mov.b32 	%r259, -246811958;
	st.shared.u32 	[%r27+16], %r259;
	mov.b32 	%r260, 0;
	st.shared.u32 	[%r27+144], %r260;
	bra.uni 	$L__BB12_42;

}
	// .globl	_Z21int8_attention_kernelILi256ELb0EEvPK6__halfS2_S2_PS0_PKfiiiii
.visible .entry _Z21int8_attention_kernelILi256ELb0EEvPK6__halfS2_S2_PS0_PKfiiiii(
	.param .u64 .ptr .align 1 _Z21int8_attention_kernelILi256ELb0EEvPK6__halfS2_S2_PS0_PKfiiiii_param_0,
	.param .u64 .ptr .align 1 _Z21int8_attention_kernelILi256ELb0EEvPK6__halfS2_S2_PS0_PKfiiiii_param_1,
	.param .u64 .ptr .align 1 _Z21int8_attention_kernelILi256ELb0EEvPK6__halfS2_S2_PS0_PKfiiiii_param_2,
	.param .u64 .ptr .align 1 _Z21int8_attention_kernelILi256ELb0EEvPK6__halfS2_S2_PS0_PKfiiiii_param_3,
	.param .u64 .ptr .align 1 _Z21int8_attention_kernelILi256ELb0EEvPK6__halfS2_S2_PS0_PKfiiiii_param_4,
	.param .u32 _Z21int8_attention_kernelILi256ELb0EEvPK6__halfS2_S2_PS0_PKfiiiii_param_5,
	.param .u32 _Z21int8_attention_kernelILi256ELb0EEvPK6__halfS2_S2_PS0_PKfiiiii_param_6,
	.param .u32 _Z21int8_attention_kernelILi256ELb0EEvPK6__halfS2_S2_PS0_PKfiiiii_param_7,
	.param .u32 _Z21int8_attention_kernelILi256ELb0EEvPK6__halfS2_S2_PS0_PKfiiiii_param_8,
	.param .u32 _Z21int8_attention_kernelILi256ELb0EEvPK6__halfS2_S2_PS0_PKfiiiii_param_9
)
.maxntid 128
.minnctapersm 1
{
	.reg .pred 	%p<113>;
	.reg .b16 	%rs<97>;
	.reg .b32 	%r<882>;
	.reg .b32 	%f<584>;
	.reg .b64 	%rd<112>;

	ld.param.u64 	%rd15, [_Z21int8_attention_kernelILi256ELb0EEvPK6__halfS2_S2_PS0_PKfiiiii_param_0];
	ld.param.u64 	%rd16, [_Z21int8_attention_kernelILi256ELb0EEvPK6__halfS2_S2_PS0_PKfiiiii_param_1];
	ld.param.u64 	%rd17, [_Z21int8_attention_kernelILi256ELb0EEvPK6__halfS2_S2_PS0_PKfiiiii_param_2];
	ld.param.u64 	%rd19, [_Z21int8_attention_kernelILi256ELb0EEvPK6__halfS2_S2_PS0_PKfiiiii_param_3];
	ld.param.u64 	%rd18, [_Z21int8_attention_kernelILi256ELb0EEvPK6__halfS2_S2_PS0_PKfiiiii_param_4];
	ld.param.u32 	%r196, [_Z21int8_attention_kernelILi256ELb0EEvPK6__halfS2_S2_PS0_PKfiiiii_param_5];
	ld.param.u32 	%r197, [_Z21int8_attention_kernelILi256ELb0EEvPK6__halfS2_S2_PS0_PKfiiiii_param_7];
	ld.param.u32 	%r198, [_Z21int8_attention_kernelILi256ELb0EEvPK6__halfS2_S2_PS0_PKfiiiii_param_8];
	ld.param.u32 	%r199, [_Z21int8_attention_kernelILi256ELb0EEvPK6__halfS2_S2_PS0_PKfiiiii_param_9];
	cvta.to.global.u64 	%rd1, %rd19;
	mov.u32 	%r1, %ctaid.z;
	mov.u32 	%r857, %tid.x;
	shr.u32 	%r3, %r857, 5;
	shl.b32 	%r4, %r1, 5;
	setp.le.s32 	%p1, %r199, %r4;
	@%p1 bra 	$L__BB13_66;
	cvta.to.global.u64 	%rd2, %rd15;
	mov.u32 	%r200, %ctaid.y;
	mov.u32 	%r201, %ctaid.x;
	sub.s32 	%r202, %r199, %r4;
	min.s32 	%r5, %r202, 32;
	rem.s32 	%r203, %r200, %r198;
	cvt.u64.u32 	%rd20, %r201;
	cvt.s64.s32 	%rd21, %r197;
	cvt.u64.u32 	%rd22, %r200;
	mad.lo.s64 	%rd23, %rd21, %rd20, %rd22;
	cvt.u64.u32 	%rd3, %r199;
	mul.wide.u32 	%rd24, %r199, 256;
	mul.lo.s64 	%rd4, %rd24, %rd23;
	cvt.s64.s32 	%rd25, %r198;
	cvt.u64.u32 	%rd26, %r203;
	mad.lo.s64 	%rd5, %rd25, %rd20, %rd26;
	mul.lo.s64 	%rd6, %rd24, %rd5;
	setp.eq.s64 	%p2, %rd18, 0;
	mov.f32 	%f552, 0f3F800000;
	@%p2 bra 	$L__BB13_3;
	cvta.to.global.u64 	%rd27, %rd18;
	mul.wide.s32 	%rd28, %r196, 4;
	add.s64 	%rd29, %rd27, %rd28;
	ld.global.nc.f32 	%f552, [%rd29];
$L__BB13_3:
	shl.b64 	%rd30, %rd4, 1;
	add.s64 	%rd7, %rd2, %rd30;
	shl.b32 	%r6, %r5, 8;
	setp.ge.s32 	%p3, %r857, %r6;
	mov.f32 	%f561, 0f00000000;
	@%p3 bra 	$L__BB13_16;
	shl.b32 	%r7, %r1, 13;
	not.b32 	%r204, %r857;
	add.s32 	%r205, %r6, %r204;
	shr.u32 	%r206, %r205, 7;
	add.s32 	%r8, %r206, 1;
	and.b32  	%r9, %r8, 15;
	setp.lt.u32 	%p4, %r205, 1920;
	mov.f32 	%f561, 0f00000000;
	mov.u32 	%r835, %r857;
	@%p4 bra 	$L__BB13_7;
	and.b32  	%r10, %r8, 67108848;
	mov.b32 	%r834, 0;
	mov.f32 	%f561, 0f00000000;
	mov.u32 	%r835, %r857;
$L__BB13_6:
	.pragma "nounroll";
	add.s32 	%r208, %r7, %r835;
	mul.wide.u32 	%rd31, %r208, 2;
	add.s64 	%rd32, %rd7, %rd31;
	ld.global.nc.u16 	%rs1, [%rd32];
	// begin inline asm
	{  cvt.f32.f16 %f67, %rs1;}

	// end inline asm
	abs.f32 	%f83, %f67;
	max.f32 	%f84, %f561, %f83;
	ld.global.nc.u16 	%rs2, [%rd32+256];
	// begin inline asm
	{  cvt.f32.f16 %f68, %rs2;}

	// end inline asm
	abs.f32 	%f85, %f68;
	max.f32 	%f86, %f84, %f85;
	ld.global.nc.u16 	%rs3, [%rd32+512];
	// begin inline asm
	{  cvt.f32.f16 %f69, %rs3;}

	// end inline asm
	abs.f32 	%f87, %f69;
	max.f32 	%f88, %f86, %f87;
	ld.global.nc.u16 	%rs4, [%rd32+768];
	// begin inline asm
	{  cvt.f32.f16 %f70, %rs4;}

	// end inline asm
	abs.f32 	%f89, %f70;
	max.f32 	%f90, %f88, %f89;
	ld.global.nc.u16 	%rs5, [%rd32+1024];
	// begin inline asm
	{  cvt.f32.f16 %f71, %rs5;}

	// end inline asm
	abs.f32 	%f91, %f71;
	max.f32 	%f92, %f90, %f91;
	ld.global.nc.u16 	%rs6, [%rd32+1280];
	// begin inline asm
	{  cvt.f32.f16 %f72, %rs6;}

	// end inline asm
	abs.f32 	%f93, %f72;
	max.f32 	%f94, %f92, %f93;
	ld.global.nc.u16 	%rs7, [%rd32+1536];
	// begin inline asm
	{  cvt.f32.f16 %f73, %rs7;}

	// end inline asm
	abs.f32 	%f95, %f73;
	max.f32 	%f96, %f94, %f95;
	ld.global.nc.u16 	%rs8, [%rd32+1792];
	// begin inline asm
	{  cvt.f32.f16 %f74, %rs8;}

	// end inline asm
	abs.f32 	%f97, %f74;
	max.f32 	%f98, %f96, %f97;
	ld.global.nc.u16 	%rs9, [%rd32+2048];
	// begin inline asm
	{  cvt.f32.f16 %f75, %rs9;}

	// end inline asm
	abs.f32 	%f99, %f75;
	max.f32 	%f100, %f98, %f99;
	ld.global.nc.u16 	%rs10, [%rd32+2304];
	// begin inline asm
	{  cvt.f32.f16 %f76, %rs10;}

	// end inline asm
	abs.f32 	%f101, %f76;
	max.f32 	%f102, %f100, %f101;
	ld.global.nc.u16 	%rs11, [%rd32+2560];
	// begin inline asm
	{  cvt.f32.f16 %f77, %rs11;}

	// end inline asm
	abs.f32 	%f103, %f77;
	max.f32 	%f104, %f102, %f103;
	ld.global.nc.u16 	%rs12, [%rd32+2816];
	// begin inline asm
	{  cvt.f32.f16 %f78, %rs12;}

	// end inline asm
	abs.f32 	%f105, %f78;
	max.f32 	%f106, %f104, %f105;
	ld.global.nc.u16 	%rs13, [%rd32+3072];
	// begin inline asm
	{  cvt.f32.f16 %f79, %rs13;}

	// end inline asm
	abs.f32 	%f107, %f79;
	max.f32 	%f108, %f106, %f107;
	ld.global.nc.u16 	%rs14, [%rd32+3328];
	// begin inline asm
	{  cvt.f32.f16 %f80, %rs14;}

	// end inline asm
	abs.f32 	%f109, %f80;
	max.f32 	%f110, %f108, %f109;
	ld.global.nc.u16 	%rs15, [%rd32+3584];
	// begin inline asm
	{  cvt.f32.f16 %f81, %rs15;}

	// end inline asm
	abs.f32 	%f111, %f81;
	max.f32 	%f112, %f110, %f111;
	ld.global.nc.u16 	%rs16, [%rd32+3840];
	// begin inline asm
	{  cvt.f32.f16 %f82, %rs16;}

	// end inline asm
	abs.f32 	%f113, %f82;
	max.f32 	%f561, %f112, %f113;
	add.s32 	%r835, %r835, 2048;
	add.s32 	%r834, %r834, 16;
	setp.ne.s32 	%p5, %r834, %r10;
	@%p5 bra 	$L__BB13_6;
$L__BB13_7:
	setp.eq.s32 	%p6, %r9, 0;
	@%p6 bra 	$L__BB13_16;
	and.b32  	%r16, %r8, 7;
	setp.lt.u32 	%p7, %r9, 8;
	@%p7 bra 	$L__BB13_10;
	add.s32 	%r209, %r7, %r835;
	mul.wide.u32 	%rd33, %r209, 2;
	add.s64 	%rd34, %rd7, %rd33;
	ld.global.nc.u16 	%rs17, [%rd34];
	// begin inline asm
	{  cvt.f32.f16 %f115, %rs17;}

	// end inline asm
	abs.f32 	%f123, %f115;
	max.f32 	%f124, %f561, %f123;
	cvt.u64.u32 	%rd35, %r7;
	cvt.u64.u32 	%rd36, %r835;
	add.s64 	%rd37, %rd35, %rd36;
	shl.b64 	%rd38, %rd37, 1;
	add.s64 	%rd39, %rd7, %rd38;
	ld.global.nc.u16 	%rs18, [%rd39+256];
	// begin inline asm
	{  cvt.f32.f16 %f116, %rs18;}

	// end inline asm
	abs.f32 	%f125, %f116;
	max.f32 	%f126, %f124, %f125;
	ld.global.nc.u16 	%rs19, [%rd39+512];
	// begin inline asm
	{  cvt.f32.f16 %f117, %rs19;}

	// end inline asm
	abs.f32 	%f127, %f117;
	max.f32 	%f128, %f126, %f127;
	ld.global.nc.u16 	%rs20, [%rd39+768];
	// begin inline asm
	{  cvt.f32.f16 %f118, %rs20;}

	// end inline asm
	abs.f32 	%f129, %f118;
	max.f32 	%f130, %f128, %f129;
	ld.global.nc.u16 	%rs21, [%rd39+1024];
	// begin inline asm
	{  cvt.f32.f16 %f119, %rs21;}

	// end inline asm
	abs.f32 	%f131, %f119;
	max.f32 	%f132, %f130, %f131;
	ld.global.nc.u16 	%rs22, [%rd39+1280];
	// begin inline asm
	{  cvt.f32.f16 %f120, %rs22;}

	// end inline asm
	abs.f32 	%f133, %f120;
	max.f32 	%f134, %f132, %f133;
	ld.global.nc.u16 	%rs23, [%rd39+1536];
	// begin inline asm
	{  cvt.f32.f16 %f121, %rs23;}

	// end inline asm
	abs.f32 	%f135, %f121;
	max.f32 	%f136, %f134, %f135;
	ld.global.nc.u16 	%rs24, [%rd39+1792];
	// begin inline asm
	{  cvt.f32.f16 %f122, %rs24;}

	// end inline asm
	abs.f32 	%f137, %f122;
	max.f32 	%f561, %f136, %f137;
	add.s32 	%r835, %r835, 1024;
$L__BB13_10:
	setp.eq.s32 	%p8, %r16, 0;
	@%p8 bra 	$L__BB13_16;
	and.b32  	%r19, %r8, 3;
	setp.lt.u32 	%p9, %r16, 4;
	@%p9 bra 	$L__BB13_13;
	add.s32 	%r210, %r7, %r835;
	mul.wide.u32 	%rd40, %r210, 2;
	add.s64 	%rd41, %rd7, %rd40;
	ld.global.nc.u16 	%rs25, [%rd41];
	// begin inline asm
	{  cvt.f32.f16 %f139, %rs25;}

	// end inline asm
	abs.f32 	%f143, %f139;
	max.f32 	%f144, %f561, %f143;
	cvt.u64.u32 	%rd42, %r7;
	cvt.u64.u32 	%rd43, %r835;
	add.s64 	%rd44, %rd42, %rd43;
	shl.b64 	%rd45, %rd44, 1;
	add.s64 	%rd46, %rd7, %rd45;
	ld.global.nc.u16 	%rs26, [%rd46+256];
	// begin inline asm
	{  cvt.f32.f16 %f140, %rs26;}

	// end inline asm
	abs.f32 	%f145, %f140;
	max.f32 	%f146, %f144, %f145;
	ld.global.nc.u16 	%rs27, [%rd46+512];
	// begin inline asm
	{  cvt.f32.f16 %f141, %rs27;}

	// end inline asm
	abs.f32 	%f147, %f141;
	max.f32 	%f148, %f146, %f147;
	ld.global.nc.u16 	%rs28, [%rd46+768];
	// begin inline asm
	{  cvt.f32.f16 %f142, %rs28;}

	// end inline asm
	abs.f32 	%f149, %f142;
	max.f32 	%f561, %f148, %f149;
	add.s32 	%r835, %r835, 512;
$L__BB13_13:
	setp.eq.s32 	%p10, %r19, 0;
	@%p10 bra 	$L__BB13_16;
	mov.b32 	%r839, 0;
$L__BB13_15:
	.pragma "nounroll";
	add.s32 	%r212, %r7, %r835;
	mul.wide.u32 	%rd47, %r212, 2;
	add.s64 	%rd48, %rd7, %rd47;
	ld.global.nc.u16 	%rs29, [%rd48];
	// begin inline asm
	{  cvt.f32.f16 %f150, %rs29;}

	// end inline asm
	abs.f32 	%f151, %f150;
	max.f32 	%f561, %f561, %f151;
	add.s32 	%r835, %r835, 128;
	add.s32 	%r839, %r839, 1;
	setp.ne.s32 	%p11, %r839, %r19;
	@%p11 bra 	$L__BB13_15;
$L__BB13_16:
	and.b32  	%r26, %r857, 31;
	mov.b32 	%r213, %f561;
	shfl.sync.bfly.b32	%r214|%p12, %r213, 16, 31, -1;
	mov.b32 	%f152, %r214;
	max.f32 	%f153, %f561, %f152;
	mov.b32 	%r215, %f153;
	shfl.sync.bfly.b32	%r216|%p13, %r215, 8, 31, -1;
	mov.b32 	%f154, %r216;
	max.f32 	%f155, %f153, %f154;
	mov.b32 	%r217, %f155;
	shfl.sync.bfly.b32	%r218|%p14, %r217, 4, 31, -1;
	mov.b32 	%f156, %r218;
	max.f32 	%f157, %f155, %f156;
	mov.b32 	%r219, %f157;
	shfl.sync.bfly.b32	%r220|%p15, %r219, 2, 31, -1;
	mov.b32 	%f158, %r220;
	max.f32 	%f159, %f157, %f158;
	mov.b32 	%r221, %f159;
	shfl.sync.bfly.b32	%r222|%p16, %r221, 1, 31, -1;
	mov.b32 	%f160, %r222;
	max.f32 	%f16, %f159, %f160;
	setp.ne.s32 	%p17, %r26, 0;
	shl.b32 	%r223, %r3, 2;
	mov.u32 	%r224, smem;
	add.s32 	%r225, %r224, %r223;
	add.s32 	%r27, %r225, 36864;
	@%p17 bra 	$L__BB13_18;
	st.shared.f32 	[%r27], %f16;
$L__BB13_18:
	bar.sync 	0;
	setp.gt.u32 	%p18, %r857, 3;
	shl.b32 	%r226, %r857, 2;
	add.s32 	%r228, %r224, %r226;
	add.s32 	%r28, %r228, 36864;
	mov.f32 	%f563, 0fF149F2CA;
	@%p18 bra 	$L__BB13_20;
	ld.shared.f32 	%f563, [%r28];
$L__BB13_20:
	setp.gt.u32 	%p19, %r857, 31;
	@%p19 bra 	$L__BB13_22;
	mov.b32 	%r229, %f563;
	shfl.sync.bfly.b32	%r230|%p20, %r229, 16, 31, -1;
	mov.b32 	%f162, %r230;
	max.f32 	%f163, %f563, %f162;
	mov.b32 	%r231, %f163;
	shfl.sync.bfly.b32	%r232|%p21, %r231, 8, 31, -1;
	mov.b32 	%f164, %r232;
	max.f32 	%f165, %f163, %f164;
	mov.b32 	%r233, %f165;
	shfl.sync.bfly.b32	%r234|%p22, %r233, 4, 31, -1;
	mov.b32 	%f166, %r234;
	max.f32 	%f167, %f165, %f166;
	mov.b32 	%r235, %f167;
	shfl.sync.bfly.b32	%r236|%p23, %r235, 2, 31, -1;
	mov.b32 	%f168, %r236;
	max.f32 	%f169, %f167, %f168;
	mov.b32 	%r237, %f169;
	shfl.sync.bfly.b32	%r238|%p24, %r237, 1, 31, -1;
	mov.b32 	%f170, %r238;
	max.f32 	%f563, %f169, %f170;
$L__BB13_22:
	bar.sync 	0;
	setp.ne.s32 	%p25, %r857, 0;
	@%p25 bra 	$L__BB13_24;
	st.shared.f32 	[smem+36864], %f563;
$L__BB13_24:
	setp.ge.s32 	%p26, %r857, %r6;
	bar.sync 	0;
	ld.shared.f32 	%f171, [smem+36864];
	mul.f32 	%f172, %f552, %f171;
	max.f32 	%f173, %f172, 0f358637BD;
	mov.f32 	%f174, 0f42FE0000;
	div.rn.f32 	%f21, %f174, %f173;
	@%p26 bra 	$L__BB13_31;
	shl.b32 	%r29, %r1, 13;
	not.b32 	%r239, %r857;
	add.s32 	%r30, %r6, %r239;
	and.b32  	%r240, %r30, 384;
	setp.eq.s32 	%p27, %r240, 384;
	mov.u32 	%r842, %r857;
	@%p27 bra 	$L__BB13_28;
	shr.u32 	%r242, %r30, 7;
	add.s32 	%r243, %r242, 1;
	and.b32  	%r31, %r243, 3;
	mov.b32 	%r841, 0;
	mov.u32 	%r842, %r857;
$L__BB13_27:
	.pragma "nounroll";
	and.b32  	%r244, %r842, 255;
	add.s32 	%r245, %r842, %r29;
	and.b32  	%r246, %r245, 2147483392;
	or.b32  	%r247, %r246, %r244;
	mul.wide.u32 	%rd49, %r247, 2;
	add.s64 	%rd50, %rd7, %rd49;
	ld.global.nc.u16 	%rs30, [%rd50];
	// begin inline asm
	{  cvt.f32.f16 %f175, %rs30;}

	// end inline asm
	mul.f32 	%f176, %f21, %f175;
	mov.f32 	%f177, 0f3F000000;
	copysign.f32 	%f178, %f176, %f177;
	add.rz.f32 	%f179, %f176, %f178;
	cvt.rzi.f32.f32 	%f180, %f179;
	min.f32 	%f181, %f180, 0f42FE0000;
	max.f32 	%f182, %f181, 0fC3000000;
	cvt.rzi.s32.f32 	%r248, %f182;
	and.b32  	%r249, %r842, 2147483647;
	add.s32 	%r251, %r224, %r249;
	st.shared.u8 	[%r251], %r248;
	add.s32 	%r842, %r842, 128;
	add.s32 	%r841, %r841, 1;
	setp.ne.s32 	%p28, %r841, %r31;
	@%p28 bra 	$L__BB13_27;
$L__BB13_28:
	setp.lt.u32 	%p29, %r30, 384;
	@%p29 bra 	$L__BB13_31;
	and.b32  	%r37, %r842, 255;
	xor.b32  	%r38, %r37, 128;
$L__BB13_30:
	add.s32 	%r252, %r842, %r29;
	and.b32  	%r253, %r252, 2147483392;
	or.b32  	%r254, %r253, %r37;
	mul.wide.u32 	%rd51, %r254, 2;
	add.s64 	%rd52, %rd7, %rd51;
	ld.global.nc.u16 	%rs31, [%rd52];
	// begin inline asm
	{  cvt.f32.f16 %f183, %rs31;}

	// end inline asm
	mul.f32 	%f187, %f21, %f183;
	mov.f32 	%f188, 0f3F000000;
	copysign.f32 	%f189, %f187, %f188;
	add.rz.f32 	%f190, %f187, %f189;
	cvt.rzi.f32.f32 	%f191, %f190;
	min.f32 	%f192, %f191, 0f42FE0000;
	max.f32 	%f193, %f192, 0fC3000000;
	cvt.rzi.s32.f32 	%r255, %f193;
	and.b32  	%r256, %r842, 2147483392;
	or.b32  	%r257, %r256, %r37;
	add.s32 	%r259, %r224, %r257;
	st.shared.u8 	[%r259], %r255;
	add.s32 	%r260, %r842, 128;
	add.s32 	%r261, %r252, 128;
	and.b32  	%r262, %r261, 2147483392;
	or.b32  	%r263, %r262, %r38;
	mul.wide.u32 	%rd53, %r263, 2;
	add.s64 	%rd54, %rd7, %rd53;
	ld.global.nc.u16 	%rs32, [%rd54];
	// begin inline asm
	{  cvt.f32.f16 %f184, %rs32;}

	// end inline asm
	mul.f32 	%f194, %f21, %f184;
	copysign.f32 	%f195, %f194, %f188;
	add.rz.f32 	%f196, %f194, %f195;
	cvt.rzi.f32.f32 	%f197, %f196;
	min.f32 	%f198, %f197, 0f42FE0000;
	max.f32 	%f199, %f198, 0fC3000000;
	cvt.rzi.s32.f32 	%r264, %f199;
	and.b32  	%r265, %r260, 2147483392;
	or.b32  	%r266, %r265, %r38;
	add.s32 	%r267, %r224, %r266;
	st.shared.u8 	[%r267], %r264;
	add.s32 	%r268, %r842, 256;
	add.s32 	%r269, %r252, 256;
	and.b32  	%r270, %r269, 2147483392;
	or.b32  	%r271, %r270, %r37;
	mul.wide.u32 	%rd55, %r271, 2;
	add.s64 	%rd56, %rd7, %rd55;
	ld.global.nc.u16 	%rs33, [%rd56];
	// begin inline asm
	{  cvt.f32.f16 %f185, %rs33;}

	// end inline asm
	mul.f32 	%f200, %f21, %f185;
	copysign.f32 	%f201, %f200, %f188;
	add.rz.f32 	%f202, %f200, %f201;
	cvt.rzi.f32.f32 	%f203, %f202;
	min.f32 	%f204, %f203, 0f42FE0000;
	max.f32 	%f205, %f204, 0fC3000000;
	cvt.rzi.s32.f32 	%r272, %f205;
	and.b32  	%r273, %r268, 2147483392;
	or.b32  	%r274, %r273, %r37;
	add.s32 	%r275, %r224, %r274;
	st.shared.u8 	[%r275], %r272;
	add.s32 	%r276, %r842, 384;
	add.s32 	%r277, %r252, 384;
	and.b32  	%r278, %r277, 2147483392;
	or.b32  	%r279, %r278, %r38;
	mul.wide.u32 	%rd57, %r279, 2;
	add.s64 	%rd58, %rd7, %rd57;
	ld.global.nc.u16 	%rs34, [%rd58];
	// begin inline asm
	{  cvt.f32.f16 %f186, %rs34;}

	// end inline asm
	mul.f32 	%f206, %f21, %f186;
	copysign.f32 	%f207, %f206, %f188;
	add.rz.f32 	%f208, %f206, %f207;
	cvt.rzi.f32.f32 	%f209, %f208;
	min.f32 	%f210, %f209, 0f42FE0000;
	max.f32 	%f211, %f210, 0fC3000000;
	cvt.rzi.s32.f32 	%r280, %f211;
	and.b32  	%r281, %r276, 2147483392;
	or.b32  	%r282, %r281, %r38;
	add.s32 	%r283, %r224, %r282;
	st.shared.u8 	[%r283], %r280;
	add.s32 	%r842, %r842, 512;
	setp.lt.s32 	%p30, %r842, %r6;
	@%p30 bra 	$L__BB13_30;
$L__BB13_31:
	sub.s32 	%r284, 8192, %r6;
	setp.ge.u32 	%p31, %r857, %r284;
	@%p31 bra 	$L__BB13_43;
	xor.b32  	%r41, %r857, 8064;
	sub.s32 	%r285, %r41, %r6;
	shr.u32 	%r286, %r285, 7;
	add.s32 	%r42, %r286, 1;
	and.b32  	%r43, %r42, 7;
	setp.lt.u32 	%p32, %r285, 896;
	mov.u32 	%r847, %r857;
	@%p32 bra 	$L__BB13_35;
	and.b32  	%r44, %r42, 67108856;
	and.b32  	%r45, %r857, 255;
	xor.b32  	%r46, %r45, 128;
	mov.b32 	%r848, 0;
	mov.u32 	%r847, %r857;
$L__BB13_34:
	.pragma "nounroll";
	add.s32 	%r288, %r847, %r6;
	and.b32  	%r289, %r288, -256;
	or.b32  	%r290, %r289, %r45;
	add.s32 	%r292, %r224, %r290;
	mov.b16 	%rs35, 0;
	st.shared.u8 	[%r292], %rs35;
	add.s32 	%r293, %r288, 128;
	and.b32  	%r294, %r293, -256;
	or.b32  	%r295, %r294, %r46;
	add.s32 	%r296, %r224, %r295;
	st.shared.u8 	[%r296], %rs35;
	st.shared.u8 	[%r292+256], %rs35;
	add.s32 	%r297, %r288, 384;
	and.b32  	%r298, %r297, -256;
	or.b32  	%r299, %r298, %r46;
	add.s32 	%r300, %r224, %r299;
	st.shared.u8 	[%r300], %rs35;
	st.shared.u8 	[%r292+512], %rs35;
	add.s32 	%r301, %r288, 640;
	and.b32  	%r302, %r301, -256;
	or.b32  	%r303, %r302, %r46;
	add.s32 	%r304, %r224, %r303;
	st.shared.u8 	[%r304], %rs35;
	st.shared.u8 	[%r292+768], %rs35;
	add.s32 	%r305, %r288, 896;
	and.b32  	%r306, %r305, -256;
	or.b32  	%r307, %r306, %r46;
	add.s32 	%r308, %r224, %r307;
	st.shared.u8 	[%r308], %rs35;
	add.s32 	%r847, %r847, 1024;
	add.s32 	%r848, %r848, 8;
	setp.eq.s32 	%p33, %r848, %r44;
	@%p33 bra 	$L__BB13_35;
	bra.uni 	$L__BB13_34;
$L__BB13_35:
	setp.eq.s32 	%p34, %r43, 0;
	@%p34 bra 	$L__BB13_43;
	setp.lt.u32 	%p35, %r43, 4;
	@%p35 bra 	$L__BB13_38;
	and.b32  	%r309, %r847, 255;
	xor.b32  	%r310, %r309, 128;
	add.s32 	%r311, %r847, %r6;
	and.b32  	%r312, %r311, -256;
	or.b32  	%r313, %r312, %r309;
	add.s32 	%r315, %r224, %r313;
	mov.b16 	%rs36, 0;
	st.shared.u8 	[%r315], %rs36;
	add.s32 	%r316, %r311, 128;
	and.b32  	%r317, %r316, -256;
	or.b32  	%r318, %r317, %r310;
	add.s32 	%r319, %r224, %r318;
	st.shared.u8 	[%r319], %rs36;
	st.shared.u8 	[%r315+256], %rs36;
	add.s32 	%r320, %r311, 384;
	and.b32  	%r321, %r320, -256;
	or.b32  	%r322, %r321, %r310;
	add.s32 	%r323, %r224, %r322;
	st.shared.u8 	[%r323], %rs36;
	add.s32 	%r847, %r847, 512;
$L__BB13_38:
	and.b32  	%r324, %r42, 3;
	setp.eq.s32 	%p36, %r324, 0;
	@%p36 bra 	$L__BB13_43;
	setp.eq.s32 	%p37, %r324, 1;
	@%p37 bra 	$L__BB13_41;
	and.b32  	%r325, %r847, 255;
	xor.b32  	%r326, %r325, 128;
	add.s32 	%r327, %r847, %r6;
	and.b32  	%r328, %r327, -256;
	or.b32  	%r329, %r328, %r325;
	add.s32 	%r331, %r224, %r329;
	mov.b16 	%rs37, 0;
	st.shared.u8 	[%r331], %rs37;
	add.s32 	%r332, %r327, 128;
	and.b32  	%r333, %r332, -256;
	or.b32  	%r334, %r333, %r326;
	add.s32 	%r335, %r224, %r334;
	st.shared.u8 	[%r335], %rs37;
	add.s32 	%r847, %r847, 256;
$L__BB13_41:
	and.b32  	%r336, %r41, 128;
	setp.ne.s32 	%p38, %r336, 0;
	@%p38 bra 	$L__BB13_43;
	and.b32  	%r337, %r847, 255;
	add.s32 	%r338, %r847, %r6;
	and.b32  	%r339, %r338, -256;
	or.b32  	%r340, %r339, %r337;
	add.s32 	%r342, %r224, %r340;
	mov.b16 	%rs38, 0;
	st.shared.u8 	[%r342], %rs38;
$L__BB13_43:
	setp.lt.u32 	%p39, %r857, 32;
	@%p39 bra 	$L__BB13_137;
$L__BB13_44:
	shr.u32 	%r346, %r857, 7;
	sub.s32 	%r56, 64, %r346;
	and.b32  	%r57, %r56, 15;
	and.b32  	%r58, %r56, 112;
	mov.b32 	%r850, 0;
	mov.u32 	%r851, %r857;
$L__BB13_45:
	.pragma "nounroll";
	mov.u32 	%r59, %r851;
	shl.b32 	%r347, %r59, 2;
	add.s32 	%r349, %r224, %r347;
	add.s32 	%r61, %r349, 37136;
	mov.b32 	%r350, 0;
	st.shared.u32 	[%r349+37136], %r350;
	st.shared.u32 	[%r349+37648], %r350;
	st.shared.u32 	[%r349+38160], %r350;
	st.shared.u32 	[%r349+38672], %r350;
	st.shared.u32 	[%r349+39184], %r350;
	st.shared.u32 	[%r349+39696], %r350;
	st.shared.u32 	[%r349+40208], %r350;
	st.shared.u32 	[%r349+40720], %r350;
	st.shared.u32 	[%r349+41232], %r350;
	st.shared.u32 	[%r349+41744], %r350;
	st.shared.u32 	[%r349+42256], %r350;
	st.shared.u32 	[%r349+42768], %r350;
	st.shared.u32 	[%r349+43280], %r350;
	st.shared.u32 	[%r349+43792], %r350;
	st.shared.u32 	[%r349+44304], %r350;
	st.shared.u32 	[%r349+44816], %r350;
	add.s32 	%r851, %r59, 2048;
	add.s32 	%r850, %r850, 16;
	setp.ne.s32 	%p40, %r850, %r58;
	@%p40 bra 	$L__BB13_45;
	setp.eq.s32 	%p41, %r57, 0;
	@%p41 bra 	$L__BB13_55;
	and.b32  	%r64, %r56, 7;
	setp.lt.u32 	%p42, %r57, 8;
	@%p42 bra 	$L__BB13_49;
	mov.b32 	%r351, 0;
	st.shared.u32 	[%r61+8192], %r351;
	st.shared.u32 	[%r61+8704], %r351;
	st.shared.u32 	[%r61+9216], %r351;
	st.shared.u32 	[%r61+9728], %r351;
	st.shared.u32 	[%r61+10240], %r351;
	st.shared.u32 	[%r61+10752], %r351;
	st.shared.u32 	[%r61+11264], %r351;
	st.shared.u32 	[%r61+11776], %r351;
	add.s32 	%r851, %r59, 3072;
$L__BB13_49:
	setp.eq.s32 	%p43, %r64, 0;
	@%p43 bra 	$L__BB13_55;
	and.b32  	%r67, %r56, 3;
	setp.lt.u32 	%p44, %r64, 4;
	@%p44 bra 	$L__BB13_52;
	shl.b32 	%r352, %r851, 2;
	add.s32 	%r354, %r224, %r352;
	mov.b32 	%r355, 0;
	st.shared.u32 	[%r354+37136], %r355;
	st.shared.u32 	[%r354+37648], %r355;
	st.shared.u32 	[%r354+38160], %r355;
	st.shared.u32 	[%r354+38672], %r355;
	add.s32 	%r851, %r851, 512;
$L__BB13_52:
	setp.eq.s32 	%p45, %r67, 0;
	@%p45 bra 	$L__BB13_55;
	mov.b32 	%r854, 0;
$L__BB13_54:
	.pragma "nounroll";
	shl.b32 	%r357, %r851, 2;
	add.s32 	%r359, %r224, %r357;
	mov.b32 	%r360, 0;
	st.shared.u32 	[%r359+37136], %r360;
	add.s32 	%r851, %r851, 128;
	add.s32 	%r854, %r854, 1;
	setp.ne.s32 	%p46, %r854, %r67;
	@%p46 bra 	$L__BB13_54;
$L__BB13_55:
	cvta.to.global.u64 	%rd59, %rd16;
	shl.b64 	%rd60, %rd6, 1;
	add.s64 	%rd8, %rd59, %rd60;
	bar.sync 	0;
	mov.f32 	%f212, 0f43800000;
	rsqrt.approx.f32 	%f213, %f212;
	shr.u32 	%r362, %r857, 6;
	shl.b32 	%r363, %r362, 12;
	shl.b32 	%r364, %r3, 4;
	and.b32  	%r365, %r364, 16;
	shl.b32 	%r366, %r3, 6;
	and.b32  	%r367, %r366, 64;
	shl.b32 	%r368, %r362, 11;
	or.b32  	%r369, %r368, %r367;
	add.s32 	%r371, %r224, %r369;
	add.s32 	%r74, %r371, 32768;
	rcp.rn.f32 	%f214, %f21;
	mul.f32 	%f22, %f214, %f213;
	not.b32 	%r75, %r857;
	xor.b32  	%r76, %r857, 8064;
	shl.b32 	%r372, %r857, 5;
	and.b32  	%r77, %r372, 8160;
	xor.b32  	%r78, %r77, 4096;
	and.b32  	%r79, %r857, 128;
	add.s32 	%r80, %r224, %r363;
	add.s32 	%r373, %r224, %r365;
	add.s32 	%r81, %r373, 8192;
	add.s32 	%r82, %r80, 16;
	add.s32 	%r83, %r373, 8704;
	add.s32 	%r84, %r80, 32;
	add.s32 	%r85, %r373, 9216;
	add.s32 	%r86, %r80, 48;
	add.s32 	%r87, %r373, 9728;
	add.s32 	%r88, %r80, 64;
	add.s32 	%r89, %r373, 10240;
	add.s32 	%r90, %r80, 80;
	add.s32 	%r91, %r373, 10752;
	add.s32 	%r92, %r80, 96;
	add.s32 	%r93, %r373, 11264;
	add.s32 	%r94, %r80, 112;
	add.s32 	%r95, %r373, 11776;
	add.s32 	%r96, %r80, 128;
	add.s32 	%r97, %r373, 12288;
	add.s32 	%r98, %r80, 144;
	add.s32 	%r99, %r373, 12800;
	add.s32 	%r100, %r80, 160;
	add.s32 	%r101, %r373, 13312;
	add.s32 	%r102, %r80, 176;
	add.s32 	%r103, %r373, 13824;
	add.s32 	%r104, %r80, 192;
	add.s32 	%r105, %r373, 14336;
	add.s32 	%r106, %r80, 208;
	add.s32 	%r107, %r373, 14848;
	add.s32 	%r108, %r80, 224;
	add.s32 	%r109, %r373, 15360;
	add.s32 	%r110, %r80, 240;
	add.s32 	%r111, %r373, 15872;
	mul.lo.s64 	%rd61, %rd5, %rd3;
	shl.b64 	%rd62, %rd61, 9;
	add.s64 	%rd63, %rd62, %rd59;
	add.s64 	%rd9, %rd63, 2048;
	cvta.to.global.u64 	%rd10, %rd17;
	mov.b32 	%r858, 0;
	mov.u32 	%r859, %r199;
	mov.u32 	%r860, %r858;
$L__BB13_56:
	min.s32 	%r374, %r859, 32;
	max.s32 	%r125, %r374, 1;
	and.b32  	%r126, %r125, 7;
	shl.b32 	%r375, %r858, 5;
	sub.s32 	%r376, %r199, %r375;
	min.s32 	%r377, %r376, 32;
	shl.b32 	%r127, %r377, 8;
	sub.s32 	%r128, %r76, %r127;
	shr.u32 	%r378, %r128, 7;
	add.s32 	%r129, %r378, 1;
	shl.b32 	%r379, %r374, 8;
	add.s32 	%r130, %r379, %r75;
	shr.u32 	%r380, %r130, 7;
	add.s32 	%r131, %r380, 1;
	and.b32  	%r132, %r131, 7;
	and.b32  	%r133, %r131, 15;
	sub.s32 	%r134, %r199, %r860;
	min.s32 	%r135, %r134, 32;
	shl.b32 	%r136, %r135, 8;
	setp.ge.s32 	%p47, %r857, %r136;
	mov.f32 	%f571, 0f00000000;
	@%p47 bra 	$L__BB13_78;
	shl.b32 	%r137, %r860, 8;
	setp.lt.u32 	%p48, %r130, 1920;
	mov.f32 	%f571, 0f00000000;
	mov.u32 	%r865, %r857;
	@%p48 bra 	$L__BB13_68;
	and.b32  	%r381, %r131, 67108848;
	neg.s32 	%r864, %r381;
	add.s32 	%r382, %r857, %r137;
	mul.wide.u32 	%rd64, %r382, 2;
	add.s64 	%rd111, %rd9, %rd64;
	mov.f32 	%f571, 0f00000000;
	mov.u32 	%r865, %r857;
	bra.uni 	$L__BB13_67;
$L__BB13_59:
	setp.ge.s32 	%p108, %r857, %r6;
	@%p108 bra 	$L__BB13_66;
	add.s32 	%r112, %r6, %r75;
	and.b32  	%r772, %r112, 384;
	setp.eq.s32 	%p109, %r772, 384;
	@%p109 bra 	$L__BB13_63;
	shr.u32 	%r773, %r112, 7;
	add.s32 	%r774, %r773, 1;
	and.b32  	%r775, %r774, 3;
	neg.s32 	%r855, %r775;
$L__BB13_62:
	.pragma "nounroll";
	shr.u32 	%r776, %r857, 8;
	and.b32  	%r777, %r857, 255;
	shl.b32 	%r778, %r857, 2;
	add.s32 	%r780, %r224, %r778;
	ld.shared.f32 	%f533, [%r780+37136];
	shl.b32 	%r781, %r776, 2;
	add.s32 	%r782, %r224, %r781;
	ld.shared.f32 	%f534, [%r782+37008];
	add.f32 	%f535, %f534, 0f358637BD;
	div.rn.f32 	%f532, %f533, %f535;
	// begin inline asm
	{  cvt.rn.f16.f32 %rs92, %f532;}

	// end inline asm
	add.s32 	%r783, %r4, %r776;
	shl.b32 	%r784, %r783, 8;
	or.b32  	%r785, %r784, %r777;
	cvt.u64.u32 	%rd91, %r785;
	add.s64 	%rd92, %rd4, %rd91;
	shl.b64 	%rd93, %rd92, 1;
	add.s64 	%rd94, %rd1, %rd93;
	st.global.u16 	[%rd94], %rs92;
	add.s32 	%r857, %r857, 128;
	add.s32 	%r855, %r855, 1;
	setp.ne.s32 	%p110, %r855, 0;
	@%p110 bra 	$L__BB13_62;
$L__BB13_63:
	setp.lt.u32 	%p111, %r112, 384;
	@%p111 bra 	$L__BB13_66;
	and.b32  	%r119, %r857, 255;
	xor.b32  	%r120, %r119, 128;
	add.s32 	%r881, %r857, 256;
$L__BB13_65:
	add.s32 	%r786, %r881, -256;
	shr.u32 	%r787, %r786, 8;
	and.b32  	%r788, %r786, 1073741568;
	or.b32  	%r789, %r788, %r119;
	shl.b32 	%r790, %r789, 2;
	add.s32 	%r792, %r224, 37136;
	add.s32 	%r793, %r792, %r790;
	ld.shared.f32 	%f540, [%r793];
	add.s32 	%r794, %r224, 37008;
	shl.b32 	%r795, %r787, 2;
	add.s32 	%r796, %r794, %r795;
	ld.shared.f32 	%f541, [%r796];
	add.f32 	%f542, %f541, 0f358637BD;
	div.rn.f32 	%f536, %f540, %f542;
	// begin inline asm
	{  cvt.rn.f16.f32 %rs93, %f536;}

	// end inline asm
	add.s32 	%r797, %r4, %r787;
	shl.b32 	%r798, %r797, 8;
	or.b32  	%r799, %r798, %r119;
	cvt.u64.u32 	%rd95, %r799;
	add.s64 	%rd96, %rd4, %rd95;
	shl.b64 	%rd97, %rd96, 1;
	add.s64 	%rd98, %rd1, %rd97;
	st.global.u16 	[%rd98], %rs93;
	add.s32 	%r800, %r881, -128;
	shr.u32 	%r801, %r800, 8;
	and.b32  	%r802, %r800, 1073741568;
	or.b32  	%r803, %r802, %r120;
	shl.b32 	%r804, %r803, 2;
	add.s32 	%r805, %r792, %r804;
	ld.shared.f32 	%f543, [%r805];
	shl.b32 	%r806, %r801, 2;
	add.s32 	%r807, %r794, %r806;
	ld.shared.f32 	%f544, [%r807];
	add.f32 	%f545, %f544, 0f358637BD;
	div.rn.f32 	%f537, %f543, %f545;
	// begin inline asm
	{  cvt.rn.f16.f32 %rs94, %f537;}

	// end inline asm
	add.s32 	%r808, %r4, %r801;
	shl.b32 	%r809, %r808, 8;
	or.b32  	%r810, %r809, %r120;
	cvt.u64.u32 	%rd99, %r810;
	add.s64 	%rd100, %rd4, %rd99;
	shl.b64 	%rd101, %rd100, 1;
	add.s64 	%rd102, %rd1, %rd101;
	st.global.u16 	[%rd102], %rs94;
	add.s32 	%r811, %r881, 128;
	shr.u32 	%r812, %r881, 8;
	and.b32  	%r813, %r881, 1073741568;
	or.b32  	%r814, %r813, %r119;
	shl.b32 	%r815, %r814, 2;
	add.s32 	%r816, %r792, %r815;
	ld.shared.f32 	%f546, [%r816];
	shl.b32 	%r817, %r812, 2;
	add.s32 	%r818, %r794, %r817;
	ld.shared.f32 	%f547, [%r818];
	add.f32 	%f548, %f547, 0f358637BD;
	div.rn.f32 	%f538, %f546, %f548;
	// begin inline asm
	{  cvt.rn.f16.f32 %rs95, %f538;}

	// end inline asm
	add.s32 	%r819, %r4, %r812;
	shl.b32 	%r820, %r819, 8;
	or.b32  	%r821, %r820, %r119;
	cvt.u64.u32 	%rd103, %r821;
	add.s64 	%rd104, %rd4, %rd103;
	shl.b64 	%rd105, %rd104, 1;
	add.s64 	%rd106, %rd1, %rd105;
	st.global.u16 	[%rd106], %rs95;
	shr.u32 	%r822, %r811, 8;
	and.b32  	%r823, %r811, 1073741568;
	or.b32  	%r824, %r823, %r120;
	shl.b32 	%r825, %r824, 2;
	add.s32 	%r826, %r792, %r825;
	ld.shared.f32 	%f549, [%r826];
	shl.b32 	%r827, %r822, 2;
	add.s32 	%r828, %r794, %r827;
	ld.shared.f32 	%f550, [%r828];
	add.f32 	%f551, %f550, 0f358637BD;
	div.rn.f32 	%f539, %f549, %f551;
	// begin inline asm
	{  cvt.rn.f16.f32 %rs96, %f539;}

	// end inline asm
	add.s32 	%r829, %r4, %r822;
	shl.b32 	%r830, %r829, 8;
	or.b32  	%r831, %r830, %r120;
	cvt.u64.u32 	%rd107, %r831;
	add.s64 	%rd108, %rd4, %rd107;
	shl.b64 	%rd109, %rd108, 1;
	add.s64 	%rd110, %rd1, %rd109;
	st.global.u16 	[%rd110], %rs96;
	add.s32 	%r195, %r881, 512;
	add.s32 	%r832, %r881, 256;
	setp.lt.s32 	%p112, %r832, %r6;
	mov.u32 	%r881, %r195;
	@%p112 bra 	$L__BB13_65;
$L__BB13_66:
	ret;
$L__BB13_67:
	.pragma "nounroll";
	ld.global.nc.u16 	%rs39, [%rd111+-2048];
	// begin inline asm
	{  cvt.f32.f16 %f219, %rs39;}

	// end inline asm
	abs.f32 	%f235, %f219;
	max.f32 	%f236, %f571, %f235;
	ld.global.nc.u16 	%rs40, [%rd111+-1792];
	// begin inline asm
	{  cvt.f32.f16 %f220, %rs40;}

	// end inline asm
	abs.f32 	%f237, %f220;
	max.f32 	%f238, %f236, %f237;
	ld.global.nc.u16 	%rs41, [%rd111+-1536];
	// begin inline asm
	{  cvt.f32.f16 %f221, %rs41;}

	// end inline asm
	abs.f32 	%f239, %f221;
	max.f32 	%f240, %f238, %f239;
	ld.global.nc.u16 	%rs42, [%rd111+-1280];
	// begin inline asm
	{  cvt.f32.f16 %f222, %rs42;}

	// end inline asm
	abs.f32 	%f241, %f222;
	max.f32 	%f242, %f240, %f241;
	ld.global.nc.u16 	%rs43, [%rd111+-1024];
	// begin inline asm
	{  cvt.f32.f16 %f223, %rs43;}

	// end inline asm
	abs.f32 	%f243, %f223;
	max.f32 	%f244, %f242, %f243;
	ld.global.nc.u16 	%rs44, [%rd111+-768];
	// begin inline asm
	{  cvt.f32.f16 %f224, %rs44;}

	// end inline asm
	abs.f32 	%f245, %f224;
	max.f32 	%f246, %f244, %f245;
	ld.global.nc.u16 	%rs45, [%rd111+-512];
	// begin inline asm
	{  cvt.f32.f16 %f225, %rs45;}

	// end inline asm
	abs.f32 	%f247, %f225;
	max.f32 	%f248, %f246, %f247;
	ld.global.nc.u16 	%rs46, [%rd111+-256];
	// begin inline asm
	{  cvt.f32.f16 %f226, %rs46;}

	// end inline asm
	abs.f32 	%f249, %f226;
	max.f32 	%f250, %f248, %f249;
	ld.global.nc.u16 	%rs47, [%rd111];
	// begin inline asm
	{  cvt.f32.f16 %f227, %rs47;}

	// end inline asm
	abs.f32 	%f251, %f227;
	max.f32 	%f252, %f250, %f251;
	ld.global.nc.u16 	%rs48, [%rd111+256];
	// begin inline asm
	{  cvt.f32.f16 %f228, %rs48;}

	// end inline asm
	abs.f32 	%f253, %f228;
	max.f32 	%f254, %f252, %f253;
	ld.global.nc.u16 	%rs49, [%rd111+512];
	// begin inline asm
	{  cvt.f32.f16 %f229, %rs49;}

	// end inline asm
	abs.f32 	%f255, %f229;
	max.f32 	%f256, %f254, %f255;
	ld.global.nc.u16 	%rs50, [%rd111+768];
	// begin inline asm
	{  cvt.f32.f16 %f230, %rs50;}

	// end inline asm
	abs.f32 	%f257, %f230;
	max.f32 	%f258, %f256, %f257;
	ld.global.nc.u16 	%rs51, [%rd111+1024];
	// begin inline asm
	{  cvt.f32.f16 %f231, %rs51;}

	// end inline asm
	abs.f32 	%f259, %f231;
	max.f32 	%f260, %f258, %f259;
	ld.global.nc.u16 	%rs52, [%rd111+1280];
	// begin inline asm
	{  cvt.f32.f16 %f232, %rs52;}

	// end inline asm
	abs.f32 	%f261, %f232;
	max.f32 	%f262, %f260, %f261;
	ld.global.nc.u16 	%rs53, [%rd111+1536];
	// begin inline asm
	{  cvt.f32.f16 %f233, %rs53;}

	// end inline asm
	abs.f32 	%f263, %f233;
	max.f32 	%f264, %f262, %f263;
	ld.global.nc.u16 	%rs54, [%rd111+1792];
	// begin inline asm
	{  cvt.f32.f16 %f234, %rs54;}

	// end inline asm
	abs.f32 	%f265, %f234;
	max.f32 	%f571, %f264, %f265;
	add.s32 	%r865, %r865, 2048;
	add.s32 	%r864, %r864, 16;
	add.s64 	%rd111, %rd111, 4096;
	setp.eq.s32 	%p49, %r864, 0;
	@%p49 bra 	$L__BB13_68;
	bra.uni 	$L__BB13_67;
$L__BB13_68:
	setp.eq.s32 	%p50, %r133, 0;
	@%p50 bra 	$L__BB13_78;
	setp.lt.u32 	%p51, %r133, 8;
	@%p51 bra 	$L__BB13_71;
	add.s32 	%r383, %r137, %r865;
	mul.wide.u32 	%rd65, %r383, 2;
	add.s64 	%rd66, %rd8, %rd65;
	ld.global.nc.u16 	%rs55, [%rd66];
	// begin inline asm
	{  cvt.f32.f16 %f267, %rs55;}

	// end inline asm
	abs.f32 	%f275, %f267;
	max.f32 	%f276, %f571, %f275;
	cvt.u64.u32 	%rd67, %r137;
	cvt.u64.u32 	%rd68, %r865;
	add.s64 	%rd69, %rd67, %rd68;
	shl.b64 	%rd70, %rd69, 1;
	add.s64 	%rd71, %rd8, %rd70;
	ld.global.nc.u16 	%rs56, [%rd71+256];
	// begin inline asm
	{  cvt.f32.f16 %f268, %rs56;}

	// end inline asm
	abs.f32 	%f277, %f268;
	max.f32 	%f278, %f276, %f277;
	ld.global.nc.u16 	%rs57, [%rd71+512];
	// begin inline asm
	{  cvt.f32.f16 %f269, %rs57;}

	// end inline asm
	abs.f32 	%f279, %f269;
	max.f32 	%f280, %f278, %f279;
	ld.global.nc.u16 	%rs58, [%rd71+768];
	// begin inline asm
	{  cvt.f32.f16 %f270, %rs58;}

	// end inline asm
	abs.f32 	%f281, %f270;
	max.f32 	%f282, %f280, %f281;
	ld.global.nc.u16 	%rs59, [%rd71+1024];
	// begin inline asm
	{  cvt.f32.f16 %f271, %rs59;}

	// end inline asm
	abs.f32 	%f283, %f271;
	max.f32 	%f284, %f282, %f283;
	ld.global.nc.u16 	%rs60, [%rd71+1280];
	// begin inline asm
	{  cvt.f32.f16 %f272, %rs60;}

	// end inline asm
	abs.f32 	%f285, %f272;
	max.f32 	%f286, %f284, %f285;
	ld.global.nc.u16 	%rs61, [%rd71+1536];
	// begin inline asm
	{  cvt.f32.f16 %f273, %rs61;}

	// end inline asm
	abs.f32 	%f287, %f273;
	max.f32 	%f288, %f286, %f287;
	ld.global.nc.u16 	%rs62, [%rd71+1792];
	// begin inline asm
	{  cvt.f32.f16 %f274, %rs62;}

	// end inline asm
	abs.f32 	%f289, %f274;
	max.f32 	%f571, %f288, %f289;
	add.s32 	%r865, %r865, 1024;
$L__BB13_71:
	setp.eq.s32 	%p52, %r132, 0;
	@%p52 bra 	$L__BB13_78;
	and.b32  	%r142, %r131, 3;
	setp.lt.u32 	%p53, %r132, 4;
	@%p53 bra 	$L__BB13_74;
	add.s32 	%r384, %r137, %r865;
	mul.wide.u32 	%rd72, %r384, 2;
	add.s64 	%rd73, %rd8, %rd72;
	ld.global.nc.u16 	%rs63, [%rd73];
	// begin inline asm
	{  cvt.f32.f16 %f291, %rs63;}

	// end inline asm
	abs.f32 	%f295, %f291;
	max.f32 	%f296, %f571, %f295;
	cvt.u64.u32 	%rd74, %r137;
	cvt.u64.u32 	%rd75, %r865;
	add.s64 	%rd76, %rd74, %rd75;
	shl.b64 	%rd77, %rd76, 1;
	add.s64 	%rd78, %rd8, %rd77;
	ld.global.nc.u16 	%rs64, [%rd78+256];
	// begin inline asm
	{  cvt.f32.f16 %f292, %rs64;}

	// end inline asm
	abs.f32 	%f297, %f292;
	max.f32 	%f298, %f296, %f297;
	ld.global.nc.u16 	%rs65, [%rd78+512];
	// begin inline asm
	{  cvt.f32.f16 %f293, %rs65;}

	// end inline asm
	abs.f32 	%f299, %f293;
	max.f32 	%f300, %f298, %f299;
	ld.global.nc.u16 	%rs66, [%rd78+768];
	// begin inline asm
	{  cvt.f32.f16 %f294, %rs66;}

	// end inline asm
	abs.f32 	%f301, %f294;
	max.f32 	%f571, %f300, %f301;
	add.s32 	%r865, %r865, 512;
$L__BB13_74:
	setp.eq.s32 	%p54, %r142, 0;
	@%p54 bra 	$L__BB13_78;
	add.s32 	%r385, %r137, %r865;
	mul.wide.u32 	%rd79, %r385, 2;
	add.s64 	%rd80, %rd8, %rd79;
	ld.global.nc.u16 	%rs67, [%rd80];
	// begin inline asm
	{  cvt.f32.f16 %f302, %rs67;}

	// end inline asm
	abs.f32 	%f303, %f302;
	max.f32 	%f571, %f571, %f303;
	setp.eq.s32 	%p55, %r142, 1;
	@%p55 bra 	$L__BB13_78;
	cvt.u64.u32 	%rd81, %r137;
	cvt.u64.u32 	%rd82, %r865;
	add.s64 	%rd83, %rd81, %rd82;
	shl.b64 	%rd84, %rd83, 1;
	add.s64 	%rd12, %rd8, %rd84;
	ld.global.nc.u16 	%rs68, [%rd12+256];
	// begin inline asm
	{  cvt.f32.f16 %f304, %rs68;}

	// end inline asm
	abs.f32 	%f305, %f304;
	max.f32 	%f571, %f571, %f305;
	setp.eq.s32 	%p56, %r142, 2;
	@%p56 bra 	$L__BB13_78;
	ld.global.nc.u16 	%rs69, [%rd12+512];
	// begin inline asm
	{  cvt.f32.f16 %f306, %rs69;}

	// end inline asm
	abs.f32 	%f307, %f306;
	max.f32 	%f571, %f571, %f307;
$L__BB13_78:
	setp.ne.s32 	%p57, %r26, 0;
	mov.b32 	%r386, %f571;
	shfl.sync.bfly.b32	%r387|%p58, %r386, 16, 31, -1;
	mov.b32 	%f308, %r387;
	max.f32 	%f309, %f571, %f308;
	mov.b32 	%r388, %f309;
	shfl.sync.bfly.b32	%r389|%p59, %r388, 8, 31, -1;
	mov.b32 	%f310, %r389;
	max.f32 	%f311, %f309, %f310;
	mov.b32 	%r390, %f311;
	shfl.sync.bfly.b32	%r391|%p60, %r390, 4, 31, -1;
	mov.b32 	%f312, %r391;
	max.f32 	%f313, %f311, %f312;
	mov.b32 	%r392, %f313;
	shfl.sync.bfly.b32	%r393|%p61, %r392, 2, 31, -1;
	mov.b32 	%f314, %r393;
	max.f32 	%f315, %f313, %f314;
	mov.b32 	%r394, %f315;
	shfl.sync.bfly.b32	%r395|%p62, %r394, 1, 31, -1;
	mov.b32 	%f316, %r395;
	max.f32 	%f37, %f315, %f316;
	@%p57 bra 	$L__BB13_80;
	st.shared.f32 	[%r27], %f37;
$L__BB13_80:
	setp.gt.u32 	%p63, %r857, 3;
	bar.sync 	0;
	mov.f32 	%f573, 0fF149F2CA;
	@%p63 bra 	$L__BB13_82;
	ld.shared.f32 	%f573, [%r28];
$L__BB13_82:
	setp.gt.u32 	%p64, %r857, 31;
	@%p64 bra 	$L__BB13_84;
	mov.b32 	%r396, %f573;
	shfl.sync.bfly.b32	%r397|%p65, %r396, 16, 31, -1;
	mov.b32 	%f318, %r397;
	max.f32 	%f319, %f573, %f318;
	mov.b32 	%r398, %f319;
	shfl.sync.bfly.b32	%r399|%p66, %r398, 8, 31, -1;
	mov.b32 	%f320, %r399;
	max.f32 	%f321, %f319, %f320;
	mov.b32 	%r400, %f321;
	shfl.sync.bfly.b32	%r401|%p67, %r400, 4, 31, -1;
	mov.b32 	%f322, %r401;
	max.f32 	%f323, %f321, %f322;
	mov.b32 	%r402, %f323;
	shfl.sync.bfly.b32	%r403|%p68, %r402, 2, 31, -1;
	mov.b32 	%f324, %r403;
	max.f32 	%f325, %f323, %f324;
	mov.b32 	%r404, %f325;
	shfl.sync.bfly.b32	%r405|%p69, %r404, 1, 31, -1;
	mov.b32 	%f326, %r405;
	max.f32 	%f573, %f325, %f326;
$L__BB13_84:
	setp.ne.s32 	%p70, %r857, 0;
	bar.sync 	0;
	@%p70 bra 	$L__BB13_86;
	st.shared.f32 	[smem+36864], %f573;
$L__BB13_86:
	setp.ge.s32 	%p71, %r857, %r136;
	bar.sync 	0;
	ld.shared.f32 	%f327, [smem+36864];
	mul.f32 	%f328, %f552, %f327;
	max.f32 	%f329, %f328, 0f358637BD;
	mov.f32 	%f330, 0f42FE0000;
	div.rn.f32 	%f42, %f330, %f329;
	shl.b32 	%r149, %r860, 8;
	@%p71 bra 	$L__BB13_89;
	mov.u32 	%r866, %r857;
$L__BB13_88:
	shr.u32 	%r406, %r866, 8;
	and.b32  	%r407, %r866, 2147483647;
	add.s32 	%r408, %r149, %r407;
	mul.wide.u32 	%rd85, %r408, 2;
	add.s64 	%rd86, %rd8, %rd85;
	ld.global.nc.u16 	%rs70, [%rd86];
	// begin inline asm
	{  cvt.f32.f16 %f331, %rs70;}

	// end inline asm
	mul.f32 	%f332, %f42, %f331;
	mov.f32 	%f333, 0f3F000000;
	copysign.f32 	%f334, %f332, %f333;
	add.rz.f32 	%f335, %f332, %f334;
	cvt.rzi.f32.f32 	%f336, %f335;
	min.f32 	%f337, %f336, 0f42FE0000;
	max.f32 	%f338, %f337, 0fC3000000;
	cvt.rzi.s32.f32 	%r409, %f338;
	shl.b32 	%r410, %r866, 5;
	and.b32  	%r411, %r410, 8160;
	add.s32 	%r412, %r411, %r406;
	add.s32 	%r414, %r224, %r412;
	st.shared.u8 	[%r414+8192], %r409;
	add.s32 	%r866, %r866, 128;
	setp.lt.s32 	%p72, %r866, %r136;
	@%p72 bra 	$L__BB13_88;
$L__BB13_89:
	setp.gt.s32 	%p73, %r134, 31;
	sub.s32 	%r415, 8192, %r136;
	setp.ge.s32 	%p74, %r857, %r415;
	or.pred  	%p75, %p73, %p74;
	@%p75 bra 	$L__BB13_101;
	setp.lt.u32 	%p76, %r128, 896;
	mov.u32 	%r869, %r857;
	@%p76 bra 	$L__BB13_93;
	and.b32  	%r152, %r129, 67108856;
	add.s32 	%r153, %r135, %r77;
	add.s32 	%r154, %r135, %r78;
	mov.b32 	%r868, 0;
	mov.u32 	%r869, %r857;
$L__BB13_92:
	.pragma "nounroll";
	shr.u32 	%r417, %r869, 8;
	add.s32 	%r418, %r417, %r153;
	add.s32 	%r420, %r224, 8192;
	add.s32 	%r421, %r420, %r418;
	mov.b16 	%rs71, 0;
	st.shared.u8 	[%r421], %rs71;
	add.s32 	%r422, %r869, 128;
	shr.u32 	%r423, %r422, 8;
	add.s32 	%r424, %r423, %r154;
	add.s32 	%r425, %r420, %r424;
	st.shared.u8 	[%r425], %rs71;
	add.s32 	%r426, %r869, 256;
	shr.u32 	%r427, %r426, 8;
	add.s32 	%r428, %r427, %r153;
	add.s32 	%r429, %r420, %r428;
	st.shared.u8 	[%r429], %rs71;
	add.s32 	%r430, %r869, 384;
	shr.u32 	%r431, %r430, 8;
	add.s32 	%r432, %r431, %r154;
	add.s32 	%r433, %r420, %r432;
	st.shared.u8 	[%r433], %rs71;
	add.s32 	%r434, %r869, 512;
	shr.u32 	%r435, %r434, 8;
	add.s32 	%r436, %r435, %r153;
	add.s32 	%r437, %r420, %r436;
	st.shared.u8 	[%r437], %rs71;
	add.s32 	%r438, %r869, 640;
	shr.u32 	%r439, %r438, 8;
	add.s32 	%r440, %r439, %r154;
	add.s32 	%r441, %r420, %r440;
	st.shared.u8 	[%r441], %rs71;
	add.s32 	%r442, %r869, 768;
	shr.u32 	%r443, %r442, 8;
	add.s32 	%r444, %r443, %r153;
	add.s32 	%r445, %r420, %r444;
	st.shared.u8 	[%r445], %rs71;
	add.s32 	%r446, %r869, 896;
	shr.u32 	%r447, %r446, 8;
	add.s32 	%r448, %r447, %r154;
	add.s32 	%r449, %r420, %r448;
	st.shared.u8 	[%r449], %rs71;
	add.s32 	%r869, %r869, 1024;
	add.s32 	%r868, %r868, 8;
	setp.ne.s32 	%p77, %r868, %r152;
	@%p77 bra 	$L__BB13_92;
$L__BB13_93:
	and.b32  	%r450, %r129, 7;
	setp.eq.s32 	%p78, %r450, 0;
	@%p78 bra 	$L__BB13_101;
	sub.s32 	%r451, %r75, %r127;
	shr.u32 	%r452, %r451, 7;
	add.s32 	%r160, %r452, 1;
	and.b32  	%r453, %r160, 7;
	add.s32 	%r454, %r453, -1;
	setp.lt.u32 	%p79, %r454, 3;
	@%p79 bra 	$L__BB13_96;
	shr.u32 	%r455, %r869, 8;
	add.s32 	%r456, %r135, %r455;
	shl.b32 	%r457, %r869, 5;
	and.b32  	%r458, %r457, 8160;
	add.s32 	%r459, %r458, %r456;
	add.s32 	%r461, %r224, 8192;
	add.s32 	%r462, %r461, %r459;
	mov.b16 	%rs72, 0;
	st.shared.u8 	[%r462], %rs72;
	add.s32 	%r463, %r869, 128;
	shr.u32 	%r464, %r463, 8;
	add.s32 	%r465, %r135, %r464;
	xor.b32  	%r466, %r458, 4096;
	add.s32 	%r467, %r466, %r465;
	add.s32 	%r468, %r461, %r467;
	st.shared.u8 	[%r468], %rs72;
	add.s32 	%r469, %r869, 256;
	shr.u32 	%r470, %r469, 8;
	add.s32 	%r471, %r135, %r470;
	add.s32 	%r472, %r458, %r471;
	add.s32 	%r473, %r461, %r472;
	st.shared.u8 	[%r473], %rs72;
	add.s32 	%r474, %r869, 384;
	shr.u32 	%r475, %r474, 8;
	add.s32 	%r476, %r135, %r475;
	add.s32 	%r477, %r466, %r476;
	add.s32 	%r478, %r461, %r477;
	st.shared.u8 	[%r478], %rs72;
	add.s32 	%r869, %r869, 512;
$L__BB13_96:
	and.b32  	%r479, %r160, 3;
	setp.eq.s32 	%p80, %r479, 0;
	@%p80 bra 	$L__BB13_101;
	add.s32 	%r480, %r857, %r127;
	and.b32  	%r481, %r480, 384;
	setp.eq.s32 	%p81, %r481, 384;
	@%p81 bra 	$L__BB13_99;
	shr.u32 	%r482, %r869, 8;
	add.s32 	%r483, %r135, %r482;
	shl.b32 	%r484, %r869, 5;
	and.b32  	%r485, %r484, 8160;
	add.s32 	%r486, %r485, %r483;
	add.s32 	%r488, %r224, 8192;
	add.s32 	%r489, %r488, %r486;
	mov.b16 	%rs73, 0;
	st.shared.u8 	[%r489], %rs73;
	add.s32 	%r490, %r869, 128;
	shr.u32 	%r491, %r490, 8;
	add.s32 	%r492, %r135, %r491;
	xor.b32  	%r493, %r485, 4096;
	add.s32 	%r494, %r493, %r492;
	add.s32 	%r495, %r488, %r494;
	st.shared.u8 	[%r495], %rs73;
	add.s32 	%r869, %r869, 256;
$L__BB13_99:
	setp.eq.s32 	%p82, %r79, 0;
	@%p82 bra 	$L__BB13_101;
	shr.u32 	%r496, %r869, 8;
	add.s32 	%r497, %r135, %r496;
	shl.b32 	%r498, %r869, 5;
	and.b32  	%r499, %r498, 8160;
	add.s32 	%r500, %r499, %r497;
	add.s32 	%r502, %r224, %r500;
	mov.b16 	%rs74, 0;
	st.shared.u8 	[%r502+8192], %rs74;
$L__BB13_101:
	setp.ge.s32 	%p83, %r857, %r136;
	@%p83 bra 	$L__BB13_104;
	mov.u32 	%r872, %r857;
$L__BB13_103:
	and.b32  	%r503, %r872, 255;
	shl.b32 	%r504, %r872, 1;
	add.s32 	%r506, %r224, %r504;
	add.s32 	%r507, %r872, %r149;
	and.b32  	%r508, %r507, -256;
	or.b32  	%r509, %r508, %r503;
	cvt.s64.s32 	%rd87, %r509;
	add.s64 	%rd88, %rd6, %rd87;
	shl.b64 	%rd89, %rd88, 1;
	add.s64 	%rd90, %rd10, %rd89;
	ld.global.nc.u16 	%rs75, [%rd90];
	st.shared.u16 	[%r506+16384], %rs75;
	add.s32 	%r872, %r872, 128;
	setp.lt.s32 	%p84, %r872, %r136;
	@%p84 bra 	$L__BB13_103;
$L__BB13_104:
	setp.gt.u32 	%p85, %r857, 895;
	mov.b32 	%r510, 0;
	st.shared.u32 	[%r28+-4096], %r510;
	@%p85 bra 	$L__BB13_112;
	setp.gt.u32 	%p86, %r857, 767;
	mov.b32 	%r511, 0;
	st.shared.u32 	[%r28+-3584], %r511;
	@%p86 bra 	$L__BB13_112;
	setp.gt.u32 	%p87, %r857, 639;
	mov.b32 	%r512, 0;
	st.shared.u32 	[%r28+-3072], %r512;
	@%p87 bra 	$L__BB13_112;
	setp.gt.u32 	%p88, %r857, 511;
	mov.b32 	%r513, 0;
	st.shared.u32 	[%r28+-2560], %r513;
	@%p88 bra 	$L__BB13_112;
	setp.gt.u32 	%p89, %r857, 383;
	mov.b32 	%r514, 0;
	st.shared.u32 	[%r28+-2048], %r514;
	@%p89 bra 	$L__BB13_112;
	setp.gt.u32 	%p90, %r857, 255;
	mov.b32 	%r515, 0;
	st.shared.u32 	[%r28+-1536], %r515;
	@%p90 bra 	$L__BB13_112;
	setp.gt.u32 	%p91, %r857, 127;
	mov.b32 	%r516, 0;
	st.shared.u32 	[%r28+-1024], %r516;
	@%p91 bra 	$L__BB13_112;
	mov.b32 	%r517, 0;
	st.shared.u32 	[%r28+-512], %r517;
$L__BB13_112:
	setp.gt.u32 	%p92, %r857, 127;
	bar.sync 	0;
	@%p92 bra 	$L__BB13_114;
	mov.b32 	%r518, 256;
	wmma.load.a.sync.aligned.row.m16n16k16.shared.s8 	{%r519, %r520}, [%r80], %r518;
	mov.b32 	%r521, 32;
	wmma.load.b.sync.aligned.col.m16n16k16.shared.s8 	{%r522, %r523}, [%r81], %r521;
	mov.b32 	%r524, 0;
	wmma.mma.sync.aligned.row.col.m16n16k16.s32.s8.s8.s32 {%r525, %r526, %r527, %r528, %r529, %r530, %r531, %r532}, {%r519, %r520}, {%r522, %r523}, {%r524, %r524, %r524, %r524, %r524, %r524, %r524, %r524};
	wmma.load.a.sync.aligned.row.m16n16k16.shared.s8 	{%r533, %r534}, [%r82], %r518;
	wmma.load.b.sync.aligned.col.m16n16k16.shared.s8 	{%r535, %r536}, [%r83], %r521;
	wmma.mma.sync.aligned.row.col.m16n16k16.s32.s8.s8.s32 {%r537, %r538, %r539, %r540, %r541, %r542, %r543, %r544}, {%r533, %r534}, {%r535, %r536}, {%r525, %r526, %r527, %r528, %r529, %r530, %r531, %r532};
	wmma.load.a.sync.aligned.row.m16n16k16.shared.s8 	{%r545, %r546}, [%r84], %r518;
	wmma.load.b.sync.aligned.col.m16n16k16.shared.s8 	{%r547, %r548}, [%r85], %r521;
	wmma.mma.sync.aligned.row.col.m16n16k16.s32.s8.s8.s32 {%r549, %r550, %r551, %r552, %r553, %r554, %r555, %r556}, {%r545, %r546}, {%r547, %r548}, {%r537, %r538, %r539, %r540, %r541, %r542, %r543, %r544};
	wmma.load.a.sync.aligned.row.m16n16k16.shared.s8 	{%r557, %r558}, [%r86], %r518;
	wmma.load.b.sync.aligned.col.m16n16k16.shared.s8 	{%r559, %r560}, [%r87], %r521;
	wmma.mma.sync.aligned.row.col.m16n16k16.s32.s8.s8.s32 {%r561, %r562, %r563, %r564, %r565, %r566, %r567, %r568}, {%r557, %r558}, {%r559, %r560}, {%r549, %r550, %r551, %r552, %r553, %r554, %r555, %r556};
	wmma.load.a.sync.aligned.row.m16n16k16.shared.s8 	{%r569, %r570}, [%r88], %r518;
	wmma.load.b.sync.aligned.col.m16n16k16.shared.s8 	{%r571, %r572}, [%r89], %r521;
	wmma.mma.sync.aligned.row.col.m16n16k16.s32.s8.s8.s32 {%r573, %r574, %r575, %r576, %r577, %r578, %r579, %r580}, {%r569, %r570}, {%r571, %r572}, {%r561, %r562, %r563, %r564, %r565, %r566, %r567, %r568};
	wmma.load.a.sync.aligned.row.m16n16k16.shared.s8 	{%r581, %r582}, [%r90], %r518;
	wmma.load.b.sync.aligned.col.m16n16k16.shared.s8 	{%r583, %r584}, [%r91], %r521;
	wmma.mma.sync.aligned.row.col.m16n16k16.s32.s8.s8.s32 {%r585, %r586, %r587, %r588, %r589, %r590, %r591, %r592}, {%r581, %r582}, {%r583, %r584}, {%r573, %r574, %r575, %r576, %r577, %r578, %r579, %r580};
	wmma.load.a.sync.aligned.row.m16n16k16.shared.s8 	{%r593, %r594}, [%r92], %r518;
	wmma.load.b.sync.aligned.col.m16n16k16.shared.s8 	{%r595, %r596}, [%r93], %r521;
	wmma.mma.sync.aligned.row.col.m16n16k16.s32.s8.s8.s32 {%r597, %r598, %r599, %r600, %r601, %r602, %r603, %r604}, {%r593, %r594}, {%r595, %r596}, {%r585, %r586, %r587, %r588, %r589, %r590, %r591, %r592};
	wmma.load.a.sync.aligned.row.m16n16k16.shared.s8 	{%r605, %r606}, [%r94], %r518;
	wmma.load.b.sync.aligned.col.m16n16k16.shared.s8 	{%r607, %r608}, [%r95], %r521;
	wmma.mma.sync.aligned.row.col.m16n16k16.s32.s8.s8.s32 {%r609, %r610, %r611, %r612, %r613, %r614, %r615, %r616}, {%r605, %r606}, {%r607, %r608}, {%r597, %r598, %r599, %r600, %r601, %r602, %r603, %r604};
	wmma.load.a.sync.aligned.row.m16n16k16.shared.s8 	{%r617, %r618}, [%r96], %r518;
	wmma.load.b.sync.aligned.col.m16n16k16.shared.s8 	{%r619, %r620}, [%r97], %r521;
	wmma.mma.sync.aligned.row.col.m16n16k16.s32.s8.s8.s32 {%r621, %r622, %r623, %r624, %r625, %r626, %r627, %r628}, {%r617, %r618}, {%r619, %r620}, {%r609, %r610, %r611, %r612, %r613, %r614, %r615, %r616};
	wmma.load.a.sync.aligned.row.m16n16k16.shared.s8 	{%r629, %r630}, [%r98], %r518;
	wmma.load.b.sync.aligned.col.m16n16k16.shared.s8 	{%r631, %r632}, [%r99], %r521;
	wmma.mma.sync.aligned.row.col.m16n16k16.s32.s8.s8.s32 {%r633, %r634, %r635, %r636, %r637, %r638, %r639, %r640}, {%r629, %r630}, {%r631, %r632}, {%r621, %r622, %r623, %r624, %r625, %r626, %r627, %r628};
	wmma.load.a.sync.aligned.row.m16n16k16.shared.s8 	{%r641, %r642}, [%r100], %r518;
	wmma.load.b.sync.aligned.col.m16n16k16.shared.s8 	{%r643, %r644}, [%r101], %r521;
	wmma.mma.sync.aligned.row.col.m16n16k16.s32.s8.s8.s32 {%r645, %r646, %r647, %r648, %r649, %r650, %r651, %r652}, {%r641, %r642}, {%r643, %r644}, {%r633, %r634, %r635, %r636, %r637, %r638, %r639, %r640};
	wmma.load.a.sync.aligned.row.m16n16k16.shared.s8 	{%r653, %r654}, [%r102], %r518;
	wmma.load.b.sync.aligned.col.m16n16k16.shared.s8 	{%r655, %r656}, [%r103], %r521;
	wmma.mma.sync.aligned.row.col.m16n16k16.s32.s8.s8.s32 {%r657, %r658, %r659, %r660, %r661, %r662, %r663, %r664}, {%r653, %r654}, {%r655, %r656}, {%r645, %r646, %r647, %r648, %r649, %r650, %r651, %r652};
	wmma.load.a.sync.aligned.row.m16n16k16.shared.s8 	{%r665, %r666}, [%r104], %r518;
	wmma.load.b.sync.aligned.col.m16n16k16.shared.s8 	{%r667, %r668}, [%r105], %r521;
	wmma.mma.sync.aligned.row.col.m16n16k16.s32.s8.s8.s32 {%r669, %r670, %r671, %r672, %r673, %r674, %r675, %r676}, {%r665, %r666}, {%r667, %r668}, {%r657, %r658, %r659, %r660, %r661, %r662, %r663, %r664};
	wmma.load.a.sync.aligned.row.m16n16k16.shared.s8 	{%r677, %r678}, [%r106], %r518;
	wmma.load.b.sync.aligned.col.m16n16k16.shared.s8 	{%r679, %r680}, [%r107], %r521;
	wmma.mma.sync.aligned.row.col.m16n16k16.s32.s8.s8.s32 {%r681, %r682, %r683, %r684, %r685, %r686, %r687, %r688}, {%r677, %r678}, {%r679, %r680}, {%r669, %r670, %r671, %r672, %r673, %r674, %r675, %r676};
	wmma.load.a.sync.aligned.row.m16n16k16.shared.s8 	{%r689, %r690}, [%r108], %r518;
	wmma.load.b.sync.aligned.col.m16n16k16.shared.s8 	{%r691, %r692}, [%r109], %r521;
	wmma.mma.sync.aligned.row.col.m16n16k16.s32.s8.s8.s32 {%r693, %r694, %r695, %r696, %r697, %r698, %r699, %r700}, {%r689, %r690}, {%r691, %r692}, {%r681, %r682, %r683, %r684, %r685, %r686, %r687, %r688};
	wmma.load.a.sync.aligned.row.m16n16k16.shared.s8 	{%r701, %r702}, [%r110], %r518;
	wmma.load.b.sync.aligned.col.m16n16k16.shared.s8 	{%r703, %r704}, [%r111], %r521;
	wmma.mma.sync.aligned.row.col.m16n16k16.s32.s8.s8.s32 {%r705, %r706, %r707, %r708, %r709, %r710, %r711, %r712}, {%r701, %r702}, {%r703, %r704}, {%r693, %r694, %r695, %r696, %r697, %r698, %r699, %r700};
	wmma.store.d.sync.aligned.row.m16n16k16.shared.s32 	[%r74], {%r705, %r706, %r707, %r708, %r709, %r710, %r711, %r712}, %r521;
$L__BB13_114:
	setp.ge.s32 	%p93, %r3, %r5;
	bar.sync 	0;
	rcp.rn.f32 	%f339, %f42;
	mul.f32 	%f43, %f22, %f339;
	@%p93 bra 	$L__BB13_136;
	and.b32  	%r167, %r125, 56;
	and.b32  	%r168, %r125, 1;
	add.s32 	%r169, %r126, -1;
	and.b32  	%r170, %r125, 3;
	mov.u32 	%r873, %r3;
$L__BB13_116:
	setp.lt.s32 	%p94, %r134, 1;
	mov.f32 	%f581, 0fF149F2CA;
	@%p94 bra 	$L__BB13_128;
	setp.lt.s32 	%p95, %r859, 8;
	shl.b32 	%r172, %r873, 5;
	mov.f32 	%f581, 0fF149F2CA;
	mov.b32 	%r876, 0;
	@%p95 bra 	$L__BB13_120;
	mov.f32 	%f581, 0fF149F2CA;
	mov.b32 	%r874, 0;
$L__BB13_119:
	.pragma "nounroll";
	add.s32 	%r715, %r172, %r874;
	shl.b32 	%r716, %r715, 2;
	add.s32 	%r718, %r224, %r716;
	ld.shared.v4.u32 	{%r719, %r720, %r721, %r722}, [%r718+32768];
	cvt.rn.f32.s32 	%f344, %r719;
	mul.f32 	%f345, %f43, %f344;
	max.f32 	%f346, %f581, %f345;
	cvt.rn.f32.s32 	%f347, %r720;
	mul.f32 	%f348, %f43, %f347;
	max.f32 	%f349, %f346, %f348;
	cvt.rn.f32.s32 	%f350, %r721;
	mul.f32 	%f351, %f43, %f350;
	max.f32 	%f352, %f349, %f351;
	cvt.rn.f32.s32 	%f353, %r722;
	mul.f32 	%f354, %f43, %f353;
	max.f32 	%f355, %f352, %f354;
	ld.shared.v4.u32 	{%r723, %r724, %r725, %r726}, [%r718+32784];
	cvt.rn.f32.s32 	%f356, %r723;
	mul.f32 	%f357, %f43, %f356;
	max.f32 	%f358, %f355, %f357;
	cvt.rn.f32.s32 	%f359, %r724;
	mul.f32 	%f360, %f43, %f359;
	max.f32 	%f361, %f358, %f360;
	cvt.rn.f32.s32 	%f362, %r725;
	mul.f32 	%f363, %f43, %f362;
	max.f32 	%f364, %f361, %f363;
	cvt.rn.f32.s32 	%f365, %r726;
	mul.f32 	%f366, %f43, %f365;
	max.f32 	%f581, %f364, %f366;
	add.s32 	%r874, %r874, 8;
	setp.ne.s32 	%p96, %r874, %r167;
	mov.u32 	%r876, %r167;
	@%p96 bra 	$L__BB13_119;
$L__BB13_120:
	setp.eq.s32 	%p97, %r126, 0;
	@%p97 bra 	$L__BB13_128;
	setp.lt.u32 	%p98, %r169, 3;
	@%p98 bra 	$L__BB13_123;
	add.s32 	%r727, %r172, %r876;
	shl.b32 	%r728, %r727, 2;
	add.s32 	%r730, %r224, %r728;
	ld.shared.u32 	%r731, [%r730+32768];
	cvt.rn.f32.s32 	%f368, %r731;
	mul.f32 	%f369, %f43, %f368;
	max.f32 	%f370, %f581, %f369;
	ld.shared.u32 	%r732, [%r730+32772];
	cvt.rn.f32.s32 	%f371, %r732;
	mul.f32 	%f372, %f43, %f371;
	max.f32 	%f373, %f370, %f372;
	ld.shared.u32 	%r733, [%r730+32776];
	cvt.rn.f32.s32 	%f374, %r733;
	mul.f32 	%f375, %f43, %f374;
	max.f32 	%f376, %f373, %f375;
	ld.shared.u32 	%r734, [%r730+32780];
	cvt.rn.f32.s32 	%f377, %r734;
	mul.f32 	%f378, %f43, %f377;
	max.f32 	%f581, %f376, %f378;
	add.s32 	%r876, %r876, 4;
$L__BB13_123:
	setp.eq.s32 	%p99, %r170, 0;
	@%p99 bra 	$L__BB13_128;
	setp.eq.s32 	%p100, %r170, 1;
	@%p100 bra 	$L__BB13_126;
	add.s32 	%r735, %r172, %r876;
	shl.b32 	%r736, %r735, 2;
	add.s32 	%r738, %r224, %r736;
	ld.shared.u32 	%r739, [%r738+32768];
	cvt.rn.f32.s32 	%f380, %r739;
	mul.f32 	%f381, %f43, %f380;
	max.f32 	%f382, %f581, %f381;
	ld.shared.u32 	%r740, [%r738+32772];
	cvt.rn.f32.s32 	%f383, %r740;
	mul.f32 	%f384, %f43, %f383;
	max.f32 	%f581, %f382, %f384;
	add.s32 	%r876, %r876, 2;
$L__BB13_126:
	setp.eq.s32 	%p101, %r168, 0;
	@%p101 bra 	$L__BB13_128;
	add.s32 	%r741, %r172, %r876;
	shl.b32 	%r742, %r741, 2;
	add.s32 	%r744, %r224, %r742;
	ld.shared.u32 	%r745, [%r744+32768];
	cvt.rn.f32.s32 	%f385, %r745;
	mul.f32 	%f386, %f43, %f385;
	max.f32 	%f581, %f581, %f386;
$L__BB13_128:
	shl.b32 	%r747, %r873, 2;
	add.s32 	%r749, %r224, %r747;
	add.s32 	%r180, %r749, 36880;
	ld.shared.f32 	%f387, [%r749+36880];
	max.f32 	%f56, %f387, %f581;
	sub.f32 	%f388, %f387, %f56;
	fma.rn.f32 	%f389, %f388, 0f3BBB989D, 0f3F000000;
	cvt.sat.f32.f32 	%f390, %f389;
	mov.f32 	%f391, 0f4B400001;
	mov.f32 	%f392, 0f437C0000;
	fma.rm.f32 	%f393, %f390, %f392, %f391;
	add.f32 	%f394, %f393, 0fCB40007F;
	neg.f32 	%f395, %f394;
	fma.rn.f32 	%f396, %f388, 0f3FB8AA3B, %f395;
	fma.rn.f32 	%f397, %f388, 0f32A57060, %f396;
	mov.b32 	%r750, %f393;
	shl.b32 	%r751, %r750, 23;
	mov.b32 	%f398, %r751;
	ex2.approx.ftz.f32 	%f399, %f397;
	mul.f32 	%f57, %f399, %f398;
	ld.shared.f32 	%f400, [%r749+37008];
	mul.f32 	%f401, %f400, %f57;
	st.shared.f32 	[%r749+37008], %f401;
	shl.b32 	%r181, %r873, 8;
	mov.b32 	%r878, 0;
$L__BB13_129:
	add.s32 	%r752, %r181, %r878;
	shl.b32 	%r753, %r752, 2;
	add.s32 	%r755, %r224, %r753;
	ld.shared.v4.f32 	{%f402, %f403, %f404, %f405}, [%r755+37136];
	mul.f32 	%f406, %f57, %f402;
	mul.f32 	%f407, %f57, %f403;
	mul.f32 	%f408, %f57, %f404;
	mul.f32 	%f409, %f57, %f405;
	st.shared.v4.f32 	[%r755+37136], {%f406, %f407, %f408, %f409};
	ld.shared.v4.f32 	{%f410, %f411, %f412, %f413}, [%r755+37152];
	mul.f32 	%f414, %f57, %f410;
	mul.f32 	%f415, %f57, %f411;
	mul.f32 	%f416, %f57, %f412;
	mul.f32 	%f417, %f57, %f413;
	st.shared.v4.f32 	[%r755+37152], {%f414, %f415, %f416, %f417};
	ld.shared.v4.f32 	{%f418, %f419, %f420, %f421}, [%r755+37168];
	mul.f32 	%f422, %f57, %f418;
	mul.f32 	%f423, %f57, %f419;
	mul.f32 	%f424, %f57, %f420;
	mul.f32 	%f425, %f57, %f421;
	st.shared.v4.f32 	[%r755+37168], {%f422, %f423, %f424, %f425};
	ld.shared.v4.f32 	{%f426, %f427, %f428, %f429}, [%r755+37184];
	mul.f32 	%f430, %f57, %f426;
	mul.f32 	%f431, %f57, %f427;
	mul.f32 	%f432, %f57, %f428;
	mul.f32 	%f433, %f57, %f429;
	st.shared.v4.f32 	[%r755+37184], {%f430, %f431, %f432, %f433};
	ld.shared.v4.f32 	{%f434, %f435, %f436, %f437}, [%r755+37200];
	mul.f32 	%f438, %f57, %f434;
	mul.f32 	%f439, %f57, %f435;
	mul.f32 	%f440, %f57, %f436;
	mul.f32 	%f441, %f57, %f437;
	st.shared.v4.f32 	[%r755+37200], {%f438, %f439, %f440, %f441};
	ld.shared.v4.f32 	{%f442, %f443, %f444, %f445}, [%r755+37216];
	mul.f32 	%f446, %f57, %f442;
	mul.f32 	%f447, %f57, %f443;
	mul.f32 	%f448, %f57, %f444;
	mul.f32 	%f449, %f57, %f445;
	st.shared.v4.f32 	[%r755+37216], {%f446, %f447, %f448, %f449};
	ld.shared.v4.f32 	{%f450, %f451, %f452, %f453}, [%r755+37232];
	mul.f32 	%f454, %f57, %f450;
	mul.f32 	%f455, %f57, %f451;
	mul.f32 	%f456, %f57, %f452;
	mul.f32 	%f457, %f57, %f453;
	st.shared.v4.f32 	[%r755+37232], {%f454, %f455, %f456, %f457};
	ld.shared.v4.f32 	{%f458, %f459, %f460, %f461}, [%r755+37248];
	mul.f32 	%f462, %f57, %f458;
	mul.f32 	%f463, %f57, %f459;
	mul.f32 	%f464, %f57, %f460;
	mul.f32 	%f465, %f57, %f461;
	st.shared.v4.f32 	[%r755+37248], {%f462, %f463, %f464, %f465};
	add.s32 	%r878, %r878, 32;
	setp.eq.s32 	%p102, %r878, 256;
	@%p102 bra 	$L__BB13_130;
	bra.uni 	$L__BB13_129;
$L__BB13_130:
	setp.lt.s32 	%p103, %r134, 1;
	mov.f32 	%f583, 0f00000000;
	@%p103 bra 	$L__BB13_135;
	shl.b32 	%r182, %r873, 5;
	mov.f32 	%f583, 0f00000000;
	mov.b32 	%r879, 0;
$L__BB13_132:
	add.s32 	%r758, %r182, %r879;
	shl.b32 	%r759, %r758, 2;
	add.s32 	%r761, %r224, %r759;
	ld.shared.u32 	%r762, [%r761+32768];
	cvt.rn.f32.s32 	%f468, %r762;
	mul.f32 	%f469, %f43, %f468;
	sub.f32 	%f470, %f469, %f56;
	fma.rn.f32 	%f471, %f470, 0f3BBB989D, 0f3F000000;
	cvt.sat.f32.f32 	%f472, %f471;
	mov.f32 	%f473, 0f4B400001;
	mov.f32 	%f474, 0f437C0000;
	fma.rm.f32 	%f475, %f472, %f474, %f473;
	add.f32 	%f476, %f475, 0fCB40007F;
	neg.f32 	%f477, %f476;
	fma.rn.f32 	%f478, %f470, 0f3FB8AA3B, %f477;
	fma.rn.f32 	%f479, %f470, 0f32A57060, %f478;
	mov.b32 	%r763, %f475;
	shl.b32 	%r764, %r763, 23;
	mov.b32 	%f480, %r764;
	ex2.approx.ftz.f32 	%f481, %f479;
	mul.f32 	%f59, %f481, %f480;
	add.f32 	%f583, %f583, %f59;
	shl.b32 	%r186, %r879, 8;
	mov.b32 	%r880, 0;
$L__BB13_133:
	add.s32 	%r765, %r186, %r880;
	shl.b32 	%r766, %r765, 1;
	add.s32 	%r768, %r224, %r766;
	ld.shared.u16 	%rs76, [%r768+16384];
	// begin inline asm
	{  cvt.f32.f16 %f482, %rs76;}

	// end inline asm
	add.s32 	%r769, %r181, %r880;
	shl.b32 	%r770, %r769, 2;
	add.s32 	%r771, %r224, %r770;
	ld.shared.v4.f32 	{%f498, %f499, %f500, %f501}, [%r771+37136];
	fma.rn.f32 	%f502, %f59, %f482, %f498;
	st.shared.f32 	[%r771+37136], %f502;
	ld.shared.u16 	%rs77, [%r768+16386];
	// begin inline asm
	{  cvt.f32.f16 %f483, %rs77;}

	// end inline asm
	fma.rn.f32 	%f503, %f59, %f483, %f499;
	st.shared.f32 	[%r771+37140], %f503;
	ld.shared.u16 	%rs78, [%r768+16388];
	// begin inline asm
	{  cvt.f32.f16 %f484, %rs78;}

	// end inline asm
	fma.rn.f32 	%f504, %f59, %f484, %f500;
	st.shared.f32 	[%r771+37144], %f504;
	ld.shared.u16 	%rs79, [%r768+16390];
	// begin inline asm
	{  cvt.f32.f16 %f485, %rs79;}

	// end inline asm
	fma.rn.f32 	%f505, %f59, %f485, %f501;
	st.shared.f32 	[%r771+37148], %f505;
	ld.shared.u16 	%rs80, [%r768+16392];
	// begin inline asm
	{  cvt.f32.f16 %f486, %rs80;}

	// end inline asm
	ld.shared.v4.f32 	{%f506, %f507, %f508, %f509}, [%r771+37152];
	fma.rn.f32 	%f510, %f59, %f486, %f506;
	st.shared.f32 	[%r771+37152], %f510;
	ld.shared.u16 	%rs81, [%r768+16394];
	// begin inline asm
	{  cvt.f32.f16 %f487, %rs81;}

	// end inline asm
	fma.rn.f32 	%f511, %f59, %f487, %f507;
	st.shared.f32 	[%r771+37156], %f511;
	ld.shared.u16 	%rs82, [%r768+16396];
	// begin inline asm
	{  cvt.f32.f16 %f488, %rs82;}

	// end inline asm
	fma.rn.f32 	%f512, %f59, %f488, %f508;
	st.shared.f32 	[%r771+37160], %f512;
	ld.shared.u16 	%rs83, [%r768+16398];
	// begin inline asm
	{  cvt.f32.f16 %f489, %rs83;}

	// end inline asm
	fma.rn.f32 	%f513, %f59, %f489, %f509;
	st.shared.f32 	[%r771+37164], %f513;
	ld.shared.u16 	%rs84, [%r768+16400];
	// begin inline asm
	{  cvt.f32.f16 %f490, %rs84;}

	// end inline asm
	ld.shared.v4.f32 	{%f514, %f515, %f516, %f517}, [%r771+37168];
	fma.rn.f32 	%f518, %f59, %f490, %f514;
	st.shared.f32 	[%r771+37168], %f518;
	ld.shared.u16 	%rs85, [%r768+16402];
	// begin inline asm
	{  cvt.f32.f16 %f491, %rs85;}

	// end inline asm
	fma.rn.f32 	%f519, %f59, %f491, %f515;
	st.shared.f32 	[%r771+37172], %f519;
	ld.shared.u16 	%rs86, [%r768+16404];
	// begin inline asm
	{  cvt.f32.f16 %f492, %rs86;}

	// end inline asm
	fma.rn.f32 	%f520, %f59, %f492, %f516;
	st.shared.f32 	[%r771+37176], %f520;
	ld.shared.u16 	%rs87, [%r768+16406];
	// begin inline asm
	{  cvt.f32.f16 %f493, %rs87;}

	// end inline asm
	fma.rn.f32 	%f521, %f59, %f493, %f517;
	st.shared.f32 	[%r771+37180], %f521;
	ld.shared.u16 	%rs88, [%r768+16408];
	// begin inline asm
	{  cvt.f32.f16 %f494, %rs88;}

	// end inline asm
	ld.shared.v4.f32 	{%f522, %f523, %f524, %f525}, [%r771+37184];
	fma.rn.f32 	%f526, %f59, %f494, %f522;
	st.shared.f32 	[%r771+37184], %f526;
	ld.shared.u16 	%rs89, [%r768+16410];
	// begin inline asm
	{  cvt.f32.f16 %f495, %rs89;}

	// end inline asm
	fma.rn.f32 	%f527, %f59, %f495, %f523;
	st.shared.f32 	[%r771+37188], %f527;
	ld.shared.u16 	%rs90, [%r768+16412];
	// begin inline asm
	{  cvt.f32.f16 %f496, %rs90;}

	// end inline asm
	fma.rn.f32 	%f528, %f59, %f496, %f524;
	st.shared.f32 	[%r771+37192], %f528;
	ld.shared.u16 	%rs91, [%r768+16414];
	// begin inline asm
	{  cvt.f32.f16 %f497, %rs91;}

	// end inline asm
	fma.rn.f32 	%f529, %f59, %f497, %f525;
	st.shared.f32 	[%r771+37196], %f529;
	add.s32 	%r880, %r880, 16;
	setp.ne.s32 	%p104, %r880, 256;
	@%p104 bra 	$L__BB13_133;
	add.s32 	%r879, %r879, 1;
	setp.ne.s32 	%p105, %r879, %r125;
	@%p105 bra 	$L__BB13_132;
$L__BB13_135:
	ld.shared.f32 	%f530, [%r180+128];
	add.f32 	%f531, %f583, %f530;
	st.shared.f32 	[%r180+128], %f531;
	st.shared.f32 	[%r180], %f56;
	add.s32 	%r873, %r873, 4;
	setp.lt.s32 	%p106, %r873, %r5;
	@%p106 bra 	$L__BB13_116;
$L__BB13_136:
	bar.sync 	0;
	add.s32 	%r860, %r860, 32;
	setp.lt.s32 	%p107, %r860, %r199;
	add.s32 	%r859, %r859, -32;
	add.s32 	%r858, %r858, 1;
	@%p107 bra 	$L__BB13_56;
	bra.uni 	$L__BB13_59;
$L__BB13_137:
	mov.b32 	%r343, -246811958;
	st.shared.u32 	[%r28+16], %r343;
	mov.b32 	%r344, 0;
	st.shared.u32 	[%r28+144], %r344;
	bra.uni 	$L__BB13_44;

}


// ===== COMPILED SASS (sm_100) =====

	.target	sm_100

	.elftype	@"ET_EXEC"


//--------------------- .note.nv.tkinfo           --------------------------
	.section	.note.nv.tkinfo,"",@"SHT_NOTE"
	.sectionflags	@"SHF_NOTE_NV_TKINFO"
	.tkinfo
        /*0018*/ 	.word	0x00000002
        /*0030*/ 	.string	""
        /*0030*/ 	.string	"ptxas"
        /*0030*/ 	.string	"Cuda compilation tools, release 13.0, V13.0.88"
        /*0030*/ 	.string	"Build cuda_13.0.r13.0/compiler.36424714_0"
        /*0030*/ 	.string	"-arch sm_100 -m 64 "



//--------------------- .note.nv.cuinfo           --------------------------
	.section	.note.nv.cuinfo,"",@"SHT_NOTE"
	.sectionflags	@"SHF_NOTE_NV_CUINFO"
        /*0018*/ 	.short	0x0002
        /*001a*/ 	.short	0x0064
        /*001c*/ 	.short	0x0082
	.zero		2


//--------------------- .nv.info                  --------------------------
	.section	.nv.info,"",@"SHT_CUDA_INFO"
	.align	4


	//----- nvinfo : EIATTR_REGCOUNT
	.align		4
        /*0000*/ 	.byte	0x04, 0x2f
        /*0002*/ 	.short	(.L_1 - .L_0)
	.align		4
.L_0:
        /*0004*/ 	.word	index@(_Z21int8_attention_kernelILi32ELb1EEvPK6__halfS2_S2_PS0_PKfiiiii)
        /*0008*/ 	.word	0x00000060


	//----- nvinfo : EIATTR_FRAME_SIZE
	.align		4
.L_1:
        /*000c*/ 	.byte	0x04, 0x11
        /*000e*/ 	.short	(.L_3 - .L_2)
	.align		4
.L_2:
        /*0010*/ 	.word	index@($__internal_27_$__cuda_sm3x_div_rn_noftz_f32_slowpath)
        /*0014*/ 	.word	0x00000000


	//----- nvinfo : EIATTR_FRAME_SIZE
	.align		4
.L_3:
        /*0018*/ 	.byte	0x04, 0x11
        /*001a*/ 	.short	(.L_5 - .L_4)
	.align		4
.L_4:
        /*001c*/ 	.word	index@($__internal_26_$__cuda_sm20_rcp_rn_f32_slowpath)
        /*0020*/ 	.word	0x00000000


	//----- nvinfo : EIATTR_FRAME_SIZE
	.align		4
.L_5:
        /*0024*/ 	.byte	0x04, 0x11
        /*0026*/ 	.short	(.L_7 - .L_6)
	.align		4
.L_6:
        /*0028*/ 	.word	index@(_Z21int8_attention_kernelILi32ELb1EEvPK6__halfS2_S2_PS0_PKfiiiii)
        /*002c*/ 	.word	0x00000000


	//----- nvinfo : EIATTR_REGCOUNT
	.align		4
.L_7:
        /*0030*/ 	.byte	0x04, 0x2f
        /*0032*/ 	.short	(.L_9 - .L_8)
	.align		4
.L_8:
        /*0034*/ 	.word	index@(_Z21int8_attention_kernelILi64ELb1EEvPK6__halfS2_S2_PS0_PKfiiiii)
        /*0038*/ 	.word	0x0000006e


	//----- nvinfo : EIATTR_FRAME_SIZE
	.align		4
.L_9:
        /*003c*/ 	.byte	0x04, 0x11
        /*003e*/ 	.short	(.L_11 - .L_10)
	.align		4
.L_10:
        /*0040*/ 	.word	index@($__internal_25_$__cuda_sm3x_div_rn_noftz_f32_slowpath)
        /*0044*/ 	.word	0x00000000


	//----- nvinfo : EIATTR_FRAME_SIZE
	.align		4
.L_11:
        /*0048*/ 	.byte	0x04, 0x11
        /*004a*/ 	.short	(.L_13 - .L_12)
	.align		4
.L_12:
        /*004c*/ 	.word	index@($__internal_24_$__cuda_sm20_rcp_rn_f32_slowpath)
        /*0050*/ 	.word	0x00000000


	//----- nvinfo : EIATTR_FRAME_SIZE
	.align		4
.L_13:
        /*0054*/ 	.byte	0x04, 0x11
        /*0056*/ 	.short	(.L_15 - .L_14)
	.align		4
.L_14:
        /*0058*/ 	.word	index@(_Z21int8_attention_kernelILi64ELb1EEvPK6__halfS2_S2_PS0_PKfiiiii)
        /*005c*/ 	.word	0x00000000


	//----- nvinfo : EIATTR_REGCOUNT
	.align		4
.L_15:
        /*0060*/ 	.byte	0x04, 0x2f
        /*0062*/ 	.short	(.L_17 - .L_16)
	.align		4
.L_16:
        /*0064*/ 	.word	index@(_Z21int8_attention_kernelILi80ELb1EEvPK6__halfS2_S2_PS0_PKfiiiii)
        /*0068*/ 	.word	0x00000076


	//----- nvinfo : EIATTR_FRAME_SIZE
	.align		4
.L_17:
        /*006c*/ 	.byte	0x04, 0x11
        /*006e*/ 	.short	(.L_19 - .L_18)
	.align		4
.L_18:
        /*0070*/ 	.word	index@($__internal_23_$__cuda_sm3x_div_rn_noftz_f32_slowpath)
        /*0074*/ 	.word	0x00000000


	//----- nvinfo : EIATTR_FRAME_SIZE
	.align		4
.L_19:
        /*0078*/ 	.byte	0x04, 0x11
        /*007a*/ 	.short	(.L_21 - .L_20)
	.align		4
.L_20:
        /*007c*/ 	.word	index@($__internal_22_$__cuda_sm20_rcp_rn_f32_slowpath)
        /*0080*/ 	.word	0x00000000


	//----- nvinfo : EIATTR_FRAME_SIZE
	.align		4
.L_21:
        /*0084*/ 	.byte	0x04, 0x11
        /*0086*/ 	.short	(.L_23 - .L_22)
	.align		4
.L_22:
        /*0088*/ 	.word	index@(_Z21int8_attention_kernelILi80ELb1EEvPK6__halfS2_S2_PS0_PKfiiiii)
        /*008c*/ 	.word	0x00000000


	//----- nvinfo : EIATTR_REGCOUNT
	.align		4
.L_23:
        /*0090*/ 	.byte	0x04, 0x2f
        /*0092*/ 	.short	(.L_25 - .L_24)
	.align		4
.L_24:
        /*0094*/ 	.word	index@(_Z21int8_attention_kernelILi96ELb1EEvPK6__halfS2_S2_PS0_PKfiiiii)
        /*0098*/ 	.word	0x00000076


	//----- nvinfo : EIATTR_FRAME_SIZE
	.align		4
.L_25:
        /*009c*/ 	.byte	0x04, 0x11
        /*009e*/ 	.short	(.L_27 - .L_26)
	.align		4
.L_26:
        /*00a0*/ 	.word	index@($__internal_21_$__cuda_sm3x_div_rn_noftz_f32_slowpath)
        /*00a4*/ 	.word	0x00000000


	//----- nvinfo : EIATTR_FRAME_SIZE
	.align		4
.L_27:
        /*00a8*/ 	.byte	0x04, 0x11
        /*00aa*/ 	.short	(.L_29 - .L_28)
	.align		4
.L_28:
        /*00ac*/ 	.word	index@($__internal_20_$__cuda_sm20_rcp_rn_f32_slowpath)
        /*00b0*/ 	.word	0x00000000


	//----- nvinfo : EIATTR_FRAME_SIZE
	.align		4
.L_29:
        /*00b4*/ 	.byte	0x04, 0x11
        /*00b6*/ 	.short	(.L_31 - .L_30)
	.align		4
.L_30:
        /*00b8*/ 	.word	index@(_Z21int8_attention_kernelILi96ELb1EEvPK6__halfS2_S2_PS0_PKfiiiii)
        /*00bc*/ 	.word	0x00000000


	//----- nvinfo : EIATTR_REGCOUNT
	.align		4
.L_31:
        /*00c0*/ 	.byte	0x04, 0x2f
        /*00c2*/ 	.short	(.L_33 - .L_32)
	.align		4
.L_32:
        /*00c4*/ 	.word	index@(_Z21int8_attention_kernelILi128ELb1EEvPK6__halfS2_S2_PS0_PKfiiiii)
        /*00c8*/ 	.word	0x0000007c


	//----- nvinfo : EIATTR_FRAME_SIZE
	.align		4
.L_33:
        /*00cc*/ 	.byte	0x04, 0x11
        /*00ce*/ 	.short	(.L_35 - .L_34)
	.align		4
.L_34:
        /*00d0*/ 	.word	index@($__internal_19_$__cuda_sm3x_div_rn_noftz_f32_slowpath)
        /*00d4*/ 	.word	0x00000000


	//----- nvinfo : EIATTR_FRAME_SIZE
	.align		4
.L_35:
        /*00d8*/ 	.byte	0x04, 0x11
        /*00da*/ 	.short	(.L_37 - .L_36)
	.align		4
.L_36:
        /*00dc*/ 	.word	index@($__internal_18_$__cuda_sm20_rcp_rn_f32_slowpath)
        /*00e0*/ 	.word	0x00000000


	//----- nvinfo : EIATTR_FRAME_SIZE
	.align		4
.L_37:
        /*00e4*/ 	.byte	0x04, 0x11
        /*00e6*/ 	.short	(.L_39 - .L_38)
	.align		4
.L_38:
        /*00e8*/ 	.word	index@(_Z21int8_attention_kernelILi128ELb1EEvPK6__halfS2_S2_PS0_PKfiiiii)
        /*00ec*/ 	.word	0x00000000


	//----- nvinfo : EIATTR_REGCOUNT
	.align		4
.L_39:
        /*00f0*/ 	.byte	0x04, 0x2f
        /*00f2*/ 	.short	(.L_41 - .L_40)
	.align		4
.L_40:
        /*00f4*/ 	.word	index@(_Z21int8_attention_kernelILi160ELb1EEvPK6__halfS2_S2_PS0_PKfiiiii)
        /*00f8*/ 	.word	0x0000007e


	//----- nvinfo : EIATTR_FRAME_SIZE
	.align		4
.L_41:
        /*00fc*/ 	.byte	0x04, 0x11
        /*00fe*/ 	.short	(.L_43 - .L_42)
	.align		4
.L_42:
        /*0100*/ 	.word	index@($__internal_17_$__cuda_sm3x_div_rn_noftz_f32_slowpath)
        /*0104*/ 	.word	0x00000000


	//----- nvinfo : EIATTR_FRAME_SIZE
	.align		4
.L_43:
        /*0108*/ 	.byte	0x04, 0x11
        /*010a*/ 	.short	(.L_45 - .L_44)
	.align		4
.L_44:
        /*010c*/ 	.word	index@($__internal_16_$__cuda_sm20_rcp_rn_f32_slowpath)
        /*0110*/ 	.word	0x00000000


	//----- nvinfo : EIATTR_FRAME_SIZE
	.align		4
.L_45:
        /*0114*/ 	.byte	0x04, 0x11
        /*0116*/ 	.short	(.L_47 - .L_46)
	.align		4
.L_46:
        /*0118*/ 	.word	index@(_Z21int8_attention_kernelILi160ELb1EEvPK6__halfS2_S2_PS0_PKfiiiii)
        /*011c*/ 	.word	0x00000000


	//----- nvinfo : EIATTR_REGCOUNT
	.align		4
.L_47:
        /*0120*/ 	.byte	0x04, 0x2f
        /*0122*/ 	.short	(.L_49 - .L_48)
	.align		4
.L_48:
        /*0124*/ 	.word	index@(_Z21int8_attention_kernelILi256ELb1EEvPK6__halfS2_S2_PS0_PKfiiiii)
        /*0128*/ 	.word	0x0000007e


	//----- nvinfo : EIATTR_FRAME_SIZE
	.align		4
.L_49:
        /*012c*/ 	.byte	0x04, 0x11
        /*012e*/ 	.short	(.L_51 - .L_50)
	.align		4
.L_50:
        /*0130*/ 	.word	index@($__internal_15_$__cuda_sm3x_div_rn_noftz_f32_slowpath)
        /*0134*/ 	.word	0x00000000


	//----- nvinfo : EIATTR_FRAME_SIZE
	.align		4
.L_51:
        /*0138*/ 	.byte	0x04, 0x11
        /*013a*/ 	.short	(.L_53 - .L_52)
	.align		4
.L_52:
        /*013c*/ 	.word	index@($__internal_14_$__cuda_sm20_rcp_rn_f32_slowpath)
        /*0140*/ 	.word	0x00000000


	//----- nvinfo : EIATTR_FRAME_SIZE
	.align		4
.L_53:
        /*0144*/ 	.byte	0x04, 0x11
        /*0146*/ 	.short	(.L_55 - .L_54)
	.align		4
.L_54:
        /*0148*/ 	.word	index@(_Z21int8_attention_kernelILi256ELb1EEvPK6__halfS2_S2_PS0_PKfiiiii)
        /*014c*/ 	.word	0x00000000


	//----- nvinfo : EIATTR_REGCOUNT
	.align		4
.L_55:
        /*0150*/ 	.byte	0x04, 0x2f
        /*0152*/ 	.short	(.L_57 - .L_56)
	.align		4
.L_56:
        /*0154*/ 	.word	index@(_Z21int8_attention_kernelILi32ELb0EEvPK6__halfS2_S2_PS0_PKfiiiii)
        /*0158*/ 	.word	0x00000060


	//----- nvinfo : EIATTR_FRAME_SIZE
	.align		4
.L_57:
        /*015c*/ 	.byte	0x04, 0x11
        /*015e*/ 	.short	(.L_59 - .L_58)
	.align		4
.L_58:
        /*0160*/ 	.word	index@($__internal_13_$__cuda_sm3x_div_rn_noftz_f32_slowpath)
        /*0164*/ 	.word	0x00000000


	//----- nvinfo : EIATTR_FRAME_SIZE
	.align		4
.L_59:
        /*0168*/ 	.byte	0x04, 0x11
        /*016a*/ 	.short	(.L_61 - .L_60)
	.align		4
.L_60:
        /*016c*/ 	.word	index@($__internal_12_$__cuda_sm20_rcp_rn_f32_slowpath)
        /*0170*/ 	.word	0x00000000


	//----- nvinfo : EIATTR_FRAME_SIZE
	.align		4
.L_61:
        /*0174*/ 	.byte	0x04, 0x11
        /*0176*/ 	.short	(.L_63 - .L_62)
	.align		4
.L_62:
        /*0178*/ 	.word	index@(_Z21int8_attention_kernelILi32ELb0EEvPK6__halfS2_S2_PS0_PKfiiiii)
        /*017c*/ 	.word	0x00000000


	//----- nvinfo : EIATTR_REGCOUNT
	.align		4
.L_63:
        /*0180*/ 	.byte	0x04, 0x2f
        /*0182*/ 	.short	(.L_65 - .L_64)
	.align		4
.L_64:
        /*0184*/ 	.word	index@(_Z21int8_attention_kernelILi64ELb0EEvPK6__halfS2_S2_PS0_PKfiiiii)
        /*0188*/ 	.word	0x00000070


	//----- nvinfo : EIATTR_FRAME_SIZE
	.align		4
.L_65:
        /*018c*/ 	.byte	0x04, 0x11
        /*018e*/ 	.short	(.L_67 - .L_66)
	.align		4
.L_66:
        /*0190*/ 	.word	index@($__internal_11_$__cuda_sm3x_div_rn_noftz_f32_slowpath)
        /*0194*/ 	.word	0x00000000


	//----- nvinfo : EIATTR_FRAME_SIZE
	.align		4
.L_67:
        /*0198*/ 	.byte	0x04, 0x11
        /*019a*/ 	.short	(.L_69 - .L_68)
	.align		4
.L_68:
        /*019c*/ 	.word	index@($__internal_10_$__cuda_sm20_rcp_rn_f32_slowpath)
        /*01a0*/ 	.word	0x00000000


	//----- nvinfo : EIATTR_FRAME_SIZE
	.align		4
.L_69:
        /*01a4*/ 	.byte	0x04, 0x11
        /*01a6*/ 	.short	(.L_71 - .L_70)
	.align		4
.L_70:
        /*01a8*/ 	.word	index@(_Z21int8_attention_kernelILi64ELb0EEvPK6__halfS2_S2_PS0_PKfiiiii)
        /*01ac*/ 	.word	0x00000000


	//----- nvinfo : EIATTR_REGCOUNT
	.align		4
.L_71:
        /*01b0*/ 	.byte	0x04, 0x2f
        /*01b2*/ 	.short	(.L_73 - .L_72)
	.align		4
.L_72:
        /*01b4*/ 	.word	index@(_Z21int8_attention_kernelILi80ELb0EEvPK6__halfS2_S2_PS0_PKfiiiii)
        /*01b8*/ 	.word	0x00000076


	//----- nvinfo : EIATTR_FRAME_SIZE
	.align		4
.L_73:
        /*01bc*/ 	.byte	0x04, 0x11
        /*01be*/ 	.short	(.L_75 - .L_74)
	.align		4
.L_74:
        /*01c0*/ 	.word	index@($__internal_9_$__cuda_sm3x_div_rn_noftz_f32_slowpath)
        /*01c4*/ 	.word	0x00000000


	//----- nvinfo : EIATTR_FRAME_SIZE
	.align		4
.L_75:
        /*01c8*/ 	.byte	0x04, 0x11
        /*01ca*/ 	.short	(.L_77 - .L_76)
	.align		4
.L_76:
        /*01cc*/ 	.word	index@($__internal_8_$__cuda_sm20_rcp_rn_f32_slowpath)
        /*01d0*/ 	.word	0x00000000


	//----- nvinfo : EIATTR_FRAME_SIZE
	.align		4
.L_77:
        /*01d4*/ 	.byte	0x04, 0x11
        /*01d6*/ 	.short	(.L_79 - .L_78)
	.align		4
.L_78:
        /*01d8*/ 	.word	index@(_Z21int8_attention_kernelILi80ELb0EEvPK6__halfS2_S2_PS0_PKfiiiii)
        /*01dc*/ 	.word	0x00000000


	//----- nvinfo : EIATTR_REGCOUNT
	.align		4
.L_79:
        /*01e0*/ 	.byte	0x04, 0x2f
        /*01e2*/ 	.short	(.L_81 - .L_80)
	.align		4
.L_80:
        /*01e4*/ 	.word	index@(_Z21int8_attention_kernelILi96ELb0EEvPK6__halfS2_S2_PS0_PKfiiiii)
        /*01e8*/ 	.word	0x00000076


	//----- nvinfo : EIATTR_FRAME_SIZE
	.align		4
.L_81:
        /*01ec*/ 	.byte	0x04, 0x11
        /*01ee*/ 	.short	(.L_83 - .L_82)
	.align		4
.L_82:
        /*01f0*/ 	.word	index@($__internal_7_$__cuda_sm3x_div_rn_noftz_f32_slowpath)
        /*01f4*/ 	.word	0x00000000


	//----- nvinfo : EIATTR_FRAME_SIZE
	.align		4
.L_83:
        /*01f8*/ 	.byte	0x04, 0x11
        /*01fa*/ 	.short	(.L_85 - .L_84)
	.align		4
.L_84:
        /*01fc*/ 	.word	index@($__internal_6_$__cuda_sm20_rcp_rn_f32_slowpath)
        /*0200*/ 	.word	0x00000000


	//----- nvinfo : EIATTR_FRAME_SIZE
	.align		4
.L_85:
        /*0204*/ 	.byte	0x04, 0x11
        /*0206*/ 	.short	(.L_87 - .L_86)
	.align		4
.L_86:
        /*0208*/ 	.word	index@(_Z21int8_attention_kernelILi96ELb0EEvPK6__halfS2_S2_PS0_PKfiiiii)
        /*020c*/ 	.word	0x00000000


	//----- nvinfo : EIATTR_REGCOUNT
	.align		4
.L_87:
        /*0210*/ 	.byte	0x04, 0x2f
        /*0212*/ 	.short	(.L_89 - .L_88)
	.align		4
.L_88:
        /*0214*/ 	.word	index@(_Z21int8_attention_kernelILi128ELb0EEvPK6__halfS2_S2_PS0_PKfiiiii)
        /*0218*/ 	.word	0x0000007a


	//----- nvinfo : EIATTR_FRAME_SIZE
	.align		4
.L_89:
        /*021c*/ 	.byte	0x04, 0x11
        /*021e*/ 	.short	(.L_91 - .L_90)
	.align		4
.L_90:
        /*0220*/ 	.word	index@($__internal_5_$__cuda_sm3x_div_rn_noftz_f32_slowpath)
        /*0224*/ 	.word	0x00000000


	//----- nvinfo : EIATTR_FRAME_SIZE
	.align		4
.L_91:
        /*0228*/ 	.byte	0x04, 0x11
        /*022a*/ 	.short	(.L_93 - .L_92)
	.align		4
.L_92:
        /*022c*/ 	.word	index@($__internal_4_$__cuda_sm20_rcp_rn_f32_slowpath)
        /*0230*/ 	.word	0x00000000


	//----- nvinfo : EIATTR_FRAME_SIZE
	.align		4
.L_93:
        /*0234*/ 	.byte	0x04, 0x11
        /*0236*/ 	.short	(.L_95 - .L_94)
	.align		4
.L_94:
        /*0238*/ 	.word	index@(_Z21int8_attention_kernelILi128ELb0EEvPK6__halfS2_S2_PS0_PKfiiiii)
        /*023c*/ 	.word	0x00000000


	//----- nvinfo : EIATTR_REGCOUNT
	.align		4
.L_95:
        /*0240*/ 	.byte	0x04, 0x2f
        /*0242*/ 	.short	(.L_97 - .L_96)
	.align		4
.L_96:
        /*0244*/ 	.word	index@(_Z21int8_attention_kernelILi160ELb0EEvPK6__halfS2_S2_PS0_PKfiiiii)
        /*0248*/ 	.word	0x0000007e


	//----- nvinfo : EIATTR_FRAME_SIZE
	.align		4
.L_97:
        /*024c*/ 	.byte	0x04, 0x11
        /*024e*/ 	.short	(.L_99 - .L_98)
	.align		4
.L_98:
        /*0250*/ 	.word	index@($__internal_3_$__cuda_sm3x_div_rn_noftz_f32_slowpath)
        /*0254*/ 	.word	0x00000000


	//----- nvinfo : EIATTR_FRAME_SIZE
	.align		4
.L_99:
        /*0258*/ 	.byte	0x04, 0x11
        /*025a*/ 	.short	(.L_101 - .L_100)
	.align		4
.L_100:
        /*025c*/ 	.word	index@($__internal_2_$__cuda_sm20_rcp_rn_f32_slowpath)
        /*0260*/ 	.word	0x00000000


	//----- nvinfo : EIATTR_FRAME_SIZE
	.align		4
.L_101:
        /*0264*/ 	.byte	0x04, 0x11
        /*0266*/ 	.short	(.L_103 - .L_102)
	.align		4
.L_102:
        /*0268*/ 	.word	index@(_Z21int8_attention_kernelILi160ELb0EEvPK6__halfS2_S2_PS0_PKfiiiii)
        /*026c*/ 	.word	0x00000000


	//----- nvinfo : EIATTR_REGCOUNT
	.align		4
.L_103:
        /*0270*/ 	.byte	0x04, 0x2f
        /*0272*/ 	.short	(.L_105 - .L_104)
	.align		4
.L_104:
        /*0274*/ 	.word	index@(_Z21int8_attention_kernelILi256ELb0EEvPK6__halfS2_S2_PS0_PKfiiiii)
        /*0278*/ 	.word	0x0000007c


	//----- nvinfo : EIATTR_FRAME_SIZE
	.align		4
.L_105:
        /*027c*/ 	.byte	0x04, 0x11
        /*027e*/ 	.short	(.L_107 - .L_106)
	.align		4
.L_106:
        /*0280*/ 	.word	index@($__internal_1_$__cuda_sm3x_div_rn_noftz_f32_slowpath)
        /*0284*/ 	.word	0x00000000


	//----- nvinfo : EIATTR_FRAME_SIZE
	.align		4
.L_107:
        /*0288*/ 	.byte	0x04, 0x11
        /*028a*/ 	.short	(.L_109 - .L_108)
	.align		4
.L_108:
        /*028c*/ 	.word	index@($__internal_0_$__cuda_sm20_rcp_rn_f32_slowpath)
        /*0290*/ 	.word	0x00000000


	//----- nvinfo : EIATTR_FRAME_SIZE
	.align		4
.L_109:
        /*0294*/ 	.byte	0x04, 0x11
        /*0296*/ 	.short	(.L_111 - .L_110)
	.align		4
.L_110:
        /*0298*/ 	.word	index@(_Z21int8_attention_kernelILi256ELb0EEvPK6__halfS2_S2_PS0_PKfiiiii)
        /*029c*/ 	.word	0x00000000


	//----- nvinfo : EIATTR_MIN_STACK_SIZE
	.align		4
.L_111:
        /*02a0*/ 	.byte	0x04, 0x12
        /*02a2*/ 	.short	(.L_113 - .L_112)
	.align		4
.L_112:
        /*02a4*/ 	.word	index@(_Z21int8_attention_kernelILi256ELb0EEvPK6__halfS2_S2_PS0_PKfiiiii)
        /*02a8*/ 	.word	0x00000000


	//----- nvinfo : EIATTR_MIN_STACK_SIZE
	.align		4
.L_113:
        /*02ac*/ 	.byte	0x04, 0x12
        /*02ae*/ 	.short	(.L_115 - .L_114)
	.align		4
.L_114:
        /*02b0*/ 	.word	index@(_Z21int8_attention_kernelILi160ELb0EEvPK6__halfS2_S2_PS0_PKfiiiii)
        /*02b4*/ 	.word	0x00000000


	//----- nvinfo : EIATTR_MIN_STACK_SIZE
	.align		4
.L_115:
        /*02b8*/ 	.byte	0x04, 0x12
        /*02ba*/ 	.short	(.L_117 - .L_116)
	.align		4
.L_116:
        /*02bc*/ 	.word	index@(_Z21int8_attention_kernelILi128ELb0EEvPK6__halfS2_S2_PS0_PKfiiiii)
        /*02c0*/ 	.word	0x00000000


	//----- nvinfo : EIATTR_MIN_STACK_SIZE
	.align		4
.L_117:
        /*02c4*/ 	.byte	0x04, 0x12
        /*02c6*/ 	.short	(.L_119 - .L_118)
	.align		4
.L_118:
        /*02c8*/ 	.word	index@(_Z21int8_attention_kernelILi96ELb0EEvPK6__halfS2_S2_PS0_PKfiiiii)
        /*02cc*/ 	.word	0x00000000


	//----- nvinfo : EIATTR_MIN_STACK_SIZE
	.align		4
.L_119:
        /*02d0*/ 	.byte	0x04, 0x12
        /*02d2*/ 	.short	(.L_121 - .L_120)
	.align		4
.L_120:
        /*02d4*/ 	.word	index@(_Z21int8_attention_kernelILi80ELb0EEvPK6__halfS2_S2_PS0_PKfiiiii)
        /*02d8*/ 	.word	0x00000000


	//----- nvinfo : EIATTR_MIN_STACK_SIZE
	.align		4
.L_121:
        /*02dc*/ 	.byte	0x04, 0x12
        /*02de*/ 	.short	(.L_123 - .L_122)
	.align		4
.L_122:
        /*02e0*/ 	.word	index@(_Z21int8_attention_kernelILi64ELb0EEvPK6__halfS2_S2_PS0_PKfiiiii)
        /*02e4*/ 	.word	0x00000000


	//----- nvinfo : EIATTR_MIN_STACK_SIZE
	.align		4
.L_123:
        /*02e8*/ 	.byte	0x04, 0x12
        /*02ea*/ 	.short	(.L_125 - .L_124)
	.align		4
.L_124:
        /*02ec*/ 	.word	index@(_Z21int8_attention_kernelILi32ELb0EEvPK6__halfS2_S2_PS0_PKfiiiii)
        /*02f0*/ 	.word	0x00000000


	//----- nvinfo : EIATTR_MIN_STACK_SIZE
	.align		4
.L_125:
        /*02f4*/ 	.byte	0x04, 0x12
        /*02f6*/ 	.short	(.L_127 - .L_126)
	.align		4
.L_126:
        /*02f8*/ 	.word	index@(_Z21int8_attention_kernelILi256ELb1EEvPK6__halfS2_S2_PS0_PKfiiiii)
        /*02fc*/ 	.word	0x00000000


	//----- nvinfo : EIATTR_MIN_STACK_SIZE
	.align		4
.L_127:
        /*0300*/ 	.byte	0x04, 0x12
        /*0302*/ 	.short	(.L_129 - .L_128)
	.align		4
.L_128:
        /*0304*/ 	.word	index@(_Z21int8_attention_kernelILi160ELb1EEvPK6__halfS2_S2_PS0_PKfiiiii)
        /*0308*/ 	.word	0x00000000


	//----- nvinfo : EIATTR_MIN_STACK_SIZE
	.align		4
.L_129:
        /*030c*/ 	.byte	0x04, 0x12
        /*030e*/ 	.short	(.L_131 - .L_130)
	.align		4
.L_130:
        /*0310*/ 	.word	index@(_Z21int8_attention_kernelILi128ELb1EEvPK6__halfS2_S2_PS0_PKfiiiii)
        /*0314*/ 	.word	0x00000000


	//----- nvinfo : EIATTR_MIN_STACK_SIZE
	.align		4
.L_131:
        /*0318*/ 	.byte	0x04, 0x12
        /*031a*/ 	.short	(.L_133 - .L_132)
	.align		4
.L_132:
        /*031c*/ 	.word	index@(_Z21int8_attention_kernelILi96ELb1EEvPK6__halfS2_S2_PS0_PKfiiiii)
        /*0320*/ 	.word	0x00000000


	//----- nvinfo : EIATTR_MIN_STACK_SIZE
	.align		4
.L_133:
        /*0324*/ 	.byte	0x04, 0x12
        /*0326*/ 	.short	(.L_135 - .L_134)
	.align		4
.L_134:
        /*0328*/ 	.word	index@(_Z21int8_attention_kernelILi80ELb1EEvPK6__halfS2_S2_PS0_PKfiiiii)
        /*032c*/ 	.word	0x00000000


	//----- nvinfo : EIATTR_MIN_STACK_SIZE
	.align		4
.L_135:
        /*0330*/ 	.byte	0x04, 0x12
        /*0332*/ 	.short	(.L_137 - .L_136)
	.align		4
.L_136:
        /*0334*/ 	.word	index@(_Z21int8_attention_kernelILi64ELb1EEvPK6__halfS2_S2_PS0_PKfiiiii)
        /*0338*/ 	.word	0x00000000


	//----- nvinfo : EIATTR_MIN_STACK_SIZE
	.align		4
.L_137:
        /*033c*/ 	.byte	0x04, 0x12
        /*033e*/ 	.short	(.L_139 - .L_138)
	.align		4
.L_138:
        /*0340*/ 	.word	index@(_Z21int8_attention_kernelILi32ELb1EEvPK6__halfS2_S2_PS0_PKfiiiii)
        /*0344*/ 	.word	0x00000000
.L_139:


//--------------------- .nv.compat                --------------------------
	.section	.nv.compat,"",@"SHT_CUDA_COMPAT_INFO"
	.align	4
        /*0000*/ 	.byte	0x02, 0x09, 0x00, 0x00, 0x02, 0x02, 0x01, 0x00, 0x02, 0x05, 0x05, 0x00, 0x03, 0x07, 0x01, 0x01
        /*0010*/ 	.byte	0x02, 0x03, 0x00, 0x00, 0x02, 0x06, 0x01, 0x00, 0x04, 0x0b, 0x08, 0x00, 0x01, 0x00, 0x00, 0x00
        /*0020*/ 	.byte	0x00, 0x00, 0x00, 0x00


//--------------------- .nv.info._Z21int8_attention_kernelILi256ELb0EEvPK6__halfS2_S2_PS0_PKfiiiii --------------------------
	.section	.nv.info._Z21int8_attention_kernelILi256ELb0EEvPK6__halfS2_S2_PS0_PKfiiiii,"",@"SHT_CUDA_INFO"
	.sectionflags	@""
	.align	4


	//----- nvinfo : EIATTR_CUDA_API_VERSION
	.align		4
        /*0000*/ 	.byte	0x04, 0x37
        /*0002*/ 	.short	(.L_141 - .L_140)
.L_140:
        /*0004*/ 	.word	0x00000082


	//----- nvinfo : EIATTR_KPARAM_INFO
	.align		4
.L_141:
        /*0008*/ 	.byte	0x04, 0x17
        /*000a*/ 	.short	(.L_143 - .L_142)
.L_142:
        /*000c*/ 	.word	0x00000000
        /*0010*/ 	.short	0x0009
        /*0012*/ 	.short	0x0038
        /*0014*/ 	.byte	0x00, 0xf0, 0x11, 0x00


	//----- nvinfo : EIATTR_KPARAM_INFO
	.align		4
.L_143:
        /*0018*/ 	.byte	0x04, 0x17
        /*001a*/ 	.short	(.L_145 - .L_144)
.L_144:
        /*001c*/ 	.word	0x00000000
        /*0020*/ 	.short	0x0008
        /*0022*/ 	.short	0x0034
        /*0024*/ 	.byte	0x00, 0xf0, 0x11, 0x00


	//----- nvinfo : EIATTR_KPARAM_INFO
	.align		4
.L_145:
        /*0028*/ 	.byte	0x04, 0x17
        /*002a*/ 	.short	(.L_147 - .L_146)
.L_146:
        /*002c*/ 	.word	0x00000000
        /*0030*/ 	.short	0x0007
        /*0032*/ 	.short	0x0030
        /*0034*/ 	.byte	0x00, 0xf0, 0x11, 0x00


	//----- nvinfo : EIATTR_KPARAM_INFO
	.align		4
.L_147:
        /*0038*/ 	.byte	0x04, 0x17
        /*003a*/ 	.short	(.L_149 - .L_148)
.L_148:
        /*003c*/ 	.word	0x00000000
        /*0040*/ 	.short	0x0006
        /*0042*/ 	.short	0x002c
        /*0044*/ 	.byte	0x00, 0xf0, 0x11, 0x00


	//----- nvinfo : EIATTR_KPARAM_INFO
	.align		4
.L_149:
        /*0048*/ 	.byte	0x04, 0x17
        /*004a*/ 	.short	(.L_151 - .L_150)
.L_150:
        /*004c*/ 	.word	0x00000000
        /*0050*/ 	.short	0x0005
        /*0052*/ 	.short	0x0028
        /*0054*/ 	.byte	0x00, 0xf0, 0x11, 0x00


	//----- nvinfo : EIATTR_KPARAM_INFO
	.align		4
.L_151:
        /*0058*/ 	.byte	0x04, 0x17
        /*005a*/ 	.short	(.L_153 - .L_152)
.L_152:
        /*005c*/ 	.word	0x00000000
        /*0060*/ 	.short	0x0004
        /*0062*/ 	.short	0x0020
        /*0064*/ 	.byte	0x00, 0xf5, 0x21, 0x00


	//----- nvinfo : EIATTR_KPARAM_INFO
	.align		4
.L_153:
        /*0068*/ 	.byte	0x04, 0x17
        /*006a*/ 	.short	(.L_155 - .L_154)
.L_154:
        /*006c*/ 	.word	0x00000000
        /*0070*/ 	.short	0x0003
        /*0072*/ 	.short	0x0018
        /*0074*/ 	.byte	0x00, 0xf5, 0x21, 0x00


	//----- nvinfo : EIATTR_KPARAM_INFO
	.align		4
.L_155:
        /*0078*/ 	.byte	0x04, 0x17
        /*007a*/ 	.short	(.L_157 - .L_156)
.L_156:
        /*007c*/ 	.word	0x00000000
        /*0080*/ 	.short	0x0002
        /*0082*/ 	.short	0x0010
        /*0084*/ 	.byte	0x00, 0xf5, 0x21, 0x00


	//----- nvinfo : EIATTR_KPARAM_INFO
	.align		4
.L_157:
        /*0088*/ 	.byte	0x04, 0x17
        /*008a*/ 	.short	(.L_159 - .L_158)
.L_158:
        /*008c*/ 	.word	0x00000000
        /*0090*/ 	.short	0x0001
        /*0092*/ 	.short	0x0008
        /*0094*/ 	.byte	0x00, 0xf5, 0x21, 0x00


	//----- nvinfo : EIATTR_KPARAM_INFO
	.align		4
.L_159:
        /*0098*/ 	.byte	0x04, 0x17
        /*009a*/ 	.short	(.L_161 - .L_160)
.L_160:
        /*009c*/ 	.word	0x00000000
        /*00a0*/ 	.short	0x0000
        /*00a2*/ 	.short	0x0000
        /*00a4*/ 	.byte	0x00, 0xf5, 0x21, 0x00


	//----- nvinfo : EIATTR_SPARSE_MMA_MASK
	.align		4
.L_161:
        /*00a8*/ 	.byte	0x03, 0x50
        /*00aa*/ 	.short	0x0000


	//----- nvinfo : EIATTR_WMMA_USED
	.align		4
        /*00ac*/ 	.byte	0x01, 0x2b
	.zero		2


	//----- nvinfo : EIATTR_MAXREG_COUNT
	.align		4
        /*00b0*/ 	.byte	0x03, 0x1b
        /*00b2*/ 	.short	0x00ff


	//----- nvinfo : EIATTR_NUM_BARRIERS
	.align		4
        /*00b4*/ 	.byte	0x02, 0x4c
        /*00b6*/ 	.byte	0x01
	.zero		1


	//----- nvinfo : EIATTR_MERCURY_ISA_VERSION
	.align		4
        /*00b8*/ 	.byte	0x03, 0x5f
        /*00ba*/ 	.short	0x0101


	//----- nvinfo : EIATTR_COOP_GROUP_MASK_REGIDS
	.align		4
        /*00bc*/ 	.byte	0x04, 0x29
        /*00be*/ 	.short	(.L_163 - .L_162)


	//   ....[0]....
.L_162:
        /*00c0*/ 	.word	0xffffffff


	//   ....[1]....
        /*00c4*/ 	.word	0xffffffff


	//   ....[2]....
        /*00c8*/ 	.word	0xffffffff


	//   ....[3]....
        /*00cc*/ 	.word	0xffffffff


	//   ....[4]....
        /*00d0*/ 	.word	0xffffffff


	//   ....[5]....
        /*00d4*/ 	.word	0xffffffff


	//   ....[6]....
        /*00d8*/ 	.word	0xffffffff


	//   ....[7]....
        /*00dc*/ 	.word	0xffffffff


	//   ....[8]....
        /*00e0*/ 	.word	0xffffffff


	//   ....[9]....
        /*00e4*/ 	.word	0xffffffff


	//   ....[10]....
        /*00e8*/ 	.word	0xffffffff


	//   ....[11]....
        /*00ec*/ 	.word	0xffffffff


	//   ....[12]....
        /*00f0*/ 	.word	0xffffffff


	//   ....[13]....
        /*00f4*/ 	.word	0xffffffff


	//   ....[14]....
        /*00f8*/ 	.word	0xffffffff


	//   ....[15]....
        /*00fc*/ 	.word	0xffffffff


	//   ....[16]....
        /*0100*/ 	.word	0xffffffff


	//   ....[17]....
        /*0104*/ 	.word	0xffffffff


	//   ....[18]....
        /*0108*/ 	.word	0xffffffff


	//   ....[19]....
        /*010c*/ 	.word	0xffffffff


	//   ....[20]....
        /*0110*/ 	.word	0x0500001a


	//   ....[21]....
        /*0114*/ 	.word	0x0500001a


	//   ....[22]....
        /*0118*/ 	.word	0x0500001a


	//   ....[23]....
        /*011c*/ 	.word	0x0500001a


	//   ....[24]....
        /*0120*/ 	.word	0x0500001a


	//   ....[25]....
        /*0124*/ 	.word	0x0500001a


	//   ....[26]....
        /*0128*/ 	.word	0x0500001a


	//   ....[27]....
        /*012c*/ 	.word	0x0500001a


	//   ....[28]....
        /*0130*/ 	.word	0x0500001a


	//   ....[29]....
        /*0134*/ 	.word	0x0500001a


	//----- nvinfo : EIATTR_COOP_GROUP_INSTR_OFFSETS
	.align		4
.L_163:
        /*0138*/ 	.byte	0x04, 0x28
        /*013a*/ 	.short	(.L_165 - .L_164)


	//   ....[0]....
.L_164:
        /*013c*/ 	.word	0x00000cc0


	//   ....[1]....
        /*0140*/ 	.word	0x00000d30


	//   ....[2]....
        /*0144*/ 	.word	0x00000d70


	//   ....[3]....
        /*0148*/ 	.word	0x00000da0


	//   ....[4]....
        /*014c*/ 	.word	0x00000dc0


	//   ....[5]....
        /*0150*/ 	.word	0x00000e50


	//   ....[6]....
        /*0154*/ 	.word	0x00000e70


	//   ....[7]....
        /*0158*/ 	.word	0x00000e90


	//   ....[8]....
        /*015c*/ 	.word	0x00000eb0


	//   ....[9]....
        /*0160*/ 	.word	0x00000ed0


	//   ....[10]....
        /*0164*/ 	.word	0x00002f20


	//   ....[11]....
        /*0168*/ 	.word	0x00002f60


	//   ....[12]....
        /*016c*/ 	.word	0x00002f80


	//   ....[13]....
        /*0170*/ 	.word	0x00002fa0


	//   ....[14]....
        /*0174*/ 	.word	0x00002fc0


	//   ....[15]....
        /*0178*/ 	.word	0x00003060


	//   ....[16]....
        /*017c*/ 	.word	0x00003080


	//   ....[17]....
        /*0180*/ 	.word	0x000030a0


	//   ....[18]....
        /*0184*/ 	.word	0x000030c0


	//   ....[19]....
        /*0188*/ 	.word	0x000030e0


	//   ....[20]....
        /*018c*/ 	.word	0x00007650


	//   ....[21]....
        /*0190*/ 	.word	0x000076c0


	//   ....[22]....
        /*0194*/ 	.word	0x00007730


	//   ....[23]....
        /*0198*/ 	.word	0x000077a0


	//   ....[24]....
        /*019c*/ 	.word	0x00007810


	//   ....[25]....
        /*01a0*/ 	.word	0x000078a0


	//   ....[26]....
        /*01a4*/ 	.word	0x00007910


	//   ....[27]....
        /*01a8*/ 	.word	0x00007980


	//   ....[28]....
        /*01ac*/ 	.word	0x000079f0


	//   ....[29]....
        /*01b0*/ 	.word	0x00007a60


	//----- nvinfo : EIATTR_VRC_CTA_INIT_COUNT
	.align		4
.L_165:
        /*01b4*/ 	.byte	0x02, 0x4a
	.zero		1
	.zero		1


	//----- nvinfo : EIATTR_EXIT_INSTR_OFFSETS
	.align		4
        /*01b8*/ 	.byte	0x04, 0x1c
        /*01ba*/ 	.short	(.L_167 - .L_166)


	//   ....[0]....
.L_166:
        /*01bc*/ 	.word	0x00000050


	//   ....[1]....
        /*01c0*/ 	.word	0x00006b30


	//   ....[2]....
        /*01c4*/ 	.word	0x00006df0


	//   ....[3]....
        /*01c8*/ 	.word	0x000075f0


	//----- nvinfo : EIATTR_MAX_THREADS
	.align		4
.L_167:
        /*01cc*/ 	.byte	0x04, 0x05
        /*01ce*/ 	.short	(.L_169 - .L_168)
.L_168:
        /*01d0*/ 	.word	0x00000080
        /*01d4*/ 	.word	0x00000001
        /*01d8*/ 	.word	0x00000001


	//----- nvinfo : EIATTR_CRS_STACK_SIZE
	.align		4
.L_169:
        /*01dc*/ 	.byte	0x04, 0x1e
        /*01de*/ 	.short	(.L_171 - .L_170)
.L_170:
        /*01e0*/ 	.word	0x00000000


	//----- nvinfo : EIATTR_CBANK_PARAM_SIZE
	.align		4
.L_171:
        /*01e4*/ 	.byte	0x03, 0x19
        /*01e6*/ 	.short	0x003c


	//----- nvinfo : EIATTR_PARAM_CBANK
	.align		4
        /*01e8*/ 	.byte	0x04, 0x0a
        /*01ea*/ 	.short	(.L_173 - .L_172)
	.align		4
.L_172:
        /*01ec*/ 	.word	index@(.nv.constant0._Z21int8_attention_kernelILi256ELb0EEvPK6__halfS2_S2_PS0_PKfiiiii)
        /*01f0*/ 	.short	0x0380
        /*01f2*/ 	.short	0x003c


	//----- nvinfo : EIATTR_SW_WAR
	.align		4
.L_173:
        /*01f4*/ 	.byte	0x04, 0x36
        /*01f6*/ 	.short	(.L_175 - .L_174)
.L_174:
        /*01f8*/ 	.word	0x00000008
.L_175:


//--------------------- .nv.info._Z21int8_attention_kernelILi160ELb0EEvPK6__halfS2_S2_PS0_PKfiiiii --------------------------
	.section	.nv.info._Z21int8_attention_kernelILi160ELb0EEvPK6__halfS2_S2_PS0_PKfiiiii,"",@"SHT_CUDA_INFO"
	.sectionflags	@""
	.align	4


	//----- nvinfo : EIATTR_CUDA_API_VERSION
	.align		4
        /*0000*/ 	.byte	0x04, 0x37
        /*0002*/ 	.short	(.L_177 - .L_176)
.L_176:
        /*0004*/ 	.word	0x00000082


	//----- nvinfo : EIATTR_KPARAM_INFO
	.align		4
.L_177:
        /*0008*/ 	.byte	0x04, 0x17
        /*000a*/ 	.short	(.L_179 - .L_178)
.L_178:
        /*000c*/ 	.word	0x00000000
        /*0010*/ 	.short	0x0009
        /*0012*/ 	.short	0x0038
        /*0014*/ 	.byte	0x00, 0xf0, 0x11, 0x00


	//----- nvinfo : EIATTR_KPARAM_INFO
	.align		4
.L_179:
        /*0018*/ 	.byte	0x04, 0x17
        /*001a*/ 	.short	(.L_181 - .L_180)
.L_180:
        /*001c*/ 	.word	0x00000000
        /*0020*/ 	.short	0x0008
        /*0022*/ 	.short	0x0034
        /*0024*/ 	.byte	0x00, 0xf0, 0x11, 0x00


	//----- nvinfo : EIATTR_KPARAM_INFO
	.align		4
.L_181:
        /*0028*/ 	.byte	0x04, 0x17
        /*002a*/ 	.short	(.L_183 - .L_182)
.L_182:
        /*002c*/ 	.word	0x00000000
        /*0030*/ 	.short	0x0007
        /*0032*/ 	.short	0x0030
        /*0034*/ 	.byte	0x00, 0xf0, 0x11, 0x00


	//----- nvinfo : EIATTR_KPARAM_INFO
	.align		4
.L_183:
        /*0038*/ 	.byte	0x04, 0x17
        /*003a*/ 	.short	(.L_185 - .L_184)
.L_184:
        /*003c*/ 	.word	0x00000000
        /*0040*/ 	.short	0x0006
        /*0042*/ 	.short	0x002c
        /*0044*/ 	.byte	0x00, 0xf0, 0x11, 0x00


	//----- nvinfo : EIATTR_KPARAM_INFO
	.align		4
.L_185:
        /*0048*/ 	.byte	0x04, 0x17
        /*004a*/ 	.short	(.L_187 - .L_186)
.L_186:
        /*004c*/ 	.word	0x00000000
        /*0050*/ 	.short	0x0005
        /*0052*/ 	.short	0x0028
        /*0054*/ 	.byte	0x00, 0xf0, 0x11, 0x00


	//----- nvinfo : EIATTR_KPARAM_INFO
	.align		4
.L_187:
        /*0058*/ 	.byte	0x04, 0x17
        /*005a*/ 	.short	(.L_189 - .L_188)
.L_188:
        /*005c*/ 	.word	0x00000000
        /*0060*/ 	.short	0x0004
        /*0062*/ 	.short	0x0020
        /*0064*/ 	.byte	0x00, 0xf5, 0x21, 0x00


	//----- nvinfo : EIATTR_KPARAM_INFO
	.align		4
.L_189:
        /*0068*/ 	.byte	0x04, 0x17
        /*006a*/ 	.short	(.L_191 - .L_190)
.L_190:
        /*006c*/ 	.word	0x00000000
        /*0070*/ 	.short	0x0003
        /*0072*/ 	.short	0x0018
        /*0074*/ 	.byte	0x00, 0xf5, 0x21, 0x00


	//----- nvinfo : EIATTR_KPARAM_INFO
	.align		4
.L_191:
        /*0078*/ 	.byte	0x04, 0x17
        /*007a*/ 	.short	(.L_193 - .L_192)
.L_192:
        /*007c*/ 	.word	0x00000000
        /*0080*/ 	.short	0x0002
        /*0082*/ 	.short	0x0010
        /*0084*/ 	.byte	0x00, 0xf5, 0x21, 0x00


	//----- nvinfo : EIATTR_KPARAM_INFO
	.align		4
.L_193:
        /*0088*/ 	.byte	0x04, 0x17
        /*008a*/ 	.short	(.L_195 - .L_194)
.L_194:
        /*008c*/ 	.word	0x00000000
        /*0090*/ 	.short	0x0001
        /*0092*/ 	.short	0x0008
        /*0094*/ 	.byte	0x00, 0xf5, 0x21, 0x00


	//----- nvinfo : EIATTR_KPARAM_INFO
	.align		4
.L_195:
        /*0098*/ 	.byte	0x04, 0x17
        /*009a*/ 	.short	(.L_197 - .L_196)
.L_196:
        /*009c*/ 	.word	0x00000000
        /*00a0*/ 	.short	0x0000
        /*00a2*/ 	.short	0x0000
        /*00a4*/ 	.byte	0x00, 0xf5, 0x21, 0x00


	//----- nvinfo : EIATTR_SPARSE_MMA_MASK
	.align		4
.L_197:
        /*00a8*/ 	.byte	0x03, 0x50
        /*00aa*/ 	.short	0x0000


	//----- nvinfo : EIATTR_WMMA_USED
	.align		4
        /*00ac*/ 	.byte	0x01, 0x2b
	.zero		2


	//----- nvinfo : EIATTR_MAXREG_COUNT
	.align		4
        /*00b0*/ 	.byte	0x03, 0x1b
        /*00b2*/ 	.short	0x00ff


	//----- nvinfo : EIATTR_NUM_BARRIERS
	.align		4
        /*00b4*/ 	.byte	0x02, 0x4c
        /*00b6*/ 	.byte	0x01
	.zero		1


	//----- nvinfo : EIATTR_MERCURY_ISA_VERSION
	.align		4
        /*00b8*/ 	.byte	0x03, 0x5f
        /*00ba*/ 	.short	0x0101


	//----- nvinfo : EIATTR_COOP_GROUP_MASK_REGIDS
	.align		4
        /*00bc*/ 	.byte	0x04, 0x29
        /*00be*/ 	.short	(.L_199 - .L_198)


	//   ....[0]....
.L_198:
        /*00c0*/ 	.word	0xffffffff


	//   ....[1]....
        /*00c4*/ 	.word	0xffffffff


	//   ....[2]....
        /*00c8*/ 	.word	0xffffffff


	//   ....[3]....
        /*00cc*/ 	.word	0xffffffff


	//   ....[4]....
        /*00d0*/ 	.word	0xffffffff


	//   ....[5]....
        /*00d4*/ 	.word	0xffffffff


	//   ....[6]....
        /*00d8*/ 	.word	0xffffffff


	//   ....[7]....
        /*00dc*/ 	.word	0xffffffff


	//   ....[8]....
        /*00e0*/ 	.word	0xffffffff


	//   ....[9]....
        /*00e4*/ 	.word	0xffffffff


	//   ....[10]....
        /*00e8*/ 	.word	0xffffffff


	//   ....[11]....
        /*00ec*/ 	.word	0xffffffff


	//   ....[12]....
        /*00f0*/ 	.word	0xffffffff


	//   ....[13]....
        /*00f4*/ 	.word	0xffffffff


	//   ....[14]....
        /*00f8*/ 	.word	0xffffffff


	//   ....[15]....
        /*00fc*/ 	.word	0xffffffff


	//   ....[16]....
        /*0100*/ 	.word	0xffffffff


	//   ....[17]....
        /*0104*/ 	.word	0xffffffff


	//   ....[18]....
        /*0108*/ 	.word	0xffffffff


	//   ....[19]....
        /*010c*/ 	.word	0xffffffff


	//   ....[20]....
        /*0110*/ 	.word	0x0500001f


	//   ....[21]....
        /*0114*/ 	.word	0x0500001f


	//   ....[22]....
        /*0118*/ 	.word	0x0500001f


	//   ....[23]....
        /*011c*/ 	.word	0x0500001f


	//   ....[24]....
        /*0120*/ 	.word	0x0500001f


	//   ....[25]....
        /*0124*/ 	.word	0x0500001f


	//   ....[26]....
        /*0128*/ 	.word	0x0500001f


	//   ....[27]....
        /*012c*/ 	.word	0x0500001f


	//   ....[28]....
        /*0130*/ 	.word	0x0500001f


	//   ....[29]....
        /*0134*/ 	.word	0x0500001f


	//----- nvinfo : EIATTR_COOP_GROUP_INSTR_OFFSETS
	.align		4
.L_199:
        /*0138*/ 	.byte	0x04, 0x28
        /*013a*/ 	.short	(.L_201 - .L_200)


	//   ....[0]....
.L_200:
        /*013c*/ 	.word	0x00000e20


	//   ....[1]....
        /*0140*/ 	.word	0x00000e90


	//   ....[2]....
        /*0144*/ 	.word	0x00000ed0


	//   ....[3]....
        /*0148*/ 	.word	0x00000f00


	//   ....[4]....
        /*014c*/ 	.word	0x00000f20


	//   ....[5]....
        /*0150*/ 	.word	0x00000fb0


	//   ....[6]....
        /*0154*/ 	.word	0x00000fd0


	//   ....[7]....
        /*0158*/ 	.word	0x00000ff0


	//   ....[8]....
        /*015c*/ 	.word	0x00001010


	//   ....[9]....
        /*0160*/ 	.word	0x00001030


	//   ....[10]....
        /*0164*/ 	.word	0x00002ad0


	//   ....[11]....
        /*0168*/ 	.word	0x00002b10


	//   ....[12]....
        /*016c*/ 	.word	0x00002b30


	//   ....[13]....
        /*0170*/ 	.word	0x00002b50


	//   ....[14]....
        /*0174*/ 	.word	0x00002b70


	//   ....[15]....
        /*0178*/ 	.word	0x00002c10


	//   ....[16]....
        /*017c*/ 	.word	0x00002c30


	//   ....[17]....
        /*0180*/ 	.word	0x00002c50


	//   ....[18]....
        /*0184*/ 	.word	0x00002c70


	//   ....[19]....
        /*0188*/ 	.word	0x00002c90


	//   ....[20]....
        /*018c*/ 	.word	0x00007040


	//   ....[21]....
        /*0190*/ 	.word	0x000070b0


	//   ....[22]....
        /*0194*/ 	.word	0x00007120


	//   ....[23]....
        /*0198*/ 	.word	0x00007190


	//   ....[24]....
        /*019c*/ 	.word	0x00007200


	//   ....[25]....
        /*01a0*/ 	.word	0x00007290


	//   ....[26]....
        /*01a4*/ 	.word	0x00007300


	//   ....[27]....
        /*01a8*/ 	.word	0x00007370


	//   ....[28]....
        /*01ac*/ 	.word	0x000073e0


	//   ....[29]....
        /*01b0*/ 	.word	0x00007450


	//----- nvinfo : EIATTR_VRC_CTA_INIT_COUNT
	.align		4
.L_201:
        /*01b4*/ 	.byte	0x02, 0x4a
	.zero		1
	.zero		1


	//----- nvinfo : EIATTR_EXIT_INSTR_OFFSETS
	.align		4
        /*01b8*/ 	.byte	0x04, 0x1c
        /*01ba*/ 	.short	(.L_203 - .L_202)


	//   ....[0]....
.L_202:
        /*01bc*/ 	.word	0x00000050


	//   ....[1]....
        /*01c0*/ 	.word	0x00006540


	//   ....[2]....
        /*01c4*/ 	.word	0x00006830


	//   ....[3]....
        /*01c8*/ 	.word	0x00006fe0


	//----- nvinfo : EIATTR_MAX_THREADS
	.align		4
.L_203:
        /*01cc*/ 	.byte	0x04, 0x05
        /*01ce*/ 	.short	(.L_205 - .L_204)
.L_204:
        /*01d0*/ 	.word	0x00000080
        /*01d4*/ 	.word	0x00000001
        /*01d8*/ 	.word	0x00000001


	//----- nvinfo : EIATTR_CRS_STACK_SIZE
	.align		4
.L_205:
        /*01dc*/ 	.byte	0x04, 0x1e
        /*01de*/ 	.short	(.L_207 - .L_206)
.L_206:
        /*01e0*/ 	.word	0x00000000


	//----- nvinfo : EIATTR_CBANK_PARAM_SIZE
	.align		4
.L_207:
        /*01e4*/ 	.byte	0x03, 0x19
        /*01e6*/ 	.short	0x003c


	//----- nvinfo : EIATTR_PARAM_CBANK
	.align		4
        /*01e8*/ 	.byte	0x04, 0x0a
        /*01ea*/ 	.short	(.L_209 - .L_208)
	.align		4
.L_208:
        /*01ec*/ 	.word	index@(.nv.constant0._Z21int8_attention_kernelILi160ELb0EEvPK6__halfS2_S2_PS0_PKfiiiii)
        /*01f0*/ 	.short	0x0380
        /*01f2*/ 	.short	0x003c


	//----- nvinfo : EIATTR_SW_WAR
	.align		4
.L_209:
        /*01f4*/ 	.byte	0x04, 0x36
        /*01f6*/ 	.short	(.L_211 - .L_210)
.L_210:
        /*01f8*/ 	.word	0x00000008
.L_211:


//--------------------- .nv.info._Z21int8_attention_kernelILi128ELb0EEvPK6__halfS2_S2_PS0_PKfiiiii --------------------------
	.section	.nv.info._Z21int8_attention_kernelILi128ELb0EEvPK6__halfS2_S2_PS0_PKfiiiii,"",@"SHT_CUDA_INFO"
	.sectionflags	@""
	.align	4


	//----- nvinfo : EIATTR_CUDA_API_VERSION
	.align		4
        /*0000*/ 	.byte	0x04, 0x37
        /*0002*/ 	.short	(.L_213 - .L_212)
.L_212:
        /*0004*/ 	.word	0x00000082


	//----- nvinfo : EIATTR_KPARAM_INFO
	.align		4
.L_213:
        /*0008*/ 	.byte	0x04, 0x17
        /*000a*/ 	.short	(.L_215 - .L_214)
.L_214:
        /*000c*/ 	.word	0x00000000
        /*0010*/ 	.short	0x0009
        /*0012*/ 	.short	0x0038
        /*0014*/ 	.byte	0x00, 0xf0, 0x11, 0x00


	//----- nvinfo : EIATTR_KPARAM_INFO
	.align		4
.L_215:
        /*0018*/ 	.byte	0x04, 0x17
        /*001a*/ 	.short	(.L_217 - .L_216)
.L_216:
        /*001c*/ 	.word	0x00000000
        /*0020*/ 	.short	0x0008
        /*0022*/ 	.short	0x0034
        /*0024*/ 	.byte	0x00, 0xf0, 0x11, 0x00


	//----- nvinfo : EIATTR_KPARAM_INFO
	.align		4
.L_217:
        /*0028*/ 	.byte	0x04, 0x17
        /*002a*/ 	.short	(.L_219 - .L_218)
.L_218:
        /*002c*/ 	.word	0x00000000
        /*0030*/ 	.short	0x0007
        /*0032*/ 	.short	0x0030
        /*0034*/ 	.byte	0x00, 0xf0, 0x11, 0x00


	//----- nvinfo : EIATTR_KPARAM_INFO
	.align		4
.L_219:
        /*0038*/ 	.byte	0x04, 0x17
        /*003a*/ 	.short	(.L_221 - .L_220)
.L_220:
        /*003c*/ 	.word	0x00000000
        /*0040*/ 	.short	0x0006
        /*0042*/ 	.short	0x002c
        /*0044*/ 	.byte	0x00, 0xf0, 0x11, 0x00


	//----- nvinfo : EIATTR_KPARAM_INFO
	.align		4
.L_221:
        /*0048*/ 	.byte	0x04, 0x17
        /*004a*/ 	.short	(.L_223 - .L_222)
.L_222:
        /*004c*/ 	.word	0x00000000
        /*0050*/ 	.short	0x0005
        /*0052*/ 	.short	0x0028
        /*0054*/ 	.byte	0x00, 0xf0, 0x11, 0x00


	//----- nvinfo : EIATTR_KPARAM_INFO
	.align		4
.L_223:
        /*0058*/ 	.byte	0x04, 0x17
        /*005a*/ 	.short	(.L_225 - .L_224)
.L_224:
        /*005c*/ 	.word	0x00000000
        /*0060*/ 	.short	0x0004
        /*0062*/ 	.short	0x0020
        /*0064*/ 	.byte	0x00, 0xf5, 0x21, 0x00


	//----- nvinfo : EIATTR_KPARAM_INFO
	.align		4
.L_225:
        /*0068*/ 	.byte	0x04, 0x17
        /*006a*/ 	.short	(.L_227 - .L_226)
.L_226:
        /*006c*/ 	.word	0x00000000
        /*0070*/ 	.short	0x0003
        /*0072*/ 	.short	0x0018
        /*0074*/ 	.byte	0x00, 0xf5, 0x21, 0x00


	//----- nvinfo : EIATTR_KPARAM_INFO
	.align		4
.L_227:
        /*0078*/ 	.byte	0x04, 0x17
        /*007a*/ 	.short	(.L_229 - .L_228)
.L_228:
        /*007c*/ 	.word	0x00000000
        /*0080*/ 	.short	0x0002
        /*0082*/ 	.short	0x0010
        /*0084*/ 	.byte	0x00, 0xf5, 0x21, 0x00


	//----- nvinfo : EIATTR_KPARAM_INFO
	.align		4
.L_229:
        /*0088*/ 	.byte	0x04, 0x17
        /*008a*/ 	.short	(.L_231 - .L_230)
.L_230:
        /*008c*/ 	.word	0x00000000
        /*0090*/ 	.short	0x0001
        /*0092*/ 	.short	0x0008
        /*0094*/ 	.byte	0x00, 0xf5, 0x21, 0x00


	//----- nvinfo : EIATTR_KPARAM_INFO
	.align		4
.L_231:
        /*0098*/ 	.byte	0x04, 0x17
        /*009a*/ 	.short	(.L_233 - .L_232)
.L_232:
        /*009c*/ 	.word	0x00000000
        /*00a0*/ 	.short	0x0000
        /*00a2*/ 	.short	0x0000
        /*00a4*/ 	.byte	0x00, 0xf5, 0x21, 0x00


	//----- nvinfo : EIATTR_SPARSE_MMA_MASK
	.align		4
.L_233:
        /*00a8*/ 	.byte	0x03, 0x50
        /*00aa*/ 	.short	0x0000


	//----- nvinfo : EIATTR_WMMA_USED
	.align		4
        /*00ac*/ 	.byte	0x01, 0x2b
	.zero		2


	//----- nvinfo : EIATTR_MAXREG_COUNT
	.align		4
        /*00b0*/ 	.byte	0x03, 0x1b
        /*00b2*/ 	.short	0x00ff


	//----- nvinfo : EIATTR_NUM_BARRIERS
	.align		4
        /*00b4*/ 	.byte	0x02, 0x4c
        /*00b6*/ 	.byte	0x01
	.zero		1


	//----- nvinfo : EIATTR_MERCURY_ISA_VERSION
	.align		4
        /*00b8*/ 	.byte	0x03, 0x5f
        /*00ba*/ 	.short	0x0101


	//----- nvinfo : EIATTR_COOP_GROUP_MASK_REGIDS
	.align		4
        /*00bc*/ 	.byte	0x04, 0x29
        /*00be*/ 	.short	(.L_235 - .L_234)


	//   ....[0]....
.L_234:
        /*00c0*/ 	.word	0xffffffff


	//   ....[1]....
        /*00c4*/ 	.word	0xffffffff


	//   ....[2]....
        /*00c8*/ 	.word	0xffffffff


	//   ....[3]....
        /*00cc*/ 	.word	0xffffffff


	//   ....[4]....
        /*00d0*/ 	.word	0xffffffff


	//   ....[5]....
        /*00d4*/ 	.word	0xffffffff


	//   ....[6]....
        /*00d8*/ 	.word	0xffffffff


	//   ....[7]....
        /*00dc*/ 	.word	0xffffffff


	//   ....[8]....
        /*00e0*/ 	.word	0xffffffff


	//   ....[9]....
        /*00e4*/ 	.word	0xffffffff


	//   ....[10]....
        /*00e8*/ 	.word	0xffffffff


	//   ....[11]....
        /*00ec*/ 	.word	0xffffffff


	//   ....[12]....
        /*00f0*/ 	.word	0xffffffff


	//   ....[13]....
        /*00f4*/ 	.word	0xffffffff


	//   ....[14]....
        /*00f8*/ 	.word	0xffffffff


	//   ....[15]....
        /*00fc*/ 	.word	0xffffffff


	//   ....[16]....
        /*0100*/ 	.word	0xffffffff


	//   ....[17]....
        /*0104*/ 	.word	0xffffffff


	//   ....[18]....
        /*0108*/ 	.word	0xffffffff


	//   ....[19]....
        /*010c*/ 	.word	0xffffffff


	//   ....[20]....
        /*0110*/ 	.word	0x0500001e


	//   ....[21]....
        /*0114*/ 	.word	0x0500001e


	//   ....[22]....
        /*0118*/ 	.word	0x0500001e


	//   ....[23]....
        /*011c*/ 	.word	0x0500001e


	//   ....[24]....
        /*0120*/ 	.word	0x0500001e


	//   ....[25]....
        /*0124*/ 	.word	0x0500001e


	//   ....[26]....
        /*0128*/ 	.word	0x0500001e


	//   ....[27]....
        /*012c*/ 	.word	0x0500001e


	//   ....[28]....
        /*0130*/ 	.word	0x0500001e


	//   ....[29]....
        /*0134*/ 	.word	0x0500001e


	//----- nvinfo : EIATTR_COOP_GROUP_INSTR_OFFSETS
	.align		4
.L_235:
        /*0138*/ 	.byte	0x04, 0x28
        /*013a*/ 	.short	(.L_237 - .L_236)


	//   ....[0]....
.L_236:
        /*013c*/ 	.word	0x00000cc0


	//   ....[1]....
        /*0140*/ 	.word	0x00000d40


	//   ....[2]....
        /*0144*/ 	.word	0x00000d80


	//   ....[3]....
        /*0148*/ 	.word	0x00000da0


	//   ....[4]....
        /*014c*/ 	.word	0x00000dc0


	//   ....[5]....
        /*0150*/ 	.word	0x00000e50


	//   ....[6]....
        /*0154*/ 	.word	0x00000e70


	//   ....[7]....
        /*0158*/ 	.word	0x00000e90


	//   ....[8]....
        /*015c*/ 	.word	0x00000eb0


	//   ....[9]....
        /*0160*/ 	.word	0x00000ed0


	//   ....[10]....
        /*0164*/ 	.word	0x00002bf0


	//   ....[11]....
        /*0168*/ 	.word	0x00002c30


	//   ....[12]....
        /*016c*/ 	.word	0x00002c50


	//   ....[13]....
        /*0170*/ 	.word	0x00002c70


	//   ....[14]....
        /*0174*/ 	.word	0x00002c90


	//   ....[15]....
        /*0178*/ 	.word	0x00002d30


	//   ....[16]....
        /*017c*/ 	.word	0x00002d50


	//   ....[17]....
        /*0180*/ 	.word	0x00002d70


	//   ....[18]....
        /*0184*/ 	.word	0x00002d90


	//   ....[19]....
        /*0188*/ 	.word	0x00002db0


	//   ....[20]....
        /*018c*/ 	.word	0x000071e0


	//   ....[21]....
        /*0190*/ 	.word	0x00007250


	//   ....[22]....
        /*0194*/ 	.word	0x000072c0


	//   ....[23]....
        /*0198*/ 	.word	0x00007330


	//   ....[24]....
        /*019c*/ 	.word	0x000073a0


	//   ....[25]....
        /*01a0*/ 	.word	0x00007430


	//   ....[26]....
        /*01a4*/ 	.word	0x000074a0


	//   ....[27]....
        /*01a8*/ 	.word	0x00007510


	//   ....[28]....
        /*01ac*/ 	.word	0x00007580


	//   ....[29]....
        /*01b0*/ 	.word	0x000075f0


	//----- nvinfo : EIATTR_VRC_CTA_INIT_COUNT
	.align		4
.L_237:
        /*01b4*/ 	.byte	0x02, 0x4a
	.zero		1
	.zero		1


	//----- nvinfo : EIATTR_EXIT_INSTR_OFFSETS
	.align		4
        /*01b8*/ 	.byte	0x04, 0x1c
        /*01ba*/ 	.short	(.L_239 - .L_238)


	//   ....[0]....
.L_238:
        /*01bc*/ 	.word	0x00000050


	//   ....[1]....
        /*01c0*/ 	.word	0x000066b0


	//   ....[2]....
        /*01c4*/ 	.word	0x000069a0


	//   ....[3]....
        /*01c8*/ 	.word	0x00007180


	//----- nvinfo : EIATTR_MAX_THREADS
	.align		4
.L_239:
        /*01cc*/ 	.byte	0x04, 0x05
        /*01ce*/ 	.short	(.L_241 - .L_240)
.L_240:
        /*01d0*/ 	.word	0x00000080
        /*01d4*/ 	.word	0x00000001
        /*01d8*/ 	.word	0x00000001


	//----- nvinfo : EIATTR_CRS_STACK_SIZE
	.align		4
.L_241:
        /*01dc*/ 	.byte	0x04, 0x1e
        /*01de*/ 	.short	(.L_243 - .L_242)
.L_242:
        /*01e0*/ 	.word	0x00000000


	//----- nvinfo : EIATTR_CBANK_PARAM_SIZE
	.align		4
.L_243:
        /*01e4*/ 	.byte	0x03, 0x19
        /*01e6*/ 	.short	0x003c


	//----- nvinfo : EIATTR_PARAM_CBANK
	.align		4
        /*01e8*/ 	.byte	0x04, 0x0a
        /*01ea*/ 	.short	(.L_245 - .L_244)
	.align		4
.L_244:
        /*01ec*/ 	.word	index@(.nv.constant0._Z21int8_attention_kernelILi128ELb0EEvPK6__halfS2_S2_PS0_PKfiiiii)
        /*01f0*/ 	.short	0x0380
        /*01f2*/ 	.short	0x003c


	//----- nvinfo : EIATTR_SW_WAR
	.align		4
.L_245:
        /*01f4*/ 	.byte	0x04, 0x36
        /*01f6*/ 	.short	(.L_247 - .L_246)
.L_246:
        /*01f8*/ 	.word	0x00000008
.L_247:


//--------------------- .nv.info._Z21int8_attention_kernelILi96ELb0EEvPK6__halfS2_S2_PS0_PKfiiiii --------------------------
	.section	.nv.info._Z21int8_attention_kernelILi96ELb0EEvPK6__halfS2_S2_PS0_PKfiiiii,"",@"SHT_CUDA_INFO"
	.sectionflags	@""
	.align	4


	//----- nvinfo : EIATTR_CUDA_API_VERSION
	.align		4
        /*0000*/ 	.byte	0x04, 0x37
        /*0002*/ 	.short	(.L_249 - .L_248)
.L_248:
        /*0004*/ 	.word	0x00000082


	//----- nvinfo : EIATTR_KPARAM_INFO
	.align		4
.L_249:
        /*0008*/ 	.byte	0x04, 0x17
        /*000a*/ 	.short	(.L_251 - .L_250)
.L_250:
        /*000c*/ 	.word	0x00000000
        /*0010*/ 	.short	0x0009
        /*0012*/ 	.short	0x0038
        /*0014*/ 	.byte	0x00, 0xf0, 0x11, 0x00


	//----- nvinfo : EIATTR_KPARAM_INFO
	.align		4
.L_251:
        /*0018*/ 	.byte	0x04, 0x17
        /*001a*/ 	.short	(.L_253 - .L_252)
.L_252:
        /*001c*/ 	.word	0x00000000
        /*0020*/ 	.short	0x0008
        /*0022*/ 	.short	0x0034
        /*0024*/ 	.byte	0x00, 0xf0, 0x11, 0x00


	//----- nvinfo : EIATTR_KPARAM_INFO
	.align		4
.L_253:
        /*0028*/ 	.byte	0x04, 0x17
        /*002a*/ 	.short	(.L_255 - .L_254)
.L_254:
        /*002c*/ 	.word	0x00000000
        /*0030*/ 	.short	0x0007
        /*0032*/ 	.short	0x0030
        /*0034*/ 	.byte	0x00, 0xf0, 0x11, 0x00


	//----- nvinfo : EIATTR_KPARAM_INFO
	.align		4
.L_255:
        /*0038*/ 	.byte	0x04, 0x17
        /*003a*/ 	.short	(.L_257 - .L_256)
.L_256:
        /*003c*/ 	.word	0x00000000
        /*0040*/ 	.short	0x0006
        /*0042*/ 	.short	0x002c
        /*0044*/ 	.byte	0x00, 0xf0, 0x11, 0x00


	//----- nvinfo : EIATTR_KPARAM_INFO
	.align		4
.L_257:
        /*0048*/ 	.byte	0x04, 0x17
        /*004a*/ 	.short	(.L_259 - .L_258)
.L_258:
        /*004c*/ 	.word	0x00000000
        /*0050*/ 	.short	0x0005
        /*0052*/ 	.short	0x0028
        /*0054*/ 	.byte	0x00, 0xf0, 0x11, 0x00


	//----- nvinfo : EIATTR_KPARAM_INFO
	.align		4
.L_259:
        /*0058*/ 	.byte	0x04, 0x17
        /*005a*/ 	.short	(.L_261 - .L_260)
.L_260:
        /*005c*/ 	.word	0x00000000
        /*0060*/ 	.short	0x0004
        /*0062*/ 	.short	0x0020
        /*0064*/ 	.byte	0x00, 0xf5, 0x21, 0x00


	//----- nvinfo : EIATTR_KPARAM_INFO
	.align		4
.L_261:
        /*0068*/ 	.byte	0x04, 0x17
        /*006a*/ 	.short	(.L_263 - .L_262)
.L_262:
        /*006c*/ 	.word	0x00000000
        /*0070*/ 	.short	0x0003
        /*0072*/ 	.short	0x0018
        /*0074*/ 	.byte	0x00, 0xf5, 0x21, 0x00


	//----- nvinfo : EIATTR_KPARAM_INFO
	.align		4
.L_263:
        /*0078*/ 	.byte	0x04, 0x17
        /*007a*/ 	.short	(.L_265 - .L_264)
.L_264:
        /*007c*/ 	.word	0x00000000
        /*0080*/ 	.short	0x0002
        /*0082*/ 	.short	0x0010
        /*0084*/ 	.byte	0x00, 0xf5, 0x21, 0x00


	//----- nvinfo : EIATTR_KPARAM_INFO
	.align		4
.L_265:
        /*0088*/ 	.byte	0x04, 0x17
        /*008a*/ 	.short	(.L_267 - .L_266)
.L_266:
        /*008c*/ 	.word	0x00000000
        /*0090*/ 	.short	0x0001
        /*0092*/ 	.short	0x0008
        /*0094*/ 	.byte	0x00, 0xf5, 0x21, 0x00


	//----- nvinfo : EIATTR_KPARAM_INFO
	.align		4
.L_267:
        /*0098*/ 	.byte	0x04, 0x17
        /*009a*/ 	.short	(.L_269 - .L_268)
.L_268:
        /*009c*/ 	.word	0x00000000
        /*00a0*/ 	.short	0x0000
        /*00a2*/ 	.short	0x0000
        /*00a4*/ 	.byte	0x00, 0xf5, 0x21, 0x00


	//----- nvinfo : EIATTR_SPARSE_MMA_MASK
	.align		4
.L_269:
        /*00a8*/ 	.byte	0x03, 0x50
        /*00aa*/ 	.short	0x0000


	//----- nvinfo : EIATTR_WMMA_USED
	.align		4
        /*00ac*/ 	.byte	0x01, 0x2b
	.zero		2


	//----- nvinfo : EIATTR_MAXREG_COUNT
	.align		4
        /*00b0*/ 	.byte	0x03, 0x1b
        /*00b2*/ 	.short	0x00ff


	//----- nvinfo : EIATTR_NUM_BARRIERS
	.align		4
        /*00b4*/ 	.byte	0x02, 0x4c
        /*00b6*/ 	.byte	0x01
	.zero		1


	//----- nvinfo : EIATTR_MERCURY_ISA_VERSION
	.align		4
        /*00b8*/ 	.byte	0x03, 0x5f
        /*00ba*/ 	.short	0x0101


	//----- nvinfo : EIATTR_COOP_GROUP_MASK_REGIDS
	.align		4
        /*00bc*/ 	.byte	0x04, 0x29
        /*00be*/ 	.short	(.L_271 - .L_270)


	//   ....[0]....
.L_270:
        /*00c0*/ 	.word	0xffffffff


	//   ....[1]....
        /*00c4*/ 	.word	0xffffffff


	//   ....[2]....
        /*00c8*/ 	.word	0xffffffff


	//   ....[3]....
        /*00cc*/ 	.word	0xffffffff


	//   ....[4]....
        /*00d0*/ 	.word	0xffffffff


	//   ....[5]....
        /*00d4*/ 	.word	0xffffffff


	//   ....[6]....
        /*00d8*/ 	.word	0xffffffff


	//   ....[7]....
        /*00dc*/ 	.word	0xffffffff


	//   ....[8]....
        /*00e0*/ 	.word	0xffffffff


	//   ....[9]....
        /*00e4*/ 	.word	0xffffffff


	//   ....[10]....
        /*00e8*/ 	.word	0xffffffff


	//   ....[11]....
        /*00ec*/ 	.word	0xffffffff


	//   ....[12]....
        /*00f0*/ 	.word	0xffffffff


	//   ....[13]....
        /*00f4*/ 	.word	0xffffffff


	//   ....[14]....
        /*00f8*/ 	.word	0xffffffff


	//   ....[15]....
        /*00fc*/ 	.word	0xffffffff


	//   ....[16]....
        /*0100*/ 	.word	0xffffffff


	//   ....[17]....
        /*0104*/ 	.word	0xffffffff


	//   ....[18]....
        /*0108*/ 	.word	0xffffffff


	//   ....[19]....
        /*010c*/ 	.word	0xffffffff


	//   ....[20]....
        /*0110*/ 	.word	0x0500001f


	//   ....[21]....
        /*0114*/ 	.word	0x0500001f


	//   ....[22]....
        /*0118*/ 	.word	0x0500001f


	//   ....[23]....
        /*011c*/ 	.word	0x0500001f


	//   ....[24]....
        /*0120*/ 	.word	0x0500001f


	//   ....[25]....
        /*0124*/ 	.word	0x0500001f


	//   ....[26]....
        /*0128*/ 	.word	0x0500001f


	//   ....[27]....
        /*012c*/ 	.word	0x0500001f


	//   ....[28]....
        /*0130*/ 	.word	0x0500001f


	//   ....[29]....
        /*0134*/ 	.word	0x0500001f


	//----- nvinfo : EIATTR_COOP_GROUP_INSTR_OFFSETS
	.align		4
.L_271:
        /*0138*/ 	.byte	0x04, 0x28
        /*013a*/ 	.short	(.L_273 - .L_272)


	//   ....[0]....
.L_272:
        /*013c*/ 	.word	0x00000cc0


	//   ....[1]....
        /*0140*/ 	.word	0x00000d30


	//   ....[2]....
        /*0144*/ 	.word	0x00000d60


	//   ....[3]....
        /*0148*/ 	.word	0x00000d90


	//   ....[4]....
        /*014c*/ 	.word	0x00000db0


	//   ....[5]....
        /*0150*/ 	.word	0x00000e50


	//   ....[6]....
        /*0154*/ 	.word	0x00000e70


	//   ....[7]....
        /*0158*/ 	.word	0x00000e90


	//   ....[8]....
        /*015c*/ 	.word	0x00000eb0


	//   ....[9]....
        /*0160*/ 	.word	0x00000ed0


	//   ....[10]....
        /*0164*/ 	.word	0x00002be0


	//   ....[11]....
        /*0168*/ 	.word	0x00002c30


	//   ....[12]....
        /*016c*/ 	.word	0x00002c50


	//   ....[13]....
        /*0170*/ 	.word	0x00002c70


	//   ....[14]....
        /*0174*/ 	.word	0x00002c90


	//   ....[15]....
        /*0178*/ 	.word	0x00002d20


	//   ....[16]....
        /*017c*/ 	.word	0x00002d40


	//   ....[17]....
        /*0180*/ 	.word	0x00002d60


	//   ....[18]....
        /*0184*/ 	.word	0x00002d80


	//   ....[19]....
        /*0188*/ 	.word	0x00002da0


	//   ....[20]....
        /*018c*/ 	.word	0x00006d30


	//   ....[21]....
        /*0190*/ 	.word	0x00006da0


	//   ....[22]....
        /*0194*/ 	.word	0x00006e10


	//   ....[23]....
        /*0198*/ 	.word	0x00006e80


	//   ....[24]....
        /*019c*/ 	.word	0x00006ef0


	//   ....[25]....
        /*01a0*/ 	.word	0x00006f80


	//   ....[26]....
        /*01a4*/ 	.word	0x00006ff0


	//   ....[27]....
        /*01a8*/ 	.word	0x00007060


	//   ....[28]....
        /*01ac*/ 	.word	0x000070d0


	//   ....[29]....
        /*01b0*/ 	.word	0x00007140


	//----- nvinfo : EIATTR_VRC_CTA_INIT_COUNT
	.align		4
.L_273:
        /*01b4*/ 	.byte	0x02, 0x4a
	.zero		1
	.zero		1


	//----- nvinfo : EIATTR_EXIT_INSTR_OFFSETS
	.align		4
        /*01b8*/ 	.byte	0x04, 0x1c
        /*01ba*/ 	.short	(.L_275 - .L_274)


	//   ....[0]....
.L_274:
        /*01bc*/ 	.word	0x00000050


	//   ....[1]....
        /*01c0*/ 	.word	0x00006220


	//   ....[2]....
        /*01c4*/ 	.word	0x00006520


	//   ....[3]....
        /*01c8*/ 	.word	0x00006cd0


	//----- nvinfo : EIATTR_MAX_THREADS
	.align		4
.L_275:
        /*01cc*/ 	.byte	0x04, 0x05
        /*01ce*/ 	.short	(.L_277 - .L_276)
.L_276:
        /*01d0*/ 	.word	0x00000080
        /*01d4*/ 	.word	0x00000001
        /*01d8*/ 	.word	0x00000001


	//----- nvinfo : EIATTR_CRS_STACK_SIZE
	.align		4
.L_277:
        /*01dc*/ 	.byte	0x04, 0x1e
        /*01de*/ 	.short	(.L_279 - .L_278)
.L_278:
        /*01e0*/ 	.word	0x00000000


	//----- nvinfo : EIATTR_CBANK_PARAM_SIZE
	.align		4
.L_279:
        /*01e4*/ 	.byte	0x03, 0x19
        /*01e6*/ 	.short	0x003c


	//----- nvinfo : EIATTR_PARAM_CBANK
	.align		4
        /*01e8*/ 	.byte	0x04, 0x0a
        /*01ea*/ 	.short	(.L_281 - .L_280)
	.align		4
.L_280:
        /*01ec*/ 	.word	index@(.nv.constant0._Z21int8_attention_kernelILi96ELb0EEvPK6__halfS2_S2_PS0_PKfiiiii)
        /*01f0*/ 	.short	0x0380
        /*01f2*/ 	.short	0x003c


	//----- nvinfo : EIATTR_SW_WAR
	.align		4
.L_281:
        /*01f4*/ 	.byte	0x04, 0x36
        /*01f6*/ 	.short	(.L_283 - .L_282)
.L_282:
        /*01f8*/ 	.word	0x00000008
.L_283:


//--------------------- .nv.info._Z21int8_attention_kernelILi80ELb0EEvPK6__halfS2_S2_PS0_PKfiiiii --------------------------
	.section	.nv.info._Z21int8_attention_kernelILi80ELb0EEvPK6__halfS2_S2_PS0_PKfiiiii,"",@"SHT_CUDA_INFO"
	.sectionflags	@""
	.align	4


	//----- nvinfo : EIATTR_CUDA_API_VERSION
	.align		4
        /*0000*/ 	.byte	0x04, 0x37
        /*0002*/ 	.short	(.L_285 - .L_284)
.L_284:
        /*0004*/ 	.word	0x00000082


	//----- nvinfo : EIATTR_KPARAM_INFO
	.align		4
.L_285:
        /*0008*/ 	.byte	0x04, 0x17
        /*000a*/ 	.short	(.L_287 - .L_286)
.L_286:
        /*000c*/ 	.word	0x00000000
        /*0010*/ 	.short	0x0009
        /*0012*/ 	.short	0x0038
        /*0014*/ 	.byte	0x00, 0xf0, 0x11, 0x00


	//----- nvinfo : EIATTR_KPARAM_INFO
	.align		4
.L_287:
        /*0018*/ 	.byte	0x04, 0x17
        /*001a*/ 	.short	(.L_289 - .L_288)
.L_288:
        /*001c*/ 	.word	0x00000000
        /*0020*/ 	.short	0x0008
        /*0022*/ 	.short	0x0034
        /*0024*/ 	.byte	0x00, 0xf0, 0x11, 0x00


	//----- nvinfo : EIATTR_KPARAM_INFO
	.align		4
.L_289:
        /*0028*/ 	.byte	0x04, 0x17
        /*002a*/ 	.short	(.L_291 - .L_290)
.L_290:
        /*002c*/ 	.word	0x00000000
        /*0030*/ 	.short	0x0007
        /*0032*/ 	.short	0x0030
        /*0034*/ 	.byte	0x00, 0xf0, 0x11, 0x00


	//----- nvinfo : EIATTR_KPARAM_INFO
	.align		4
.L_291:
        /*0038*/ 	.byte	0x04, 0x17
        /*003a*/ 	.short	(.L_293 - .L_292)
.L_292:
        /*003c*/ 	.word	0x00000000
        /*0040*/ 	.short	0x0006
        /*0042*/ 	.short	0x002c
        /*0044*/ 	.byte	0x00, 0xf0, 0x11, 0x00


	//----- nvinfo : EIATTR_KPARAM_INFO
	.align		4
.L_293:
        /*0048*/ 	.byte	0x04, 0x17
        /*004a*/ 	.short	(.L_295 - .L_294)
.L_294:
        /*004c*/ 	.word	0x00000000
        /*0050*/ 	.short	0x0005
        /*0052*/ 	.short	0x0028
        /*0054*/ 	.byte	0x00, 0xf0, 0x11, 0x00


	//----- nvinfo : EIATTR_KPARAM_INFO
	.align		4
.L_295:
        /*0058*/ 	.byte	0x04, 0x17
        /*005a*/ 	.short	(.L_297 - .L_296)
.L_296:
        /*005c*/ 	.word	0x00000000
        /*0060*/ 	.short	0x0004
        /*0062*/ 	.short	0x0020
        /*0064*/ 	.byte	0x00, 0xf5, 0x21, 0x00


	//----- nvinfo : EIATTR_KPARAM_INFO
	.align		4
.L_297:
        /*0068*/ 	.byte	0x04, 0x17
        /*006a*/ 	.short	(.L_299 - .L_298)
.L_298:
        /*006c*/ 	.word	0x00000000
        /*0070*/ 	.short	0x0003
        /*0072*/ 	.short	0x0018
        /*0074*/ 	.byte	0x00, 0xf5, 0x21, 0x00


	//----- nvinfo : EIATTR_KPARAM_INFO
	.align		4
.L_299:
        /*0078*/ 	.byte	0x04, 0x17
        /*007a*/ 	.short	(.L_301 - .L_300)
.L_300:
        /*007c*/ 	.word	0x00000000
        /*0080*/ 	.short	0x0002
        /*0082*/ 	.short	0x0010
        /*0084*/ 	.byte	0x00, 0xf5, 0x21, 0x00


	//----- nvinfo : EIATTR_KPARAM_INFO
	.align		4
.L_301:
        /*0088*/ 	.byte	0x04, 0x17
        /*008a*/ 	.short	(.L_303 - .L_302)
.L_302:
        /*008c*/ 	.word	0x00000000
        /*0090*/ 	.short	0x0001
        /*0092*/ 	.short	0x0008
        /*0094*/ 	.byte	0x00, 0xf5, 0x21, 0x00


	//----- nvinfo : EIATTR_KPARAM_INFO
	.align		4
.L_303:
        /*0098*/ 	.byte	0x04, 0x17
        /*009a*/ 	.short	(.L_305 - .L_304)
.L_304:
        /*009c*/ 	.word	0x00000000
        /*00a0*/ 	.short	0x0000
        /*00a2*/ 	.short	0x0000
        /*00a4*/ 	.byte	0x00, 0xf5, 0x21, 0x00


	//----- nvinfo : EIATTR_SPARSE_MMA_MASK
	.align		4
.L_305:
        /*00a8*/ 	.byte	0x03, 0x50
        /*00aa*/ 	.short	0x0000


	//----- nvinfo : EIATTR_WMMA_USED
	.align		4
        /*00ac*/ 	.byte	0x01, 0x2b
	.zero		2


	//----- nvinfo : EIATTR_MAXREG_COUNT
	.align		4
        /*00b0*/ 	.byte	0x03, 0x1b
        /*00b2*/ 	.short	0x00ff


	//----- nvinfo : EIATTR_NUM_BARRIERS
	.align		4
        /*00b4*/ 	.byte	0x02, 0x4c
        /*00b6*/ 	.byte	0x01
	.zero		1


	//----- nvinfo : EIATTR_MERCURY_ISA_VERSION
	.align		4
        /*00b8*/ 	.byte	0x03, 0x5f
        /*00ba*/ 	.short	0x0101


	//----- nvinfo : EIATTR_COOP_GROUP_MASK_REGIDS
	.align		4
        /*00bc*/ 	.byte	0x04, 0x29
        /*00be*/ 	.short	(.L_307 - .L_306)


	//   ....[0]....
.L_306:
        /*00c0*/ 	.word	0xffffffff


	//   ....[1]....
        /*00c4*/ 	.word	0xffffffff


	//   ....[2]....
        /*00c8*/ 	.word	0xffffffff


	//   ....[3]....
        /*00cc*/ 	.word	0xffffffff


	//   ....[4]....
        /*00d0*/ 	.word	0xffffffff


	//   ....[5]....
        /*00d4*/ 	.word	0xffffffff


	//   ....[6]....
        /*00d8*/ 	.word	0xffffffff


	//   ....[7]....
        /*00dc*/ 	.word	0xffffffff


	//   ....[8]....
        /*00e0*/ 	.word	0xffffffff


	//   ....[9]....
        /*00e4*/ 	.word	0xffffffff


	//   ....[10]....
        /*00e8*/ 	.word	0xffffffff


	//   ....[11]....
        /*00ec*/ 	.word	0xffffffff


	//   ....[12]....
        /*00f0*/ 	.word	0xffffffff


	//   ....[13]....
        /*00f4*/ 	.word	0xffffffff


	//   ....[14]....
        /*00f8*/ 	.word	0xffffffff


	//   ....[15]....
        /*00fc*/ 	.word	0xffffffff


	//   ....[16]....
        /*0100*/ 	.word	0xffffffff


	//   ....[17]....
        /*0104*/ 	.word	0xffffffff


	//   ....[18]....
        /*0108*/ 	.word	0xffffffff


	//   ....[19]....
        /*010c*/ 	.word	0xffffffff


	//   ....[20]....
        /*0110*/ 	.word	0x0500001f


	//   ....[21]....
        /*0114*/ 	.word	0x0500001f


	//   ....[22]....
        /*0118*/ 	.word	0x0500001f


	//   ....[23]....
        /*011c*/ 	.word	0x0500001f


	//   ....[24]....
        /*0120*/ 	.word	0x0500001f


	//   ....[25]....
        /*0124*/ 	.word	0x0500001f


	//   ....[26]....
        /*0128*/ 	.word	0x0500001f


	//   ....[27]....
        /*012c*/ 	.word	0x0500001f


	//   ....[28]....
        /*0130*/ 	.word	0x0500001f


	//   ....[29]....
        /*0134*/ 	.word	0x0500001f


	//----- nvinfo : EIATTR_COOP_GROUP_INSTR_OFFSETS
	.align		4
.L_307:
        /*0138*/ 	.byte	0x04, 0x28
        /*013a*/ 	.short	(.L_309 - .L_308)


	//   ....[0]....
.L_308:
        /*013c*/ 	.word	0x00000e20


	//   ....[1]....
        /*0140*/ 	.word	0x00000e80


	//   ....[2]....
        /*0144*/ 	.word	0x00000ec0


	//   ....[3]....
        /*0148*/ 	.word	0x00000ef0


	//   ....[4]....
        /*014c*/ 	.word	0x00000f20


	//   ....[5]....
        /*0150*/ 	.word	0x00000fb0


	//   ....[6]....
        /*0154*/ 	.word	0x00000fd0


	//   ....[7]....
        /*0158*/ 	.word	0x00000ff0


	//   ....[8]....
        /*015c*/ 	.word	0x00001010


	//   ....[9]....
        /*0160*/ 	.word	0x00001030


	//   ....[10]....
        /*0164*/ 	.word	0x00002a10


	//   ....[11]....
        /*0168*/ 	.word	0x00002a60


	//   ....[12]....
        /*016c*/ 	.word	0x00002a80


	//   ....[13]....
        /*0170*/ 	.word	0x00002aa0


	//   ....[14]....
        /*0174*/ 	.word	0x00002ac0


	//   ....[15]....
        /*0178*/ 	.word	0x00002b50


	//   ....[16]....
        /*017c*/ 	.word	0x00002b70


	//   ....[17]....
        /*0180*/ 	.word	0x00002b90


	//   ....[18]....
        /*0184*/ 	.word	0x00002bb0


	//   ....[19]....
        /*0188*/ 	.word	0x00002bd0


	//   ....[20]....
        /*018c*/ 	.word	0x00006960


	//   ....[21]....
        /*0190*/ 	.word	0x000069d0


	//   ....[22]....
        /*0194*/ 	.word	0x00006a40


	//   ....[23]....
        /*0198*/ 	.word	0x00006ab0


	//   ....[24]....
        /*019c*/ 	.word	0x00006b20


	//   ....[25]....
        /*01a0*/ 	.word	0x00006bb0


	//   ....[26]....
        /*01a4*/ 	.word	0x00006c20


	//   ....[27]....
        /*01a8*/ 	.word	0x00006c90


	//   ....[28]....
        /*01ac*/ 	.word	0x00006d00


	//   ....[29]....
        /*01b0*/ 	.word	0x00006d70


	//----- nvinfo : EIATTR_VRC_CTA_INIT_COUNT
	.align		4
.L_309:
        /*01b4*/ 	.byte	0x02, 0x4a
	.zero		1
	.zero		1


	//----- nvinfo : EIATTR_EXIT_INSTR_OFFSETS
	.align		4
        /*01b8*/ 	.byte	0x04, 0x1c
        /*01ba*/ 	.short	(.L_311 - .L_310)


	//   ....[0]....
.L_310:
        /*01bc*/ 	.word	0x00000050


	//   ....[1]....
        /*01c0*/ 	.word	0x00005e60


	//   ....[2]....
        /*01c4*/ 	.word	0x00006150


	//   ....[3]....
        /*01c8*/ 	.word	0x00006900


	//----- nvinfo : EIATTR_MAX_THREADS
	.align		4
.L_311:
        /*01cc*/ 	.byte	0x04, 0x05
        /*01ce*/ 	.short	(.L_313 - .L_312)
.L_312:
        /*01d0*/ 	.word	0x00000080
        /*01d4*/ 	.word	0x00000001
        /*01d8*/ 	.word	0x00000001


	//----- nvinfo : EIATTR_CRS_STACK_SIZE
	.align		4
.L_313:
        /*01dc*/ 	.byte	0x04, 0x1e
        /*01de*/ 	.short	(.L_315 - .L_314)
.L_314:
        /*01e0*/ 	.word	0x00000000


	//----- nvinfo : EIATTR_CBANK_PARAM_SIZE
	.align		4
.L_315:
        /*01e4*/ 	.byte	0x03, 0x19
        /*01e6*/ 	.short	0x003c


	//----- nvinfo : EIATTR_PARAM_CBANK
	.align		4
        /*01e8*/ 	.byte	0x04, 0x0a
        /*01ea*/ 	.short	(.L_317 - .L_316)
	.align		4
.L_316:
        /*01ec*/ 	.word	index@(.nv.constant0._Z21int8_attention_kernelILi80ELb0EEvPK6__halfS2_S2_PS0_PKfiiiii)
        /*01f0*/ 	.short	0x0380
        /*01f2*/ 	.short	0x003c


	//----- nvinfo : EIATTR_SW_WAR
	.align		4
.L_317:
        /*01f4*/ 	.byte	0x04, 0x36
        /*01f6*/ 	.short	(.L_319 - .L_318)
.L_318:
        /*01f8*/ 	.word	0x00000008
.L_319:


//--------------------- .nv.info._Z21int8_attention_kernelILi64ELb0EEvPK6__halfS2_S2_PS0_PKfiiiii --------------------------
	.section	.nv.info._Z21int8_attention_kernelILi64ELb0EEvPK6__halfS2_S2_PS0_PKfiiiii,"",@"SHT_CUDA_INFO"
	.sectionflags	@""
	.align	4


	//----- nvinfo : EIATTR_CUDA_API_VERSION
	.align		4
        /*0000*/ 	.byte	0x04, 0x37
        /*0002*/ 	.short	(.L_321 - .L_320)
.L_320:
        /*0004*/ 	.word	0x00000082


	//----- nvinfo : EIATTR_KPARAM_INFO
	.align		4
.L_321:
        /*0008*/ 	.byte	0x04, 0x17
        /*000a*/ 	.short	(.L_323 - .L_322)
.L_322:
        /*000c*/ 	.word	0x00000000
        /*0010*/ 	.short	0x0009
        /*0012*/ 	.short	0x0038
        /*0014*/ 	.byte	0x00, 0xf0, 0x11, 0x00


	//----- nvinfo : EIATTR_KPARAM_INFO
	.align		4
.L_323:
        /*0018*/ 	.byte	0x04, 0x17
        /*001a*/ 	.short	(.L_325 - .L_324)
.L_324:
        /*001c*/ 	.word	0x00000000
        /*0020*/ 	.short	0x0008
        /*0022*/ 	.short	0x0034
        /*0024*/ 	.byte	0x00, 0xf0, 0x11, 0x00


	//----- nvinfo : EIATTR_KPARAM_INFO
	.align		4
.L_325:
        /*0028*/ 	.byte	0x04, 0x17
        /*002a*/ 	.short	(.L_327 - .L_326)
.L_326:
        /*002c*/ 	.word	0x00000000
        /*0030*/ 	.short	0x0007
        /*0032*/ 	.short	0x0030
        /*0034*/ 	.byte	0x00, 0xf0, 0x11, 0x00


	//----- nvinfo : EIATTR_KPARAM_INFO
	.align		4
.L_327:
        /*0038*/ 	.byte	0x04, 0x17
        /*003a*/ 	.short	(.L_329 - .L_328)
.L_328:
        /*003c*/ 	.word	0x00000000
        /*0040*/ 	.short	0x0006
        /*0042*/ 	.short	0x002c
        /*0044*/ 	.byte	0x00, 0xf0, 0x11, 0x00


	//----- nvinfo : EIATTR_KPARAM_INFO
	.align		4
.L_329:
        /*0048*/ 	.byte	0x04, 0x17
        /*004a*/ 	.short	(.L_331 - .L_330)
.L_330:
        /*004c*/ 	.word	0x00000000
        /*0050*/ 	.short	0x0005
        /*0052*/ 	.short	0x0028
        /*0054*/ 	.byte	0x00, 0xf0, 0x11, 0x00


	//----- nvinfo : EIATTR_KPARAM_INFO
	.align		4
.L_331:
        /*0058*/ 	.byte	0x04, 0x17
        /*005a*/ 	.short	(.L_333 - .L_332)
.L_332:
        /*005c*/ 	.word	0x00000000
        /*0060*/ 	.short	0x0004
        /*0062*/ 	.short	0x0020
        /*0064*/ 	.byte	0x00, 0xf5, 0x21, 0x00


	//----- nvinfo : EIATTR_KPARAM_INFO
	.align		4
.L_333:
        /*0068*/ 	.byte	0x04, 0x17
        /*006a*/ 	.short	(.L_335 - .L_334)
.L_334:
        /*006c*/ 	.word	0x00000000
        /*0070*/ 	.short	0x0003
        /*0072*/ 	.short	0x0018
        /*0074*/ 	.byte	0x00, 0xf5, 0x21, 0x00


	//----- nvinfo : EIATTR_KPARAM_INFO
	.align		4
.L_335:
        /*0078*/ 	.byte	0x04, 0x17
        /*007a*/ 	.short	(.L_337 - .L_336)
.L_336:
        /*007c*/ 	.word	0x00000000
        /*0080*/ 	.short	0x0002
        /*0082*/ 	.short	0x0010
        /*0084*/ 	.byte	0x00, 0xf5, 0x21, 0x00


	//----- nvinfo : EIATTR_KPARAM_INFO
	.align		4
.L_337:
        /*0088*/ 	.byte	0x04, 0x17
        /*008a*/ 	.short	(.L_339 - .L_338)
.L_338:
        /*008c*/ 	.word	0x00000000
        /*0090*/ 	.short	0x0001
        /*0092*/ 	.short	0x0008
        /*0094*/ 	.byte	0x00, 0xf5, 0x21, 0x00


	//----- nvinfo : EIATTR_KPARAM_INFO
	.align		4
.L_339:
        /*0098*/ 	.byte	0x04, 0x17
        /*009a*/ 	.short	(.L_341 - .L_340)
.L_340:
        /*009c*/ 	.word	0x00000000
        /*00a0*/ 	.short	0x0000
        /*00a2*/ 	.short	0x0000
        /*00a4*/ 	.byte	0x00, 0xf5, 0x21, 0x00


	//----- nvinfo : EIATTR_SPARSE_MMA_MASK
	.align		4
.L_341:
        /*00a8*/ 	.byte	0x03, 0x50
        /*00aa*/ 	.short	0x0000


	//----- nvinfo : EIATTR_WMMA_USED
	.align		4
        /*00ac*/ 	.byte	0x01, 0x2b
	.zero		2


	//----- nvinfo : EIATTR_MAXREG_COUNT
	.align		4
        /*00b0*/ 	.byte	0x03, 0x1b
        /*00b2*/ 	.short	0x00ff


	//----- nvinfo : EIATTR_NUM_BARRIERS
	.align		4
        /*00b4*/ 	.byte	0x02, 0x4c
        /*00b6*/ 	.byte	0x01
	.zero		1


	//----- nvinfo : EIATTR_MERCURY_ISA_VERSION
	.align		4
        /*00b8*/ 	.byte	0x03, 0x5f
        /*00ba*/ 	.short	0x0101


	//----- nvinfo : EIATTR_COOP_GROUP_MASK_REGIDS
	.align		4
        /*00bc*/ 	.byte	0x04, 0x29
        /*00be*/ 	.short	(.L_343 - .L_342)


	//   ....[0]....
.L_342:
        /*00c0*/ 	.word	0xffffffff


	//   ....[1]....
        /*00c4*/ 	.word	0xffffffff


	//   ....[2]....
        /*00c8*/ 	.word	0xffffffff


	//   ....[3]....
        /*00cc*/ 	.word	0xffffffff


	//   ....[4]....
        /*00d0*/ 	.word	0xffffffff


	//   ....[5]....
        /*00d4*/ 	.word	0xffffffff


	//   ....[6]....
        /*00d8*/ 	.word	0xffffffff


	//   ....[7]....
        /*00dc*/ 	.word	0xffffffff


	//   ....[8]....
        /*00e0*/ 	.word	0xffffffff


	//   ....[9]....
        /*00e4*/ 	.word	0xffffffff


	//   ....[10]....
        /*00e8*/ 	.word	0xffffffff


	//   ....[11]....
        /*00ec*/ 	.word	0xffffffff


	//   ....[12]....
        /*00f0*/ 	.word	0xffffffff


	//   ....[13]....
        /*00f4*/ 	.word	0xffffffff


	//   ....[14]....
        /*00f8*/ 	.word	0xffffffff


	//   ....[15]....
        /*00fc*/ 	.word	0xffffffff


	//   ....[16]....
        /*0100*/ 	.word	0xffffffff


	//   ....[17]....
        /*0104*/ 	.word	0xffffffff


	//   ....[18]....
        /*0108*/ 	.word	0xffffffff


	//   ....[19]....
        /*010c*/ 	.word	0xffffffff


	//   ....[20]....
        /*0110*/ 	.word	0x0500001e


	//   ....[21]....
        /*0114*/ 	.word	0x0500001e


	//   ....[22]....
        /*0118*/ 	.word	0x0500001e


	//   ....[23]....
        /*011c*/ 	.word	0x0500001e


	//   ....[24]....
        /*0120*/ 	.word	0x0500001e


	//   ....[25]....
        /*0124*/ 	.word	0x0500001e


	//   ....[26]....
        /*0128*/ 	.word	0x0500001e


	//   ....[27]....
        /*012c*/ 	.word	0x0500001e


	//   ....[28]....
        /*0130*/ 	.word	0x0500001e


	//   ....[29]....
        /*0134*/ 	.word	0x0500001e


	//----- nvinfo : EIATTR_COOP_GROUP_INSTR_OFFSETS
	.align		4
.L_343:
        /*0138*/ 	.byte	0x04, 0x28
        /*013a*/ 	.short	(.L_345 - .L_344)


	//   ....[0]....
.L_344:
        /*013c*/ 	.word	0x00000cc0


	//   ....[1]....
        /*0140*/ 	.word	0x00000d40


	//   ....[2]....
        /*0144*/ 	.word	0x00000d70


	//   ....[3]....
        /*0148*/ 	.word	0x00000da0


	//   ....[4]....
        /*014c*/ 	.word	0x00000dc0


	//   ....[5]....
        /*0150*/ 	.word	0x00000e50


	//   ....[6]....
        /*0154*/ 	.word	0x00000e70


	//   ....[7]....
        /*0158*/ 	.word	0x00000e90


	//   ....[8]....
        /*015c*/ 	.word	0x00000eb0


	//   ....[9]....
        /*0160*/ 	.word	0x00000ed0


	//   ....[10]....
        /*0164*/ 	.word	0x00002b80


	//   ....[11]....
        /*0168*/ 	.word	0x00002bc0


	//   ....[12]....
        /*016c*/ 	.word	0x00002be0


	//   ....[13]....
        /*0170*/ 	.word	0x00002c00


	//   ....[14]....
        /*0174*/ 	.word	0x00002c20


	//   ....[15]....
        /*0178*/ 	.word	0x00002cc0


	//   ....[16]....
        /*017c*/ 	.word	0x00002ce0


	//   ....[17]....
        /*0180*/ 	.word	0x00002d00


	//   ....[18]....
        /*0184*/ 	.word	0x00002d20


	//   ....[19]....
        /*0188*/ 	.word	0x00002d40


	//   ....[20]....
        /*018c*/ 	.word	0x000075f0


	//   ....[21]....
        /*0190*/ 	.word	0x00007660


	//   ....[22]....
        /*0194*/ 	.word	0x000076d0


	//   ....[23]....
        /*0198*/ 	.word	0x00007740


	//   ....[24]....
        /*019c*/ 	.word	0x000077b0


	//   ....[25]....
        /*01a0*/ 	.word	0x00007840


	//   ....[26]....
        /*01a4*/ 	.word	0x000078b0


	//   ....[27]....
        /*01a8*/ 	.word	0x00007920


	//   ....[28]....
        /*01ac*/ 	.word	0x00007990


	//   ....[29]....
        /*01b0*/ 	.word	0x00007a00


	//----- nvinfo : EIATTR_VRC_CTA_INIT_COUNT
	.align		4
.L_345:
        /*01b4*/ 	.byte	0x02, 0x4a
	.zero		1
	.zero		1


	//----- nvinfo : EIATTR_EXIT_INSTR_OFFSETS
	.align		4
        /*01b8*/ 	.byte	0x04, 0x1c
        /*01ba*/ 	.short	(.L_347 - .L_346)


	//   ....[0]....
.L_346:
        /*01bc*/ 	.word	0x00000050


	//   ....[1]....
        /*01c0*/ 	.word	0x00006ab0


	//   ....[2]....
        /*01c4*/ 	.word	0x00006dc0


	//   ....[3]....
        /*01c8*/ 	.word	0x00007590


	//----- nvinfo : EIATTR_MAX_THREADS
	.align		4
.L_347:
        /*01cc*/ 	.byte	0x04, 0x05
        /*01ce*/ 	.short	(.L_349 - .L_348)
.L_348:
        /*01d0*/ 	.word	0x00000080
        /*01d4*/ 	.word	0x00000001
        /*01d8*/ 	.word	0x00000001


	//----- nvinfo : EIATTR_CRS_STACK_SIZE
	.align		4
.L_349:
        /*01dc*/ 	.byte	0x04, 0x1e
        /*01de*/ 	.short	(.L_351 - .L_350)
.L_350:
        /*01e0*/ 	.word	0x00000000


	//----- nvinfo : EIATTR_CBANK_PARAM_SIZE
	.align		4
.L_351:
        /*01e4*/ 	.byte	0x03, 0x19
        /*01e6*/ 	.short	0x003c


	//----- nvinfo : EIATTR_PARAM_CBANK
	.align		4
        /*01e8*/ 	.byte	0x04, 0x0a
        /*01ea*/ 	.short	(.L_353 - .L_352)
	.align		4
.L_352:
        /*01ec*/ 	.word	index@(.nv.constant0._Z21int8_attention_kernelILi64ELb0EEvPK6__halfS2_S2_PS0_PKfiiiii)
        /*01f0*/ 	.short	0x0380
        /*01f2*/ 	.short	0x003c


	//----- nvinfo : EIATTR_SW_WAR
	.align		4
.L_353:
        /*01f4*/ 	.byte	0x04, 0x36
        /*01f6*/ 	.short	(.L_355 - .L_354)
.L_354:
        /*01f8*/ 	.word	0x00000008
.L_355:


//--------------------- .nv.info._Z21int8_attention_kernelILi32ELb0EEvPK6__halfS2_S2_PS0_PKfiiiii --------------------------
	.section	.nv.info._Z21int8_attention_kernelILi32ELb0EEvPK6__halfS2_S2_PS0_PKfiiiii,"",@"SHT_CUDA_INFO"
	.sectionflags	@""
	.align	4


	//----- nvinfo : EIATTR_CUDA_API_VERSION
	.align		4
        /*0000*/ 	.byte	0x04, 0x37
        /*0002*/ 	.short	(.L_357 - .L_356)
.L_356:
        /*0004*/ 	.word	0x00000082


	//----- nvinfo : EIATTR_KPARAM_INFO
	.align		4
.L_357:
        /*0008*/ 	.byte	0x04, 0x17
        /*000a*/ 	.short	(.L_359 - .L_358)
.L_358:
        /*000c*/ 	.word	0x00000000
        /*0010*/ 	.short	0x0009
        /*0012*/ 	.short	0x0038
        /*0014*/ 	.byte	0x00, 0xf0, 0x11, 0x00


	//----- nvinfo : EIATTR_KPARAM_INFO
	.align		4
.L_359:
        /*0018*/ 	.byte	0x04, 0x17
        /*001a*/ 	.short	(.L_361 - .L_360)
.L_360:
        /*001c*/ 	.word	0x00000000
        /*0020*/ 	.short	0x0008
        /*0022*/ 	.short	0x0034
        /*0024*/ 	.byte	0x00, 0xf0, 0x11, 0x00


	//----- nvinfo : EIATTR_KPARAM_INFO
	.align		4
.L_361:
        /*0028*/ 	.byte	0x04, 0x17
        /*002a*/ 	.short	(.L_363 - .L_362)
.L_362:
        /*002c*/ 	.word	0x00000000
        /*0030*/ 	.short	0x0007
        /*0032*/ 	.short	0x0030
        /*0034*/ 	.byte	0x00, 0xf0, 0x11, 0x00


	//----- nvinfo : EIATTR_KPARAM_INFO
	.align		4
.L_363:
        /*0038*/ 	.byte	0x04, 0x17
        /*003a*/ 	.short	(.L_365 - .L_364)
.L_364:
        /*003c*/ 	.word	0x00000000
        /*0040*/ 	.short	0x0006
        /*0042*/ 	.short	0x002c
        /*0044*/ 	.byte	0x00, 0xf0, 0x11, 0x00


	//----- nvinfo : EIATTR_KPARAM_INFO
	.align		4
.L_365:
        /*0048*/ 	.byte	0x04, 0x17
        /*004a*/ 	.short	(.L_367 - .L_366)
.L_366:
        /*004c*/ 	.word	0x00000000
        /*0050*/ 	.short	0x0005
        /*0052*/ 	.short	0x0028
        /*0054*/ 	.byte	0x00, 0xf0, 0x11, 0x00


	//----- nvinfo : EIATTR_KPARAM_INFO
	.align		4
.L_367:
        /*0058*/ 	.byte	0x04, 0x17
        /*005a*/ 	.short	(.L_369 - .L_368)
.L_368:
        /*005c*/ 	.word	0x00000000
        /*0060*/ 	.short	0x0004
        /*0062*/ 	.short	0x0020
        /*0064*/ 	.byte	0x00, 0xf5, 0x21, 0x00


	//----- nvinfo : EIATTR_KPARAM_INFO
	.align		4
.L_369:
        /*0068*/ 	.byte	0x04, 0x17
        /*006a*/ 	.short	(.L_371 - .L_370)
.L_370:
        /*006c*/ 	.word	0x00000000
        /*0070*/ 	.short	0x0003
        /*0072*/ 	.short	0x0018
        /*0074*/ 	.byte	0x00, 0xf5, 0x21, 0x00


	//----- nvinfo : EIATTR_KPARAM_INFO
	.align		4
.L_371:
        /*0078*/ 	.byte	0x04, 0x17
        /*007a*/ 	.short	(.L_373 - .L_372)
.L_372:
        /*007c*/ 	.word	0x00000000
        /*0080*/ 	.short	0x0002
        /*0082*/ 	.short	0x0010
        /*0084*/ 	.byte	0x00, 0xf5, 0x21, 0x00


	//----- nvinfo : EIATTR_KPARAM_INFO
	.align		4
.L_373:
        /*0088*/ 	.byte	0x04, 0x17
        /*008a*/ 	.short	(.L_375 - .L_374)
.L_374:
        /*008c*/ 	.word	0x00000000
        /*0090*/ 	.short	0x0001
        /*0092*/ 	.short	0x0008
        /*0094*/ 	.byte	0x00, 0xf5, 0x21, 0x00


	//----- nvinfo : EIATTR_KPARAM_INFO
	.align		4
.L_375:
        /*0098*/ 	.byte	0x04, 0x17
        /*009a*/ 	.short	(.L_377 - .L_376)
.L_376:
        /*009c*/ 	.word	0x00000000
        /*00a0*/ 	.short	0x0000
        /*00a2*/ 	.short	0x0000
        /*00a4*/ 	.byte	0x00, 0xf5, 0x21, 0x00


	//----- nvinfo : EIATTR_SPARSE_MMA_MASK
	.align		4
.L_377:
        /*00a8*/ 	.byte	0x03, 0x50
        /*00aa*/ 	.short	0x0000


	//----- nvinfo : EIATTR_WMMA_USED
	.align		4
        /*00ac*/ 	.byte	0x01, 0x2b
	.zero		2


	//----- nvinfo : EIATTR_MAXREG_COUNT
	.align		4
        /*00b0*/ 	.byte	0x03, 0x1b
        /*00b2*/ 	.short	0x00ff


	//----- nvinfo : EIATTR_NUM_BARRIERS
	.align		4
        /*00b4*/ 	.byte	0x02, 0x4c
        /*00b6*/ 	.byte	0x01
	.zero		1


	//----- nvinfo : EIATTR_MERCURY_ISA_VERSION
	.align		4
        /*00b8*/ 	.byte	0x03, 0x5f
        /*00ba*/ 	.short	0x0101


	//----- nvinfo : EIATTR_COOP_GROUP_MASK_REGIDS
	.align		4
        /*00bc*/ 	.byte	0x04, 0x29
        /*00be*/ 	.short	(.L_379 - .L_378)


	//   ....[0]....
.L_378:
        /*00c0*/ 	.word	0xffffffff


	//   ....[1]....
        /*00c4*/ 	.word	0xffffffff


	//   ....[2]....
        /*00c8*/ 	.word	0xffffffff


	//   ....[3]....
        /*00cc*/ 	.word	0xffffffff


	//   ....[4]....
        /*00d0*/ 	.word	0xffffffff


	//   ....[5]....
        /*00d4*/ 	.word	0xffffffff


	//   ....[6]....
        /*00d8*/ 	.word	0xffffffff


	//   ....[7]....
        /*00dc*/ 	.word	0xffffffff


	//   ....[8]....
        /*00e0*/ 	.word	0xffffffff


	//   ....[9]....
        /*00e4*/ 	.word	0xffffffff


	//   ....[10]....
        /*00e8*/ 	.word	0xffffffff


	//   ....[11]....
        /*00ec*/ 	.word	0xffffffff


	//   ....[12]....
        /*00f0*/ 	.word	0xffffffff


	//   ....[13]....
        /*00f4*/ 	.word	0xffffffff


	//   ....[14]....
        /*00f8*/ 	.word	0xffffffff


	//   ....[15]....
        /*00fc*/ 	.word	0xffffffff


	//   ....[16]....
        /*0100*/ 	.word	0xffffffff


	//   ....[17]....
        /*0104*/ 	.word	0xffffffff


	//   ....[18]....
        /*0108*/ 	.word	0xffffffff


	//   ....[19]....
        /*010c*/ 	.word	0xffffffff


	//   ....[20]....
        /*0110*/ 	.word	0x05000018


	//   ....[21]....
        /*0114*/ 	.word	0x05000018


	//   ....[22]....
        /*0118*/ 	.word	0x05000018


	//   ....[23]....
        /*011c*/ 	.word	0x05000018


	//   ....[24]....
        /*0120*/ 	.word	0x05000018


	//   ....[25]....
        /*0124*/ 	.word	0x05000018


	//   ....[26]....
        /*0128*/ 	.word	0x05000018


	//   ....[27]....
        /*012c*/ 	.word	0x05000018


	//   ....[28]....
        /*0130*/ 	.word	0x05000018


	//   ....[29]....
        /*0134*/ 	.word	0x05000018


	//----- nvinfo : EIATTR_COOP_GROUP_INSTR_OFFSETS
	.align		4
.L_379:
        /*0138*/ 	.byte	0x04, 0x28
        /*013a*/ 	.short	(.L_381 - .L_380)


	//   ....[0]....
.L_380:
        /*013c*/ 	.word	0x00000e10


	//   ....[1]....
        /*0140*/ 	.word	0x00000e80


	//   ....[2]....
        /*0144*/ 	.word	0x00000ec0


	//   ....[3]....
        /*0148*/ 	.word	0x00000ef0


	//   ....[4]....
        /*014c*/ 	.word	0x00000f10


	//   ....[5]....
        /*0150*/ 	.word	0x00000fa0


	//   ....[6]....
        /*0154*/ 	.word	0x00000fc0


	//   ....[7]....
        /*0158*/ 	.word	0x00000fe0


	//   ....[8]....
        /*015c*/ 	.word	0x00001000


	//   ....[9]....
        /*0160*/ 	.word	0x00001020


	//   ....[10]....
        /*0164*/ 	.word	0x00002940


	//   ....[11]....
        /*0168*/ 	.word	0x00002980


	//   ....[12]....
        /*016c*/ 	.word	0x000029a0


	//   ....[13]....
        /*0170*/ 	.word	0x000029c0


	//   ....[14]....
        /*0174*/ 	.word	0x000029e0


	//   ....[15]....
        /*0178*/ 	.word	0x00002a80


	//   ....[16]....
        /*017c*/ 	.word	0x00002aa0


	//   ....[17]....
        /*0180*/ 	.word	0x00002ac0


	//   ....[18]....
        /*0184*/ 	.word	0x00002ae0


	//   ....[19]....
        /*0188*/ 	.word	0x00002b00


	//   ....[20]....
        /*018c*/ 	.word	0x000063f0


	//   ....[21]....
        /*0190*/ 	.word	0x00006460


	//   ....[22]....
        /*0194*/ 	.word	0x000064d0


	//   ....[23]....
        /*0198*/ 	.word	0x00006540


	//   ....[24]....
        /*019c*/ 	.word	0x000065b0


	//   ....[25]....
        /*01a0*/ 	.word	0x00006640


	//   ....[26]....
        /*01a4*/ 	.word	0x000066b0


	//   ....[27]....
        /*01a8*/ 	.word	0x00006720


	//   ....[28]....
        /*01ac*/ 	.word	0x00006790


	//   ....[29]....
        /*01b0*/ 	.word	0x00006800


	//----- nvinfo : EIATTR_VRC_CTA_INIT_COUNT
	.align		4
.L_381:
        /*01b4*/ 	.byte	0x02, 0x4a
	.zero		1
	.zero		1


	//----- nvinfo : EIATTR_EXIT_INSTR_OFFSETS
	.align		4
        /*01b8*/ 	.byte	0x04, 0x1c
        /*01ba*/ 	.short	(.L_383 - .L_382)


	//   ....[0]....
.L_382:
        /*01bc*/ 	.word	0x00000050


	//   ....[1]....
        /*01c0*/ 	.word	0x000058e0


	//   ....[2]....
        /*01c4*/ 	.word	0x00005bc0


	//   ....[3]....
        /*01c8*/ 	.word	0x00006390


	//----- nvinfo : EIATTR_MAX_THREADS
	.align		4
.L_383:
        /*01cc*/ 	.byte	0x04, 0x05
        /*01ce*/ 	.short	(.L_385 - .L_384)
.L_384:
        /*01d0*/ 	.word	0x00000080
        /*01d4*/ 	.word	0x00000001
        /*01d8*/ 	.word	0x00000001


	//----- nvinfo : EIATTR_CRS_STACK_SIZE
	.align		4
.L_385:
        /*01dc*/ 	.byte	0x04, 0x1e
        /*01de*/ 	.short	(.L_387 - .L_386)
.L_386:
        /*01e0*/ 	.word	0x00000000


	//----- nvinfo : EIATTR_CBANK_PARAM_SIZE
	.align		4
.L_387:
        /*01e4*/ 	.byte	0x03, 0x19
        /*01e6*/ 	.short	0x003c


	//----- nvinfo : EIATTR_PARAM_CBANK
	.align		4
        /*01e8*/ 	.byte	0x04, 0x0a
        /*01ea*/ 	.short	(.L_389 - .L_388)
	.align		4
.L_388:
        /*01ec*/ 	.word	index@(.nv.constant0._Z21int8_attention_kernelILi32ELb0EEvPK6__halfS2_S2_PS0_PKfiiiii)
        /*01f0*/ 	.short	0x0380
        /*01f2*/ 	.short	0x003c


	//----- nvinfo : EIATTR_SW_WAR
	.align		4
.L_389:
        /*01f4*/ 	.byte	0x04, 0x36
        /*01f6*/ 	.short	(.L_391 - .L_390)
.L_390:
        /*01f8*/ 	.word	0x00000008
.L_391:


//--------------------- .nv.info._Z21int8_attention_kernelILi256ELb1EEvPK6__halfS2_S2_PS0_PKfiiiii --------------------------
	.section	.nv.info._Z21int8_attention_kernelILi256ELb1EEvPK6__halfS2_S2_PS0_PKfiiiii,"",@"SHT_CUDA_INFO"
	.sectionflags	@""
	.align	4


	//----- nvinfo : EIATTR_CUDA_API_VERSION
	.align		4
        /*0000*/ 	.byte	0x04, 0x37
        /*0002*/ 	.short	(.L_393 - .L_392)
.L_392:
        /*0004*/ 	.word	0x00000082


	//----- nvinfo : EIATTR_KPARAM_INFO
	.align		4
.L_393:
        /*0008*/ 	.byte	0x04, 0x17
        /*000a*/ 	.short	(.L_395 - .L_394)
.L_394:
        /*000c*/ 	.word	0x00000000
        /*0010*/ 	.short	0x0009
        /*0012*/ 	.short	0x0038
        /*0014*/ 	.byte	0x00, 0xf0, 0x11, 0x00


	//----- nvinfo : EIATTR_KPARAM_INFO
	.align		4
.L_395:
        /*0018*/ 	.byte	0x04, 0x17
        /*001a*/ 	.short	(.L_397 - .L_396)
.L_396:
        /*001c*/ 	.word	0x00000000
        /*0020*/ 	.short	0x0008
        /*0022*/ 	.short	0x0034
        /*0024*/ 	.byte	0x00, 0xf0, 0x11, 0x00


	//----- nvinfo : EIATTR_KPARAM_INFO
	.align		4
.L_397:
        /*0028*/ 	.byte	0x04, 0x17
        /*002a*/ 	.short	(.L_399 - .L_398)
.L_398:
        /*002c*/ 	.word	0x00000000
        /*0030*/ 	.short	0x0007
        /*0032*/ 	.short	0x0030
        /*0034*/ 	.byte	0x00, 0xf0, 0x11, 0x00


	//----- nvinfo : EIATTR_KPARAM_INFO
	.align		4
.L_399:
        /*0038*/ 	.byte	0x04, 0x17
        /*003a*/ 	.short	(.L_401 - .L_400)
.L_400:
        /*003c*/ 	.word	0x00000000
        /*0040*/ 	.short	0x0006
        /*0042*/ 	.short	0x002c
        /*0044*/ 	.byte	0x00, 0xf0, 0x11, 0x00


	//----- nvinfo : EIATTR_KPARAM_INFO
	.align		4
.L_401:
        /*0048*/ 	.byte	0x04, 0x17
        /*004a*/ 	.short	(.L_403 - .L_402)
.L_402:
        /*004c*/ 	.word	0x00000000
        /*0050*/ 	.short	0x0005
        /*0052*/ 	.short	0x0028
        /*0054*/ 	.byte	0x00, 0xf0, 0x11, 0x00


	//----- nvinfo : EIATTR_KPARAM_INFO
	.align		4
.L_403:
        /*0058*/ 	.byte	0x04, 0x17
        /*005a*/ 	.short	(.L_405 - .L_404)
.L_404:
        /*005c*/ 	.word	0x00000000
        /*0060*/ 	.short	0x0004
        /*0062*/ 	.short	0x0020
        /*0064*/ 	.byte	0x00, 0xf5, 0x21, 0x00


	//----- nvinfo : EIATTR_KPARAM_INFO
	.align		4
.L_405:
        /*0068*/ 	.byte	0x04, 0x17
        /*006a*/ 	.short	(.L_407 - .L_406)
.L_406:
        /*006c*/ 	.word	0x00000000
        /*0070*/ 	.short	0x0003
        /*0072*/ 	.short	0x0018
        /*0074*/ 	.byte	0x00, 0xf5, 0x21, 0x00


	//----- nvinfo : EIATTR_KPARAM_INFO
	.align		4
.L_407:
        /*0078*/ 	.byte	0x04, 0x17
        /*007a*/ 	.short	(.L_409 - .L_408)
.L_408:
        /*007c*/ 	.word	0x00000000
        /*0080*/ 	.short	0x0002
        /*0082*/ 	.short	0x0010
        /*0084*/ 	.byte	0x00, 0xf5, 0x21, 0x00


	//----- nvinfo : EIATTR_KPARAM_INFO
	.align		4
.L_409:
        /*0088*/ 	.byte	0x04, 0x17
        /*008a*/ 	.short	(.L_411 - .L_410)
.L_410:
        /*008c*/ 	.word	0x00000000
        /*0090*/ 	.short	0x0001
        /*0092*/ 	.short	0x0008
        /*0094*/ 	.byte	0x00, 0xf5, 0x21, 0x00


	//----- nvinfo : EIATTR_KPARAM_INFO
	.align		4
.L_411:
        /*0098*/ 	.byte	0x04, 0x17
        /*009a*/ 	.short	(.L_413 - .L_412)
.L_412:
        /*009c*/ 	.word	0x00000000
        /*00a0*/ 	.short	0x0000
        /*00a2*/ 	.short	0x0000
        /*00a4*/ 	.byte	0x00, 0xf5, 0x21, 0x00


	//----- nvinfo : EIATTR_SPARSE_MMA_MASK
	.align		4
.L_413:
        /*00a8*/ 	.byte	0x03, 0x50
        /*00aa*/ 	.short	0x0000


	//----- nvinfo : EIATTR_WMMA_USED
	.align		4
        /*00ac*/ 	.byte	0x01, 0x2b
	.zero		2


	//----- nvinfo : EIATTR_MAXREG_COUNT
	.align		4
        /*00b0*/ 	.byte	0x03, 0x1b
        /*00b2*/ 	.short	0x00ff


	//----- nvinfo : EIATTR_NUM_BARRIERS
	.align		4
        /*00b4*/ 	.byte	0x02, 0x4c
        /*00b6*/ 	.byte	0x01
	.zero		1


	//----- nvinfo : EIATTR_MERCURY_ISA_VERSION
	.align		4
        /*00b8*/ 	.byte	0x03, 0x5f
        /*00ba*/ 	.short	0x0101


	//----- nvinfo : EIATTR_COOP_GROUP_MASK_REGIDS
	.align		4
        /*00bc*/ 	.byte	0x04, 0x29
        /*00be*/ 	.short	(.L_415 - .L_414)


	//   ....[0]....
.L_414:
        /*00c0*/ 	.word	0xffffffff


	//   ....[1]....
        /*00c4*/ 	.word	0xffffffff


	//   ....[2]....
        /*00c8*/ 	.word	0xffffffff


	//   ....[3]....
        /*00cc*/ 	.word	0xffffffff


	//   ....[4]....
        /*00d0*/ 	.word	0xffffffff


	//   ....[5]....
        /*00d4*/ 	.word	0xffffffff


	//   ....[6]....
        /*00d8*/ 	.word	0xffffffff


	//   ....[7]....
        /*00dc*/ 	.word	0xffffffff


	//   ....[8]....
        /*00e0*/ 	.word	0xffffffff


	//   ....[9]....
        /*00e4*/ 	.word	0xffffffff


	//   ....[10]....
        /*00e8*/ 	.word	0xffffffff


	//   ....[11]....
        /*00ec*/ 	.word	0xffffffff


	//   ....[12]....
        /*00f0*/ 	.word	0xffffffff


	//   ....[13]....
        /*00f4*/ 	.word	0xffffffff


	//   ....[14]....
        /*00f8*/ 	.word	0xffffffff


	//   ....[15]....
        /*00fc*/ 	.word	0xffffffff


	//   ....[16]....
        /*0100*/ 	.word	0xffffffff


	//   ....[17]....
        /*0104*/ 	.word	0xffffffff


	//   ....[18]....
        /*0108*/ 	.word	0xffffffff


	//   ....[19]....
        /*010c*/ 	.word	0xffffffff


	//   ....[20]....
        /*0110*/ 	.word	0x0500001a


	//   ....[21]....
        /*0114*/ 	.word	0x0500001a


	//   ....[22]....
        /*0118*/ 	.word	0x0500001a


	//   ....[23]....
        /*011c*/ 	.word	0x0500001a


	//   ....[24]....
        /*0120*/ 	.word	0x0500001a


	//   ....[25]....
        /*0124*/ 	.word	0x0500001a


	//   ....[26]....
        /*0128*/ 	.word	0x0500001a


	//   ....[27]....
        /*012c*/ 	.word	0x0500001a


	//   ....[28]....
        /*0130*/ 	.word	0x0500001a


	//   ....[29]....
        /*0134*/ 	.word	0x0500001a


	//----- nvinfo : EIATTR_COOP_GROUP_INSTR_OFFSETS
	.align		4
.L_415:
        /*0138*/ 	.byte	0x04, 0x28
        /*013a*/ 	.short	(.L_417 - .L_416)


	//   ....[0]....
.L_416:
        /*013c*/ 	.word	0x00000cc0


	//   ....[1]....
        /*0140*/ 	.word	0x00000d30


	//   ....[2]....
        /*0144*/ 	.word	0x00000d70


	//   ....[3]....
        /*0148*/ 	.word	0x00000da0


	//   ....[4]....
        /*014c*/ 	.word	0x00000dc0


	//   ....[5]....
        /*0150*/ 	.word	0x00000e50


	//   ....[6]....
        /*0154*/ 	.word	0x00000e70


	//   ....[7]....
        /*0158*/ 	.word	0x00000e90


	//   ....[8]....
        /*015c*/ 	.word	0x00000eb0


	//   ....[9]....
        /*0160*/ 	.word	0x00000ed0


	//   ....[10]....
        /*0164*/ 	.word	0x00002f20


	//   ....[11]....
        /*0168*/ 	.word	0x00002f60


	//   ....[12]....
        /*016c*/ 	.word	0x00002f80


	//   ....[13]....
        /*0170*/ 	.word	0x00002fa0


	//   ....[14]....
        /*0174*/ 	.word	0x00002fc0


	//   ....[15]....
        /*0178*/ 	.word	0x00003060


	//   ....[16]....
        /*017c*/ 	.word	0x00003080


	//   ....[17]....
        /*0180*/ 	.word	0x000030a0


	//   ....[18]....
        /*0184*/ 	.word	0x000030c0


	//   ....[19]....
        /*0188*/ 	.word	0x000030e0


	//   ....[20]....
        /*018c*/ 	.word	0x00007980


	//   ....[21]....
        /*0190*/ 	.word	0x000079f0


	//   ....[22]....
        /*0194*/ 	.word	0x00007a60


	//   ....[23]....
        /*0198*/ 	.word	0x00007ad0


	//   ....[24]....
        /*019c*/ 	.word	0x00007b40


	//   ....[25]....
        /*01a0*/ 	.word	0x00007bd0


	//   ....[26]....
        /*01a4*/ 	.word	0x00007c40


	//   ....[27]....
        /*01a8*/ 	.word	0x00007cb0


	//   ....[28]....
        /*01ac*/ 	.word	0x00007d20


	//   ....[29]....
        /*01b0*/ 	.word	0x00007d90


	//----- nvinfo : EIATTR_VRC_CTA_INIT_COUNT
	.align		4
.L_417:
        /*01b4*/ 	.byte	0x02, 0x4a
	.zero		1
	.zero		1


	//----- nvinfo : EIATTR_EXIT_INSTR_OFFSETS
	.align		4
        /*01b8*/ 	.byte	0x04, 0x1c
        /*01ba*/ 	.short	(.L_419 - .L_418)


	//   ....[0]....
.L_418:
        /*01bc*/ 	.word	0x00000050


	//   ....[1]....
        /*01c0*/ 	.word	0x00006e60


	//   ....[2]....
        /*01c4*/ 	.word	0x00007120


	//   ....[3]....
        /*01c8*/ 	.word	0x00007920


	//----- nvinfo : EIATTR_MAX_THREADS
	.align		4
.L_419:
        /*01cc*/ 	.byte	0x04, 0x05
        /*01ce*/ 	.short	(.L_421 - .L_420)
.L_420:
        /*01d0*/ 	.word	0x00000080
        /*01d4*/ 	.word	0x00000001
        /*01d8*/ 	.word	0x00000001


	//----- nvinfo : EIATTR_CRS_STACK_SIZE
	.align		4
.L_421:
        /*01dc*/ 	.byte	0x04, 0x1e
        /*01de*/ 	.short	(.L_423 - .L_422)
.L_422:
        /*01e0*/ 	.word	0x00000000


	//----- nvinfo : EIATTR_CBANK_PARAM_SIZE
	.align		4
.L_423:
        /*01e4*/ 	.byte	0x03, 0x19
        /*01e6*/ 	.short	0x003c


	//----- nvinfo : EIATTR_PARAM_CBANK
	.align		4
        /*01e8*/ 	.byte	0x04, 0x0a
        /*01ea*/ 	.short	(.L_425 - .L_424)
	.align		4
.L_424:
        /*01ec*/ 	.word	index@(.nv.constant0._Z21int8_attention_kernelILi256ELb1EEvPK6__halfS2_S2_PS0_PKfiiiii)
        /*01f0*/ 	.short	0x0380
        /*01f2*/ 	.short	0x003c


	//----- nvinfo : EIATTR_SW_WAR
	.align		4
.L_425:
        /*01f4*/ 	.byte	0x04, 0x36
        /*01f6*/ 	.short	(.L_427 - .L_426)
.L_426:
        /*01f8*/ 	.word	0x00000008
.L_427:


//--------------------- .nv.info._Z21int8_attention_kernelILi160ELb1EEvPK6__halfS2_S2_PS0_PKfiiiii --------------------------
	.section	.nv.info._Z21int8_attention_kernelILi160ELb1EEvPK6__halfS2_S2_PS0_PKfiiiii,"",@"SHT_CUDA_INFO"
	.sectionflags	@""
	.align	4


	//----- nvinfo : EIATTR_CUDA_API_VERSION
	.align		4
        /*0000*/ 	.byte	0x04, 0x37
        /*0002*/ 	.short	(.L_429 - .L_428)
.L_428:
        /*0004*/ 	.word	0x00000082


	//----- nvinfo : EIATTR_KPARAM_INFO
	.align		4
.L_429:
        /*0008*/ 	.byte	0x04, 0x17
        /*000a*/ 	.short	(.L_431 - .L_430)
.L_430:
        /*000c*/ 	.word	0x00000000
        /*0010*/ 	.short	0x0009
        /*0012*/ 	.short	0x0038
        /*0014*/ 	.byte	0x00, 0xf0, 0x11, 0x00


	//----- nvinfo : EIATTR_KPARAM_INFO
	.align		4
.L_431:
        /*0018*/ 	.byte	0x04, 0x17
        /*001a*/ 	.short	(.L_433 - .L_432)
.L_432:
        /*001c*/ 	.word	0x00000000
        /*0020*/ 	.short	0x0008
        /*0022*/ 	.short	0x0034
        /*0024*/ 	.byte	0x00, 0xf0, 0x11, 0x00


	//----- nvinfo : EIATTR_KPARAM_INFO
	.align		4
.L_433:
        /*0028*/ 	.byte	0x04, 0x17
        /*002a*/ 	.short	(.L_435 - .L_434)
.L_434:
        /*002c*/ 	.word	0x00000000
        /*0030*/ 	.short	0x0007
        /*0032*/ 	.short	0x0030
        /*0034*/ 	.byte	0x00, 0xf0, 0x11, 0x00


	//----- nvinfo : EIATTR_KPARAM_INFO
	.align		4
.L_435:
        /*0038*/ 	.byte	0x04, 0x17
        /*003a*/ 	.short	(.L_437 - .L_436)
.L_436:
        /*003c*/ 	.word	0x00000000
        /*0040*/ 	.short	0x0006
        /*0042*/ 	.short	0x002c
        /*0044*/ 	.byte	0x00, 0xf0, 0x11, 0x00


	//----- nvinfo : EIATTR_KPARAM_INFO
	.align		4
.L_437:
        /*0048*/ 	.byte	0x04, 0x17
        /*004a*/ 	.short	(.L_439 - .L_438)
.L_438:
        /*004c*/ 	.word	0x00000000
        /*0050*/ 	.short	0x0005
        /*0052*/ 	.short	0x0028
        /*0054*/ 	.byte	0x00, 0xf0, 0x11, 0x00


	//----- nvinfo : EIATTR_KPARAM_INFO
	.align		4
.L_439:
        /*0058*/ 	.byte	0x04, 0x17
        /*005a*/ 	.short	(.L_441 - .L_440)
.L_440:
        /*005c*/ 	.word	0x00000000
        /*0060*/ 	.short	0x0004
        /*0062*/ 	.short	0x0020
        /*0064*/ 	.byte	0x00, 0xf5, 0x21, 0x00


	//----- nvinfo : EIATTR_KPARAM_INFO
	.align		4
.L_441:
        /*0068*/ 	.byte	0x04, 0x17
        /*006a*/ 	.short	(.L_443 - .L_442)
.L_442:
        /*006c*/ 	.word	0x00000000
        /*0070*/ 	.short	0x0003
        /*0072*/ 	.short	0x0018
        /*0074*/ 	.byte	0x00, 0xf5, 0x21, 0x00


	//----- nvinfo : EIATTR_KPARAM_INFO
	.align		4
.L_443:
        /*0078*/ 	.byte	0x04, 0x17
        /*007a*/ 	.short	(.L_445 - .L_444)
.L_444:
        /*007c*/ 	.word	0x00000000
        /*0080*/ 	.short	0x0002
        /*0082*/ 	.short	0x0010
        /*0084*/ 	.byte	0x00, 0xf5, 0x21, 0x00


	//----- nvinfo : EIATTR_KPARAM_INFO
	.align		4
.L_445:
        /*0088*/ 	.byte	0x04, 0x17
        /*008a*/ 	.short	(.L_447 - .L_446)
.L_446:
        /*008c*/ 	.word	0x00000000
        /*0090*/ 	.short	0x0001
        /*0092*/ 	.short	0x0008
        /*0094*/ 	.byte	0x00, 0xf5, 0x21, 0x00


	//----- nvinfo : EIATTR_KPARAM_INFO
	.align		4
.L_447:
        /*0098*/ 	.byte	0x04, 0x17
        /*009a*/ 	.short	(.L_449 - .L_448)
.L_448:
        /*009c*/ 	.word	0x00000000
        /*00a0*/ 	.short	0x0000
        /*00a2*/ 	.short	0x0000
        /*00a4*/ 	.byte	0x00, 0xf5, 0x21, 0x00


	//----- nvinfo : EIATTR_SPARSE_MMA_MASK
	.align		4
.L_449:
        /*00a8*/ 	.byte	0x03, 0x50
        /*00aa*/ 	.short	0x0000


	//----- nvinfo : EIATTR_WMMA_USED
	.align		4
        /*00ac*/ 	.byte	0x01, 0x2b
	.zero		2


	//----- nvinfo : EIATTR_MAXREG_COUNT
	.align		4
        /*00b0*/ 	.byte	0x03, 0x1b
        /*00b2*/ 	.short	0x00ff


	//----- nvinfo : EIATTR_NUM_BARRIERS
	.align		4
        /*00b4*/ 	.byte	0x02, 0x4c
        /*00b6*/ 	.byte	0x01
	.zero		1


	//----- nvinfo : EIATTR_MERCURY_ISA_VERSION
	.align		4
        /*00b8*/ 	.byte	0x03, 0x5f
        /*00ba*/ 	.short	0x0101


	//----- nvinfo : EIATTR_COOP_GROUP_MASK_REGIDS
	.align		4
        /*00bc*/ 	.byte	0x04, 0x29
        /*00be*/ 	.short	(.L_451 - .L_450)


	//   ....[0]....
.L_450:
        /*00c0*/ 	.word	0xffffffff


	//   ....[1]....
        /*00c4*/ 	.word	0xffffffff


	//   ....[2]....
        /*00c8*/ 	.word	0xffffffff


	//   ....[3]....
        /*00cc*/ 	.word	0xffffffff


	//   ....[4]....
        /*00d0*/ 	.word	0xffffffff


	//   ....[5]....
        /*00d4*/ 	.word	0xffffffff


	//   ....[6]....
        /*00d8*/ 	.word	0xffffffff


	//   ....[7]....
        /*00dc*/ 	.word	0xffffffff


	//   ....[8]....
        /*00e0*/ 	.word	0xffffffff


	//   ....[9]....
        /*00e4*/ 	.word	0xffffffff


	//   ....[10]....
        /*00e8*/ 	.word	0xffffffff


	//   ....[11]....
        /*00ec*/ 	.word	0xffffffff


	//   ....[12]....
        /*00f0*/ 	.word	0xffffffff


	//   ....[13]....
        /*00f4*/ 	.word	0xffffffff


	//   ....[14]....
        /*00f8*/ 	.word	0xffffffff


	//   ....[15]....
        /*00fc*/ 	.word	0xffffffff


	//   ....[16]....
        /*0100*/ 	.word	0xffffffff


	//   ....[17]....
        /*0104*/ 	.word	0xffffffff


	//   ....[18]....
        /*0108*/ 	.word	0xffffffff


	//   ....[19]....
        /*010c*/ 	.word	0xffffffff


	//   ....[20]....
        /*0110*/ 	.word	0x0500001f


	//   ....[21]....
        /*0114*/ 	.word	0x0500001f


	//   ....[22]....
        /*0118*/ 	.word	0x0500001f


	//   ....[23]....
        /*011c*/ 	.word	0x0500001f


	//   ....[24]....
        /*0120*/ 	.word	0x0500001f


	//   ....[25]....
        /*0124*/ 	.word	0x0500001f


	//   ....[26]....
        /*0128*/ 	.word	0x0500001f


	//   ....[27]....
        /*012c*/ 	.word	0x0500001f


	//   ....[28]....
        /*0130*/ 	.word	0x0500001f


	//   ....[29]....
        /*0134*/ 	.word	0x0500001f


	//----- nvinfo : EIATTR_COOP_GROUP_INSTR_OFFSETS
	.align		4
.L_451:
        /*0138*/ 	.byte	0x04, 0x28
        /*013a*/ 	.short	(.L_453 - .L_452)


	//   ....[0]....
.L_452:
        /*013c*/ 	.word	0x00000e20


	//   ....[1]....
        /*0140*/ 	.word	0x00000e90


	//   ....[2]....
        /*0144*/ 	.word	0x00000ed0


	//   ....[3]....
        /*0148*/ 	.word	0x00000f00


	//   ....[4]....
        /*014c*/ 	.word	0x00000f20


	//   ....[5]....
        /*0150*/ 	.word	0x00000fb0


	//   ....[6]....
        /*0154*/ 	.word	0x00000fd0


	//   ....[7]....
        /*0158*/ 	.word	0x00000ff0


	//   ....[8]....
        /*015c*/ 	.word	0x00001010


	//   ....[9]....
        /*0160*/ 	.word	0x00001030


	//   ....[10]....
        /*0164*/ 	.word	0x00002ad0


	//   ....[11]....
        /*0168*/ 	.word	0x00002b10


	//   ....[12]....
        /*016c*/ 	.word	0x00002b30


	//   ....[13]....
        /*0170*/ 	.word	0x00002b50


	//   ....[14]....
        /*0174*/ 	.word	0x00002b70


	//   ....[15]....
        /*0178*/ 	.word	0x00002c10


	//   ....[16]....
        /*017c*/ 	.word	0x00002c30


	//   ....[17]....
        /*0180*/ 	.word	0x00002c50


	//   ....[18]....
        /*0184*/ 	.word	0x00002c70


	//   ....[19]....
        /*0188*/ 	.word	0x00002c90


	//   ....[20]....
        /*018c*/ 	.word	0x00007380


	//   ....[21]....
        /*0190*/ 	.word	0x000073f0


	//   ....[22]....
        /*0194*/ 	.word	0x00007460


	//   ....[23]....
        /*0198*/ 	.word	0x000074d0


	//   ....[24]....
        /*019c*/ 	.word	0x00007540


	//   ....[25]....
        /*01a0*/ 	.word	0x000075d0


	//   ....[26]....
        /*01a4*/ 	.word	0x00007640


	//   ....[27]....
        /*01a8*/ 	.word	0x000076b0


	//   ....[28]....
        /*01ac*/ 	.word	0x00007720


	//   ....[29]....
        /*01b0*/ 	.word	0x00007790


	//----- nvinfo : EIATTR_VRC_CTA_INIT_COUNT
	.align		4
.L_453:
        /*01b4*/ 	.byte	0x02, 0x4a
	.zero		1
	.zero		1


	//----- nvinfo : EIATTR_EXIT_INSTR_OFFSETS
	.align		4
        /*01b8*/ 	.byte	0x04, 0x1c
        /*01ba*/ 	.short	(.L_455 - .L_454)


	//   ....[0]....
.L_454:
        /*01bc*/ 	.word	0x00000050


	//   ....[1]....
        /*01c0*/ 	.word	0x00006880


	//   ....[2]....
        /*01c4*/ 	.word	0x00006b70


	//   ....[3]....
        /*01c8*/ 	.word	0x00007320


	//----- nvinfo : EIATTR_MAX_THREADS
	.align		4
.L_455:
        /*01cc*/ 	.byte	0x04, 0x05
        /*01ce*/ 	.short	(.L_457 - .L_456)
.L_456:
        /*01d0*/ 	.word	0x00000080
        /*01d4*/ 	.word	0x00000001
        /*01d8*/ 	.word	0x00000001


	//----- nvinfo : EIATTR_CRS_STACK_SIZE
	.align		4
.L_457:
        /*01dc*/ 	.byte	0x04, 0x1e
        /*01de*/ 	.short	(.L_459 - .L_458)
.L_458:
        /*01e0*/ 	.word	0x00000000


	//----- nvinfo : EIATTR_CBANK_PARAM_SIZE
	.align		4
.L_459:
        /*01e4*/ 	.byte	0x03, 0x19
        /*01e6*/ 	.short	0x003c


	//----- nvinfo : EIATTR_PARAM_CBANK
	.align		4
        /*01e8*/ 	.byte	0x04, 0x0a
        /*01ea*/ 	.short	(.L_461 - .L_460)
	.align		4
.L_460:
        /*01ec*/ 	.word	index@(.nv.constant0._Z21int8_attention_kernelILi160ELb1EEvPK6__halfS2_S2_PS0_PKfiiiii)
        /*01f0*/ 	.short	0x0380
        /*01f2*/ 	.short	0x003c


	//----- nvinfo : EIATTR_SW_WAR
	.align		4
.L_461:
        /*01f4*/ 	.byte	0x04, 0x36
        /*01f6*/ 	.short	(.L_463 - .L_462)
.L_462:
        /*01f8*/ 	.word	0x00000008
.L_463:


//--------------------- .nv.info._Z21int8_attention_kernelILi128ELb1EEvPK6__halfS2_S2_PS0_PKfiiiii --------------------------
	.section	.nv.info._Z21int8_attention_kernelILi128ELb1EEvPK6__halfS2_S2_PS0_PKfiiiii,"",@"SHT_CUDA_INFO"
	.sectionflags	@""
	.align	4


	//----- nvinfo : EIATTR_CUDA_API_VERSION
	.align		4
        /*0000*/ 	.byte	0x04, 0x37
        /*0002*/ 	.short	(.L_465 - .L_464)
.L_464:
        /*0004*/ 	.word	0x00000082


	//----- nvinfo : EIATTR_KPARAM_INFO
	.align		4
.L_465:
        /*0008*/ 	.byte	0x04, 0x17
        /*000a*/ 	.short	(.L_467 - .L_466)
.L_466:
        /*000c*/ 	.word	0x00000000
        /*0010*/ 	.short	0x0009
        /*0012*/ 	.short	0x0038
        /*0014*/ 	.byte	0x00, 0xf0, 0x11, 0x00


	//----- nvinfo : EIATTR_KPARAM_INFO
	.align		4
.L_467:
        /*0018*/ 	.byte	0x04, 0x17
        /*001a*/ 	.short	(.L_469 - .L_468)
.L_468:
        /*001c*/ 	.word	0x00000000
        /*0020*/ 	.short	0x0008
        /*0022*/ 	.short	0x0034
        /*0024*/ 	.byte	0x00, 0xf0, 0x11, 0x00


	//----- nvinfo : EIATTR_KPARAM_INFO
	.align		4
.L_469:
        /*0028*/ 	.byte	0x04, 0x17
        /*002a*/ 	.short	(.L_471 - .L_470)
.L_470:
        /*002c*/ 	.word	0x00000000
        /*0030*/ 	.short	0x0007
        /*0032*/ 	.short	0x0030
        /*0034*/ 	.byte	0x00, 0xf0, 0x11, 0x00


	//----- nvinfo : EIATTR_KPARAM_INFO
	.align		4
.L_471:
        /*0038*/ 	.byte	0x04, 0x17
        /*003a*/ 	.short	(.L_473 - .L_472)
.L_472:
        /*003c*/ 	.word	0x00000000
        /*0040*/ 	.short	0x0006
        /*0042*/ 	.short	0x002c
        /*0044*/ 	.byte	0x00, 0xf0, 0x11, 0x00


	//----- nvinfo : EIATTR_KPARAM_INFO
	.align		4
.L_473:
        /*0048*/ 	.byte	0x04, 0x17
        /*004a*/ 	.short	(.L_475 - .L_474)
.L_474:
        /*004c*/ 	.word	0x00000000
        /*0050*/ 	.short	0x0005
        /*0052*/ 	.short	0x0028
        /*0054*/ 	.byte	0x00, 0xf0, 0x11, 0x00


	//----- nvinfo : EIATTR_KPARAM_INFO
	.align		4
.L_475:
        /*0058*/ 	.byte	0x04, 0x17
        /*005a*/ 	.short	(.L_477 - .L_476)
.L_476:
        /*005c*/ 	.word	0x00000000
        /*0060*/ 	.short	0x0004
        /*0062*/ 	.short	0x0020
        /*0064*/ 	.byte	0x00, 0xf5, 0x21, 0x00


	//----- nvinfo : EIATTR_KPARAM_INFO
	.align		4
.L_477:
        /*0068*/ 	.byte	0x04, 0x17
        /*006a*/ 	.short	(.L_479 - .L_478)
.L_478:
        /*006c*/ 	.word	0x00000000
        /*0070*/ 	.short	0x0003
        /*0072*/ 	.short	0x0018
        /*0074*/ 	.byte	0x00, 0xf5, 0x21, 0x00


	//----- nvinfo : EIATTR_KPARAM_INFO
	.align		4
.L_479:
        /*0078*/ 	.byte	0x04, 0x17
        /*007a*/ 	.short	(.L_481 - .L_480)
.L_480:
        /*007c*/ 	.word	0x00000000
        /*0080*/ 	.short	0x0002
        /*0082*/ 	.short	0x0010
        /*0084*/ 	.byte	0x00, 0xf5, 0x21, 0x00


	//----- nvinfo : EIATTR_KPARAM_INFO
	.align		4
.L_481:
        /*0088*/ 	.byte	0x04, 0x17
        /*008a*/ 	.short	(.L_483 - .L_482)
.L_482:
        /*008c*/ 	.word	0x00000000
        /*0090*/ 	.short	0x0001
        /*0092*/ 	.short	0x0008
        /*0094*/ 	.byte	0x00, 0xf5, 0x21, 0x00


	//----- nvinfo : EIATTR_KPARAM_INFO
	.align		4
.L_483:
        /*0098*/ 	.byte	0x04, 0x17
        /*009a*/ 	.short	(.L_485 - .L_484)
.L_484:
        /*009c*/ 	.word	0x00000000
        /*00a0*/ 	.short	0x0000
        /*00a2*/ 	.short	0x0000
        /*00a4*/ 	.byte	0x00, 0xf5, 0x21, 0x00


	//----- nvinfo : EIATTR_SPARSE_MMA_MASK
	.align		4
.L_485:
        /*00a8*/ 	.byte	0x03, 0x50
        /*00aa*/ 	.short	0x0000


	//----- nvinfo : EIATTR_WMMA_USED
	.align		4
        /*00ac*/ 	.byte	0x01, 0x2b
	.zero		2


	//----- nvinfo : EIATTR_MAXREG_COUNT
	.align		4
        /*00b0*/ 	.byte	0x03, 0x1b
        /*00b2*/ 	.short	0x00ff


	//----- nvinfo : EIATTR_NUM_BARRIERS
	.align		4
        /*00b4*/ 	.byte	0x02, 0x4c
        /*00b6*/ 	.byte	0x01
	.zero		1


	//----- nvinfo : EIATTR_MERCURY_ISA_VERSION
	.align		4
        /*00b8*/ 	.byte	0x03, 0x5f
        /*00ba*/ 	.short	0x0101


	//----- nvinfo : EIATTR_COOP_GROUP_MASK_REGIDS
	.align		4
        /*00bc*/ 	.byte	0x04, 0x29
        /*00be*/ 	.short	(.L_487 - .L_486)


	//   ....[0]....
.L_486:
        /*00c0*/ 	.word	0xffffffff


	//   ....[1]....
        /*00c4*/ 	.word	0xffffffff


	//   ....[2]....
        /*00c8*/ 	.word	0xffffffff


	//   ....[3]....
        /*00cc*/ 	.word	0xffffffff


	//   ....[4]....
        /*00d0*/ 	.word	0xffffffff


	//   ....[5]....
        /*00d4*/ 	.word	0xffffffff


	//   ....[6]....
        /*00d8*/ 	.word	0xffffffff


	//   ....[7]....
        /*00dc*/ 	.word	0xffffffff


	//   ....[8]....
        /*00e0*/ 	.word	0xffffffff


	//   ....[9]....
        /*00e4*/ 	.word	0xffffffff


	//   ....[10]....
        /*00e8*/ 	.word	0xffffffff


	//   ....[11]....
        /*00ec*/ 	.word	0xffffffff


	//   ....[12]....
        /*00f0*/ 	.word	0xffffffff


	//   ....[13]....
        /*00f4*/ 	.word	0xffffffff


	//   ....[14]....
        /*00f8*/ 	.word	0xffffffff


	//   ....[15]....
        /*00fc*/ 	.word	0xffffffff


	//   ....[16]....
        /*0100*/ 	.word	0xffffffff


	//   ....[17]....
        /*0104*/ 	.word	0xffffffff


	//   ....[18]....
        /*0108*/ 	.word	0xffffffff


	//   ....[19]....
        /*010c*/ 	.word	0xffffffff


	//   ....[20]....
        /*0110*/ 	.word	0x0500001e


	//   ....[21]....
        /*0114*/ 	.word	0x0500001e


	//   ....[22]....
        /*0118*/ 	.word	0x0500001e


	//   ....[23]....
        /*011c*/ 	.word	0x0500001e


	//   ....[24]....
        /*0120*/ 	.word	0x0500001e


	//   ....[25]....
        /*0124*/ 	.word	0x0500001e


	//   ....[26]....
        /*0128*/ 	.word	0x0500001e


	//   ....[27]....
        /*012c*/ 	.word	0x0500001e


	//   ....[28]....
        /*0130*/ 	.word	0x0500001e


	//   ....[29]....
        /*0134*/ 	.word	0x0500001e


	//----- nvinfo : EIATTR_COOP_GROUP_INSTR_OFFSETS
	.align		4
.L_487:
        /*0138*/ 	.byte	0x04, 0x28
        /*013a*/ 	.short	(.L_489 - .L_488)


	//   ....[0]....
.L_488:
        /*013c*/ 	.word	0x00000cc0


	//   ....[1]....
        /*0140*/ 	.word	0x00000d40


	//   ....[2]....
        /*0144*/ 	.word	0x00000d80


	//   ....[3]....
        /*0148*/ 	.word	0x00000da0


	//   ....[4]....
        /*014c*/ 	.word	0x00000dc0


	//   ....[5]....
        /*0150*/ 	.word	0x00000e50


	//   ....[6]....
        /*0154*/ 	.word	0x00000e70


	//   ....[7]....
        /*0158*/ 	.word	0x00000e90


	//   ....[8]....
        /*015c*/ 	.word	0x00000eb0


	//   ....[9]....
        /*0160*/ 	.word	0x00000ed0


	//   ....[10]....
        /*0164*/ 	.word	0x00002bf0


	//   ....[11]....
        /*0168*/ 	.word	0x00002c30


	//   ....[12]....
        /*016c*/ 	.word	0x00002c50


	//   ....[13]....
        /*0170*/ 	.word	0x00002c70


	//   ....[14]....
        /*0174*/ 	.word	0x00002c90


	//   ....[15]....
        /*0178*/ 	.word	0x00002d30


	//   ....[16]....
        /*017c*/ 	.word	0x00002d50


	//   ....[17]....
        /*0180*/ 	.word	0x00002d70


	//   ....[18]....
        /*0184*/ 	.word	0x00002d90


	//   ....[19]....
        /*0188*/ 	.word	0x00002db0


	//   ....[20]....
        /*018c*/ 	.word	0x000074f0


	//   ....[21]....
        /*0190*/ 	.word	0x00007560


	//   ....[22]....
        /*0194*/ 	.word	0x000075d0


	//   ....[23]....
        /*0198*/ 	.word	0x00007640


	//   ....[24]....
        /*019c*/ 	.word	0x000076b0


	//   ....[25]....
        /*01a0*/ 	.word	0x00007740


	//   ....[26]....
        /*01a4*/ 	.word	0x000077b0


	//   ....[27]....
        /*01a8*/ 	.word	0x00007820


	//   ....[28]....
        /*01ac*/ 	.word	0x00007890


	//   ....[29]....
        /*01b0*/ 	.word	0x00007900


	//----- nvinfo : EIATTR_VRC_CTA_INIT_COUNT
	.align		4
.L_489:
        /*01b4*/ 	.byte	0x02, 0x4a
	.zero		1
	.zero		1


	//----- nvinfo : EIATTR_EXIT_INSTR_OFFSETS
	.align		4
        /*01b8*/ 	.byte	0x04, 0x1c
        /*01ba*/ 	.short	(.L_491 - .L_490)


	//   ....[0]....
.L_490:
        /*01bc*/ 	.word	0x00000050


	//   ....[1]....
        /*01c0*/ 	.word	0x000069c0


	//   ....[2]....
        /*01c4*/ 	.word	0x00006cb0


	//   ....[3]....
        /*01c8*/ 	.word	0x00007490


	//----- nvinfo : EIATTR_MAX_THREADS
	.align		4
.L_491:
        /*01cc*/ 	.byte	0x04, 0x05
        /*01ce*/ 	.short	(.L_493 - .L_492)
.L_492:
        /*01d0*/ 	.word	0x00000080
        /*01d4*/ 	.word	0x00000001
        /*01d8*/ 	.word	0x00000001


	//----- nvinfo : EIATTR_CRS_STACK_SIZE
	.align		4
.L_493:
        /*01dc*/ 	.byte	0x04, 0x1e
        /*01de*/ 	.short	(.L_495 - .L_494)
.L_494:
        /*01e0*/ 	.word	0x00000000


	//----- nvinfo : EIATTR_CBANK_PARAM_SIZE
	.align		4
.L_495:
        /*01e4*/ 	.byte	0x03, 0x19
        /*01e6*/ 	.short	0x003c


	//----- nvinfo : EIATTR_PARAM_CBANK
	.align		4
        /*01e8*/ 	.byte	0x04, 0x0a
        /*01ea*/ 	.short	(.L_497 - .L_496)
	.align		4
.L_496:
        /*01ec*/ 	.word	index@(.nv.constant0._Z21int8_attention_kernelILi128ELb1EEvPK6__halfS2_S2_PS0_PKfiiiii)
        /*01f0*/ 	.short	0x0380
        /*01f2*/ 	.short	0x003c


	//----- nvinfo : EIATTR_SW_WAR
	.align		4
.L_497:
        /*01f4*/ 	.byte	0x04, 0x36
        /*01f6*/ 	.short	(.L_499 - .L_498)
.L_498:
        /*01f8*/ 	.word	0x00000008
.L_499:


//--------------------- .nv.info._Z21int8_attention_kernelILi96ELb1EEvPK6__halfS2_S2_PS0_PKfiiiii --------------------------
	.section	.nv.info._Z21int8_attention_kernelILi96ELb1EEvPK6__halfS2_S2_PS0_PKfiiiii,"",@"SHT_CUDA_INFO"
	.sectionflags	@""
	.align	4


	//----- nvinfo : EIATTR_CUDA_API_VERSION
	.align		4
        /*0000*/ 	.byte	0x04, 0x37
        /*0002*/ 	.short	(.L_501 - .L_500)
.L_500:
        /*0004*/ 	.word	0x00000082


	//----- nvinfo : EIATTR_KPARAM_INFO
	.align		4
.L_501:
        /*0008*/ 	.byte	0x04, 0x17
        /*000a*/ 	.short	(.L_503 - .L_502)
.L_502:
        /*000c*/ 	.word	0x00000000
        /*0010*/ 	.short	0x0009
        /*0012*/ 	.short	0x0038
        /*0014*/ 	.byte	0x00, 0xf0, 0x11, 0x00


	//----- nvinfo : EIATTR_KPARAM_INFO
	.align		4
.L_503:
        /*0018*/ 	.byte	0x04, 0x17
        /*001a*/ 	.short	(.L_505 - .L_504)
.L_504:
        /*001c*/ 	.word	0x00000000
        /*0020*/ 	.short	0x0008
        /*0022*/ 	.short	0x0034
        /*0024*/ 	.byte	0x00, 0xf0, 0x11, 0x00


	//----- nvinfo : EIATTR_KPARAM_INFO
	.align		4
.L_505:
        /*0028*/ 	.byte	0x04, 0x17
        /*002a*/ 	.short	(.L_507 - .L_506)
.L_506:
        /*002c*/ 	.word	0x00000000
        /*0030*/ 	.short	0x0007
        /*0032*/ 	.short	0x0030
        /*0034*/ 	.byte	0x00, 0xf0, 0x11, 0x00


	//----- nvinfo : EIATTR_KPARAM_INFO
	.align		4
.L_507:
        /*0038*/ 	.byte	0x04, 0x17
        /*003a*/ 	.short	(.L_509 - .L_508)
.L_508:
        /*003c*/ 	.word	0x00000000
        /*0040*/ 	.short	0x0006
        /*0042*/ 	.short	0x002c
        /*0044*/ 	.byte	0x00, 0xf0, 0x11, 0x00


	//----- nvinfo : EIATTR_KPARAM_INFO
	.align		4
.L_509:
        /*0048*/ 	.byte	0x04, 0x17
        /*004a*/ 	.short	(.L_511 - .L_510)
.L_510:
        /*004c*/ 	.word	0x00000000
        /*0050*/ 	.short	0x0005
        /*0052*/ 	.short	0x0028
        /*0054*/ 	.byte	0x00, 0xf0, 0x11, 0x00


	//----- nvinfo : EIATTR_KPARAM_INFO
	.align		4
.L_511:
        /*0058*/ 	.byte	0x04, 0x17
        /*005a*/ 	.short	(.L_513 - .L_512)
.L_512:
        /*005c*/ 	.word	0x00000000
        /*0060*/ 	.short	0x0004
        /*0062*/ 	.short	0x0020
        /*0064*/ 	.byte	0x00, 0xf5, 0x21, 0x00


	//----- nvinfo : EIATTR_KPARAM_INFO
	.align		4
.L_513:
        /*0068*/ 	.byte	0x04, 0x17
        /*006a*/ 	.short	(.L_515 - .L_514)
.L_514:
        /*006c*/ 	.word	0x00000000
        /*0070*/ 	.short	0x0003
        /*0072*/ 	.short	0x0018
        /*0074*/ 	.byte	0x00, 0xf5, 0x21, 0x00


	//----- nvinfo : EIATTR_KPARAM_INFO
	.align		4
.L_515:
        /*0078*/ 	.byte	0x04, 0x17
        /*007a*/ 	.short	(.L_517 - .L_516)
.L_516:
        /*007c*/ 	.word	0x00000000
        /*0080*/ 	.short	0x0002
        /*0082*/ 	.short	0x0010
        /*0084*/ 	.byte	0x00, 0xf5, 0x21, 0x00


	//----- nvinfo : EIATTR_KPARAM_INFO
	.align		4
.L_517:
        /*0088*/ 	.byte	0x04, 0x17
        /*008a*/ 	.short	(.L_519 - .L_518)
.L_518:
        /*008c*/ 	.word	0x00000000
        /*0090*/ 	.short	0x0001
        /*0092*/ 	.short	0x0008
        /*0094*/ 	.byte	0x00, 0xf5, 0x21, 0x00


	//----- nvinfo : EIATTR_KPARAM_INFO
	.align		4
.L_519:
        /*0098*/ 	.byte	0x04, 0x17
        /*009a*/ 	.short	(.L_521 - .L_520)
.L_520:
        /*009c*/ 	.word	0x00000000
        /*00a0*/ 	.short	0x0000
        /*00a2*/ 	.short	0x0000
        /*00a4*/ 	.byte	0x00, 0xf5, 0x21, 0x00


	//----- nvinfo : EIATTR_SPARSE_MMA_MASK
	.align		4
.L_521:
        /*00a8*/ 	.byte	0x03, 0x50
        /*00aa*/ 	.short	0x0000


	//----- nvinfo : EIATTR_WMMA_USED
	.align		4
        /*00ac*/ 	.byte	0x01, 0x2b
	.zero		2


	//----- nvinfo : EIATTR_MAXREG_COUNT
	.align		4
        /*00b0*/ 	.byte	0x03, 0x1b
        /*00b2*/ 	.short	0x00ff


	//----- nvinfo : EIATTR_NUM_BARRIERS
	.align		4
        /*00b4*/ 	.byte	0x02, 0x4c
        /*00b6*/ 	.byte	0x01
	.zero		1


	//----- nvinfo : EIATTR_MERCURY_ISA_VERSION
	.align		4
        /*00b8*/ 	.byte	0x03, 0x5f
        /*00ba*/ 	.short	0x0101


	//----- nvinfo : EIATTR_COOP_GROUP_MASK_REGIDS
	.align		4
        /*00bc*/ 	.byte	0x04, 0x29
        /*00be*/ 	.short	(.L_523 - .L_522)


	//   ....[0]....
.L_522:
        /*00c0*/ 	.word	0xffffffff


	//   ....[1]....
        /*00c4*/ 	.word	0xffffffff


	//   ....[2]....
        /*00c8*/ 	.word	0xffffffff


	//   ....[3]....
        /*00cc*/ 	.word	0xffffffff


	//   ....[4]....
        /*00d0*/ 	.word	0xffffffff


	//   ....[5]....
        /*00d4*/ 	.word	0xffffffff


	//   ....[6]....
        /*00d8*/ 	.word	0xffffffff


	//   ....[7]....
        /*00dc*/ 	.word	0xffffffff


	//   ....[8]....
        /*00e0*/ 	.word	0xffffffff


	//   ....[9]....
        /*00e4*/ 	.word	0xffffffff


	//   ....[10]....
        /*00e8*/ 	.word	0xffffffff


	//   ....[11]....
        /*00ec*/ 	.word	0xffffffff


	//   ....[12]....
        /*00f0*/ 	.word	0xffffffff


	//   ....[13]....
        /*00f4*/ 	.word	0xffffffff


	//   ....[14]....
        /*00f8*/ 	.word	0xffffffff


	//   ....[15]....
        /*00fc*/ 	.word	0xffffffff


	//   ....[16]....
        /*0100*/ 	.word	0xffffffff


	//   ....[17]....
        /*0104*/ 	.word	0xffffffff


	//   ....[18]....
        /*0108*/ 	.word	0xffffffff


	//   ....[19]....
        /*010c*/ 	.word	0xffffffff


	//   ....[20]....
        /*0110*/ 	.word	0x0500001f


	//   ....[21]....
        /*0114*/ 	.word	0x0500001f


	//   ....[22]....
        /*0118*/ 	.word	0x0500001f


	//   ....[23]....
        /*011c*/ 	.word	0x0500001f


	//   ....[24]....
        /*0120*/ 	.word	0x0500001f


	//   ....[25]....
        /*0124*/ 	.word	0x0500001f


	//   ....[26]....
        /*0128*/ 	.word	0x0500001f


	//   ....[27]....
        /*012c*/ 	.word	0x0500001f


	//   ....[28]....
        /*0130*/ 	.word	0x0500001f


	//   ....[29]....
        /*0134*/ 	.word	0x0500001f


	//----- nvinfo : EIATTR_COOP_GROUP_INSTR_OFFSETS
	.align		4
.L_523:
        /*0138*/ 	.byte	0x04, 0x28
        /*013a*/ 	.short	(.L_525 - .L_524)


	//   ....[0]....
.L_524:
        /*013c*/ 	.word	0x00000cc0


	//   ....[1]....
        /*0140*/ 	.word	0x00000d30


	//   ....[2]....
        /*0144*/ 	.word	0x00000d60


	//   ....[3]....
        /*0148*/ 	.word	0x00000d90


	//   ....[4]....
        /*014c*/ 	.word	0x00000db0


	//   ....[5]....
        /*0150*/ 	.word	0x00000e50


	//   ....[6]....
        /*0154*/ 	.word	0x00000e70


	//   ....[7]....
        /*0158*/ 	.word	0x00000e90


	//   ....[8]....
        /*015c*/ 	.word	0x00000eb0


	//   ....[9]....
        /*0160*/ 	.word	0x00000ed0


	//   ....[10]....
        /*0164*/ 	.word	0x00002be0


	//   ....[11]....
        /*0168*/ 	.word	0x00002c30


	//   ....[12]....
        /*016c*/ 	.word	0x00002c50


	//   ....[13]....
        /*0170*/ 	.word	0x00002c70


	//   ....[14]....
        /*0174*/ 	.word	0x00002c90


	//   ....[15]....
        /*0178*/ 	.word	0x00002d20


	//   ....[16]....
        /*017c*/ 	.word	0x00002d40


	//   ....[17]....
        /*0180*/ 	.word	0x00002d60


	//   ....[18]....
        /*0184*/ 	.word	0x00002d80


	//   ....[19]....
        /*0188*/ 	.word	0x00002da0


	//   ....[20]....
        /*018c*/ 	.word	0x00007070


	//   ....[21]....
        /*0190*/ 	.word	0x000070e0


	//   ....[22]....
        /*0194*/ 	.word	0x00007150


	//   ....[23]....
        /*0198*/ 	.word	0x000071c0


	//   ....[24]....
        /*019c*/ 	.word	0x00007230


	//   ....[25]....
        /*01a0*/ 	.word	0x000072c0


	//   ....[26]....
        /*01a4*/ 	.word	0x00007330


	//   ....[27]....
        /*01a8*/ 	.word	0x000073a0


	//   ....[28]....
        /*01ac*/ 	.word	0x00007410


	//   ....[29]....
        /*01b0*/ 	.word	0x00007480


	//----- nvinfo : EIATTR_VRC_CTA_INIT_COUNT
	.align		4
.L_525:
        /*01b4*/ 	.byte	0x02, 0x4a
	.zero		1
	.zero		1


	//----- nvinfo : EIATTR_EXIT_INSTR_OFFSETS
	.align		4
        /*01b8*/ 	.byte	0x04, 0x1c
        /*01ba*/ 	.short	(.L_527 - .L_526)


	//   ....[0]....
.L_526:
        /*01bc*/ 	.word	0x00000050


	//   ....[1]....
        /*01c0*/ 	.word	0x00006560


	//   ....[2]....
        /*01c4*/ 	.word	0x00006860


	//   ....[3]....
        /*01c8*/ 	.word	0x00007010


	//----- nvinfo : EIATTR_MAX_THREADS
	.align		4
.L_527:
        /*01cc*/ 	.byte	0x04, 0x05
        /*01ce*/ 	.short	(.L_529 - .L_528)
.L_528:
        /*01d0*/ 	.word	0x00000080
        /*01d4*/ 	.word	0x00000001
        /*01d8*/ 	.word	0x00000001


	//----- nvinfo : EIATTR_CRS_STACK_SIZE
	.align		4
.L_529:
        /*01dc*/ 	.byte	0x04, 0x1e
        /*01de*/ 	.short	(.L_531 - .L_530)
.L_530:
        /*01e0*/ 	.word	0x00000000


	//----- nvinfo : EIATTR_CBANK_PARAM_SIZE
	.align		4
.L_531:
        /*01e4*/ 	.byte	0x03, 0x19
        /*01e6*/ 	.short	0x003c


	//----- nvinfo : EIATTR_PARAM_CBANK
	.align		4
        /*01e8*/ 	.byte	0x04, 0x0a
        /*01ea*/ 	.short	(.L_533 - .L_532)
	.align		4
.L_532:
        /*01ec*/ 	.word	index@(.nv.constant0._Z21int8_attention_kernelILi96ELb1EEvPK6__halfS2_S2_PS0_PKfiiiii)
        /*01f0*/ 	.short	0x0380
        /*01f2*/ 	.short	0x003c


	//----- nvinfo : EIATTR_SW_WAR
	.align		4
.L_533:
        /*01f4*/ 	.byte	0x04, 0x36
        /*01f6*/ 	.short	(.L_535 - .L_534)
.L_534:
        /*01f8*/ 	.word	0x00000008
.L_535:


//--------------------- .nv.info._Z21int8_attention_kernelILi80ELb1EEvPK6__halfS2_S2_PS0_PKfiiiii --------------------------
	.section	.nv.info._Z21int8_attention_kernelILi80ELb1EEvPK6__halfS2_S2_PS0_PKfiiiii,"",@"SHT_CUDA_INFO"
	.sectionflags	@""
	.align	4


	//----- nvinfo : EIATTR_CUDA_API_VERSION
	.align		4
        /*0000*/ 	.byte	0x04, 0x37
        /*0002*/ 	.short	(.L_537 - .L_536)
.L_536:
        /*0004*/ 	.word	0x00000082


	//----- nvinfo : EIATTR_KPARAM_INFO
	.align		4
.L_537:
        /*0008*/ 	.byte	0x04, 0x17
        /*000a*/ 	.short	(.L_539 - .L_538)
.L_538:
        /*000c*/ 	.word	0x00000000
        /*0010*/ 	.short	0x0009
        /*0012*/ 	.short	0x0038
        /*0014*/ 	.byte	0x00, 0xf0, 0x11, 0x00


	//----- nvinfo : EIATTR_KPARAM_INFO
	.align		4
.L_539:
        /*0018*/ 	.byte	0x04, 0x17
        /*001a*/ 	.short	(.L_541 - .L_540)
.L_540:
        /*001c*/ 	.word	0x00000000
        /*0020*/ 	.short	0x0008
        /*0022*/ 	.short	0x0034
        /*0024*/ 	.byte	0x00, 0xf0, 0x11, 0x00


	//----- nvinfo : EIATTR_KPARAM_INFO
	.align		4
.L_541:
        /*0028*/ 	.byte	0x04, 0x17
        /*002a*/ 	.short	(.L_543 - .L_542)
.L_542:
        /*002c*/ 	.word	0x00000000
        /*0030*/ 	.short	0x0007
        /*0032*/ 	.short	0x0030
        /*0034*/ 	.byte	0x00, 0xf0, 0x11, 0x00


	//----- nvinfo : EIATTR_KPARAM_INFO
	.align		4
.L_543:
        /*0038*/ 	.byte	0x04, 0x17
        /*003a*/ 	.short	(.L_545 - .L_544)
.L_544:
        /*003c*/ 	.word	0x00000000
        /*0040*/ 	.short	0x0006
        /*0042*/ 	.short	0x002c
        /*0044*/ 	.byte	0x00, 0xf0, 0x11, 0x00


	//----- nvinfo : EIATTR_KPARAM_INFO
	.align		4
.L_545:
        /*0048*/ 	.byte	0x04, 0x17
        /*004a*/ 	.short	(.L_547 - .L_546)
.L_546:
        /*004c*/ 	.word	0x00000000
        /*0050*/ 	.short	0x0005
        /*0052*/ 	.short	0x0028
        /*0054*/ 	.byte	0x00, 0xf0, 0x11, 0x00


	//----- nvinfo : EIATTR_KPARAM_INFO
	.align		4
.L_547:
        /*0058*/ 	.byte	0x04, 0x17
        /*005a*/ 	.short	(.L_549 - .L_548)
.L_548:
        /*005c*/ 	.word	0x00000000
        /*0060*/ 	.short	0x0004
        /*0062*/ 	.short	0x0020
        /*0064*/ 	.byte	0x00, 0xf5, 0x21, 0x00


	//----- nvinfo : EIATTR_KPARAM_INFO
	.align		4
.L_549:
        /*0068*/ 	.byte	0x04, 0x17
        /*006a*/ 	.short	(.L_551 - .L_550)
.L_550:
        /*006c*/ 	.word	0x00000000
        /*0070*/ 	.short	0x0003
        /*0072*/ 	.short	0x0018
        /*0074*/ 	.byte	0x00, 0xf5, 0x21, 0x00


	//----- nvinfo : EIATTR_KPARAM_INFO
	.align		4
.L_551:
        /*0078*/ 	.byte	0x04, 0x17
        /*007a*/ 	.short	(.L_553 - .L_552)
.L_552:
        /*007c*/ 	.word	0x00000000
        /*0080*/ 	.short	0x0002
        /*0082*/ 	.short	0x0010
        /*0084*/ 	.byte	0x00, 0xf5, 0x21, 0x00


	//----- nvinfo : EIATTR_KPARAM_INFO
	.align		4
.L_553:
        /*0088*/ 	.byte	0x04, 0x17
        /*008a*/ 	.short	(.L_555 - .L_554)
.L_554:
        /*008c*/ 	.word	0x00000000
        /*0090*/ 	.short	0x0001
        /*0092*/ 	.short	0x0008
        /*0094*/ 	.byte	0x00, 0xf5, 0x21, 0x00


	//----- nvinfo : EIATTR_KPARAM_INFO
	.align		4
.L_555:
        /*0098*/ 	.byte	0x04, 0x17
        /*009a*/ 	.short	(.L_557 - .L_556)
.L_556:
        /*009c*/ 	.word	0x00000000
        /*00a0*/ 	.short	0x0000
        /*00a2*/ 	.short	0x0000
        /*00a4*/ 	.byte	0x00, 0xf5, 0x21, 0x00


	//----- nvinfo : EIATTR_SPARSE_MMA_MASK
	.align		4
.L_557:
        /*00a8*/ 	.byte	0x03, 0x50
        /*00aa*/ 	.short	0x0000


	//----- nvinfo : EIATTR_WMMA_USED
	.align		4
        /*00ac*/ 	.byte	0x01, 0x2b
	.zero		2


	//----- nvinfo : EIATTR_MAXREG_COUNT
	.align		4
        /*00b0*/ 	.byte	0x03, 0x1b
        /*00b2*/ 	.short	0x00ff


	//----- nvinfo : EIATTR_NUM_BARRIERS
	.align		4
        /*00b4*/ 	.byte	0x02, 0x4c
        /*00b6*/ 	.byte	0x01
	.zero		1


	//----- nvinfo : EIATTR_MERCURY_ISA_VERSION
	.align		4
        /*00b8*/ 	.byte	0x03, 0x5f
        /*00ba*/ 	.short	0x0101


	//----- nvinfo : EIATTR_COOP_GROUP_MASK_REGIDS
	.align		4
        /*00bc*/ 	.byte	0x04, 0x29
        /*00be*/ 	.short	(.L_559 - .L_558)


	//   ....[0]....
.L_558:
        /*00c0*/ 	.word	0xffffffff


	//   ....[1]....
        /*00c4*/ 	.word	0xffffffff


	//   ....[2]....
        /*00c8*/ 	.word	0xffffffff


	//   ....[3]....
        /*00cc*/ 	.word	0xffffffff


	//   ....[4]....
        /*00d0*/ 	.word	0xffffffff


	//   ....[5]....
        /*00d4*/ 	.word	0xffffffff


	//   ....[6]....
        /*00d8*/ 	.word	0xffffffff


	//   ....[7]....
        /*00dc*/ 	.word	0xffffffff


	//   ....[8]....
        /*00e0*/ 	.word	0xffffffff


	//   ....[9]....
        /*00e4*/ 	.word	0xffffffff


	//   ....[10]....
        /*00e8*/ 	.word	0xffffffff


	//   ....[11]....
        /*00ec*/ 	.word	0xffffffff


	//   ....[12]....
        /*00f0*/ 	.word	0xffffffff


	//   ....[13]....
        /*00f4*/ 	.word	0xffffffff


	//   ....[14]....
        /*00f8*/ 	.word	0xffffffff


	//   ....[15]....
        /*00fc*/ 	.word	0xffffffff


	//   ....[16]....
        /*0100*/ 	.word	0xffffffff


	//   ....[17]....
        /*0104*/ 	.word	0xffffffff


	//   ....[18]....
        /*0108*/ 	.word	0xffffffff


	//   ....[19]....
        /*010c*/ 	.word	0xffffffff


	//   ....[20]....
        /*0110*/ 	.word	0x0500001f


	//   ....[21]....
        /*0114*/ 	.word	0x0500001f


	//   ....[22]....
        /*0118*/ 	.word	0x0500001f


	//   ....[23]....
        /*011c*/ 	.word	0x0500001f


	//   ....[24]....
        /*0120*/ 	.word	0x0500001f


	//   ....[25]....
        /*0124*/ 	.word	0x0500001f


	//   ....[26]....
        /*0128*/ 	.word	0x0500001f


	//   ....[27]....
        /*012c*/ 	.word	0x0500001f


	//   ....[28]....
        /*0130*/ 	.word	0x0500001f


	//   ....[29]....
        /*0134*/ 	.word	0x0500001f


	//----- nvinfo : EIATTR_COOP_GROUP_INSTR_OFFSETS
	.align		4
.L_559:
        /*0138*/ 	.byte	0x04, 0x28
        /*013a*/ 	.short	(.L_561 - .L_560)


	//   ....[0]....
.L_560:
        /*013c*/ 	.word	0x00000e20


	//   ....[1]....
        /*0140*/ 	.word	0x00000e80


	//   ....[2]....
        /*0144*/ 	.word	0x00000ec0


	//   ....[3]....
        /*0148*/ 	.word	0x00000ef0


	//   ....[4]....
        /*014c*/ 	.word	0x00000f20


	//   ....[5]....
        /*0150*/ 	.word	0x00000fb0


	//   ....[6]....
        /*0154*/ 	.word	0x00000fd0


	//   ....[7]....
        /*0158*/ 	.word	0x00000ff0


	//   ....[8]....
        /*015c*/ 	.word	0x00001010


	//   ....[9]....
        /*0160*/ 	.word	0x00001030


	//   ....[10]....
        /*0164*/ 	.word	0x00002a10


	//   ....[11]....
        /*0168*/ 	.word	0x00002a60


	//   ....[12]....
        /*016c*/ 	.word	0x00002a80


	//   ....[13]....
        /*0170*/ 	.word	0x00002aa0


	//   ....[14]....
        /*0174*/ 	.word	0x00002ac0


	//   ....[15]....
        /*0178*/ 	.word	0x00002b50


	//   ....[16]....
        /*017c*/ 	.word	0x00002b70


	//   ....[17]....
        /*0180*/ 	.word	0x00002b90


	//   ....[18]....
        /*0184*/ 	.word	0x00002bb0


	//   ....[19]....
        /*0188*/ 	.word	0x00002bd0


	//   ....[20]....
        /*018c*/ 	.word	0x00006ca0


	//   ....[21]....
        /*0190*/ 	.word	0x00006d10


	//   ....[22]....
        /*0194*/ 	.word	0x00006d80


	//   ....[23]....
        /*0198*/ 	.word	0x00006df0


	//   ....[24]....
        /*019c*/ 	.word	0x00006e60


	//   ....[25]....
        /*01a0*/ 	.word	0x00006ef0


	//   ....[26]....
        /*01a4*/ 	.word	0x00006f60


	//   ....[27]....
        /*01a8*/ 	.word	0x00006fd0


	//   ....[28]....
        /*01ac*/ 	.word	0x00007040


	//   ....[29]....
        /*01b0*/ 	.word	0x000070b0


	//----- nvinfo : EIATTR_VRC_CTA_INIT_COUNT
	.align		4
.L_561:
        /*01b4*/ 	.byte	0x02, 0x4a
	.zero		1
	.zero		1


	//----- nvinfo : EIATTR_EXIT_INSTR_OFFSETS
	.align		4
        /*01b8*/ 	.byte	0x04, 0x1c
        /*01ba*/ 	.short	(.L_563 - .L_562)


	//   ....[0]....
.L_562:
        /*01bc*/ 	.word	0x00000050


	//   ....[1]....
        /*01c0*/ 	.word	0x000061a0


	//   ....[2]....
        /*01c4*/ 	.word	0x00006490


	//   ....[3]....
        /*01c8*/ 	.word	0x00006c40


	//----- nvinfo : EIATTR_MAX_THREADS
	.align		4
.L_563:
        /*01cc*/ 	.byte	0x04, 0x05
        /*01ce*/ 	.short	(.L_565 - .L_564)
.L_564:
        /*01d0*/ 	.word	0x00000080
        /*01d4*/ 	.word	0x00000001
        /*01d8*/ 	.word	0x00000001


	//----- nvinfo : EIATTR_CRS_STACK_SIZE
	.align		4
.L_565:
        /*01dc*/ 	.byte	0x04, 0x1e
        /*01de*/ 	.short	(.L_567 - .L_566)
.L_566:
        /*01e0*/ 	.word	0x00000000


	//----- nvinfo : EIATTR_CBANK_PARAM_SIZE
	.align		4
.L_567:
        /*01e4*/ 	.byte	0x03, 0x19
        /*01e6*/ 	.short	0x003c


	//----- nvinfo : EIATTR_PARAM_CBANK
	.align		4
        /*01e8*/ 	.byte	0x04, 0x0a
        /*01ea*/ 	.short	(.L_569 - .L_568)
	.align		4
.L_568:
        /*01ec*/ 	.word	index@(.nv.constant0._Z21int8_attention_kernelILi80ELb1EEvPK6__halfS2_S2_PS0_PKfiiiii)
        /*01f0*/ 	.short	0x0380
        /*01f2*/ 	.short	0x003c


	//----- nvinfo : EIATTR_SW_WAR
	.align		4
.L_569:
        /*01f4*/ 	.byte	0x04, 0x36
        /*01f6*/ 	.short	(.L_571 - .L_570)
.L_570:
        /*01f8*/ 	.word	0x00000008
.L_571:


//--------------------- .nv.info._Z21int8_attention_kernelILi64ELb1EEvPK6__halfS2_S2_PS0_PKfiiiii --------------------------
	.section	.nv.info._Z21int8_attention_kernelILi64ELb1EEvPK6__halfS2_S2_PS0_PKfiiiii,"",@"SHT_CUDA_INFO"
	.sectionflags	@""
	.align	4


	//----- nvinfo : EIATTR_CUDA_API_VERSION
	.align		4
        /*0000*/ 	.byte	0x04, 0x37
        /*0002*/ 	.short	(.L_573 - .L_572)
.L_572:
        /*0004*/ 	.word	0x00000082


	//----- nvinfo : EIATTR_KPARAM_INFO
	.align		4
.L_573:
        /*0008*/ 	.byte	0x04, 0x17
        /*000a*/ 	.short	(.L_575 - .L_574)
.L_574:
        /*000c*/ 	.word	0x00000000
        /*0010*/ 	.short	0x0009
        /*0012*/ 	.short	0x0038
        /*0014*/ 	.byte	0x00, 0xf0, 0x11, 0x00


	//----- nvinfo : EIATTR_KPARAM_INFO
	.align		4
.L_575:
        /*0018*/ 	.byte	0x04, 0x17
        /*001a*/ 	.short	(.L_577 - .L_576)
.L_576:
        /*001c*/ 	.word	0x00000000
        /*0020*/ 	.short	0x0008
        /*0022*/ 	.short	0x0034
        /*0024*/ 	.byte	0x00, 0xf0, 0x11, 0x00


	//----- nvinfo : EIATTR_KPARAM_INFO
	.align		4
.L_577:
        /*0028*/ 	.byte	0x04, 0x17
        /*002a*/ 	.short	(.L_579 - .L_578)
.L_578:
        /*002c*/ 	.word	0x00000000
        /*0030*/ 	.short	0x0007
        /*0032*/ 	.short	0x0030
        /*0034*/ 	.byte	0x00, 0xf0, 0x11, 0x00


	//----- nvinfo : EIATTR_KPARAM_INFO
	.align		4
.L_579:
        /*0038*/ 	.byte	0x04, 0x17
        /*003a*/ 	.short	(.L_581 - .L_580)
.L_580:
        /*003c*/ 	.word	0x00000000
        /*0040*/ 	.short	0x0006
        /*0042*/ 	.short	0x002c
        /*0044*/ 	.byte	0x00, 0xf0, 0x11, 0x00


	//----- nvinfo : EIATTR_KPARAM_INFO
	.align		4
.L_581:
        /*0048*/ 	.byte	0x04, 0x17
        /*004a*/ 	.short	(.L_583 - .L_582)
.L_582:
        /*004c*/ 	.word	0x00000000
        /*0050*/ 	.short	0x0005
        /*0052*/ 	.short	0x0028
        /*0054*/ 	.byte	0x00, 0xf0, 0x11, 0x00


	//----- nvinfo : EIATTR_KPARAM_INFO
	.align		4
.L_583:
        /*0058*/ 	.byte	0x04, 0x17
        /*005a*/ 	.short	(.L_585 - .L_584)
.L_584:
        /*005c*/ 	.word	0x00000000
        /*0060*/ 	.short	0x0004
        /*0062*/ 	.short	0x0020
        /*0064*/ 	.byte	0x00, 0xf5, 0x21, 0x00


	//----- nvinfo : EIATTR_KPARAM_INFO
	.align		4
.L_585:
        /*0068*/ 	.byte	0x04, 0x17
        /*006a*/ 	.short	(.L_587 - .L_586)
.L_586:
        /*006c*/ 	.word	0x00000000
        /*0070*/ 	.short	0x0003
        /*0072*/ 	.short	0x0018
        /*0074*/ 	.byte	0x00, 0xf5, 0x21, 0x00


	//----- nvinfo : EIATTR_KPARAM_INFO
	.align		4
.L_587:
        /*0078*/ 	.byte	0x04, 0x17
        /*007a*/ 	.short	(.L_589 - .L_588)
.L_588:
        /*007c*/ 	.word	0x00000000
        /*0080*/ 	.short	0x0002
        /*0082*/ 	.short	0x0010
        /*0084*/ 	.byte	0x00, 0xf5, 0x21, 0x00


	//----- nvinfo : EIATTR_KPARAM_INFO
	.align		4
.L_589:
        /*0088*/ 	.byte	0x04, 0x17
        /*008a*/ 	.short	(.L_591 - .L_590)
.L_590:
        /*008c*/ 	.word	0x00000000
        /*0090*/ 	.short	0x0001
        /*0092*/ 	.short	0x0008
        /*0094*/ 	.byte	0x00, 0xf5, 0x21, 0x00


	//----- nvinfo : EIATTR_KPARAM_INFO
	.align		4
.L_591:
        /*0098*/ 	.byte	0x04, 0x17
        /*009a*/ 	.short	(.L_593 - .L_592)
.L_592:
        /*009c*/ 	.word	0x00000000
        /*00a0*/ 	.short	0x0000
        /*00a2*/ 	.short	0x0000
        /*00a4*/ 	.byte	0x00, 0xf5, 0x21, 0x00


	//----- nvinfo : EIATTR_SPARSE_MMA_MASK
	.align		4
.L_593:
        /*00a8*/ 	.byte	0x03, 0x50
        /*00aa*/ 	.short	0x0000


	//----- nvinfo : EIATTR_WMMA_USED
	.align		4
        /*00ac*/ 	.byte	0x01, 0x2b
	.zero		2


	//----- nvinfo : EIATTR_MAXREG_COUNT
	.align		4
        /*00b0*/ 	.byte	0x03, 0x1b
        /*00b2*/ 	.short	0x00ff


	//----- nvinfo : EIATTR_NUM_BARRIERS
	.align		4
        /*00b4*/ 	.byte	0x02, 0x4c
        /*00b6*/ 	.byte	0x01
	.zero		1


	//----- nvinfo : EIATTR_MERCURY_ISA_VERSION
	.align		4
        /*00b8*/ 	.byte	0x03, 0x5f
        /*00ba*/ 	.short	0x0101


	//----- nvinfo : EIATTR_COOP_GROUP_MASK_REGIDS
	.align		4
        /*00bc*/ 	.byte	0x04, 0x29
        /*00be*/ 	.short	(.L_595 - .L_594)


	//   ....[0]....
.L_594:
        /*00c0*/ 	.word	0xffffffff


	//   ....[1]....
        /*00c4*/ 	.word	0xffffffff


	//   ....[2]....
        /*00c8*/ 	.word	0xffffffff


	//   ....[3]....
        /*00cc*/ 	.word	0xffffffff


	//   ....[4]....
        /*00d0*/ 	.word	0xffffffff


	//   ....[5]....
        /*00d4*/ 	.word	0xffffffff


	//   ....[6]....
        /*00d8*/ 	.word	0xffffffff


	//   ....[7]....
        /*00dc*/ 	.word	0xffffffff


	//   ....[8]....
        /*00e0*/ 	.word	0xffffffff


	//   ....[9]....
        /*00e4*/ 	.word	0xffffffff


	//   ....[10]....
        /*00e8*/ 	.word	0xffffffff


	//   ....[11]....
        /*00ec*/ 	.word	0xffffffff


	//   ....[12]....
        /*00f0*/ 	.word	0xffffffff


	//   ....[13]....
        /*00f4*/ 	.word	0xffffffff


	//   ....[14]....
        /*00f8*/ 	.word	0xffffffff


	//   ....[15]....
        /*00fc*/ 	.word	0xffffffff


	//   ....[16]....
        /*0100*/ 	.word	0xffffffff


	//   ....[17]....
        /*0104*/ 	.word	0xffffffff


	//   ....[18]....
        /*0108*/ 	.word	0xffffffff


	//   ....[19]....
        /*010c*/ 	.word	0xffffffff


	//   ....[20]....
        /*0110*/ 	.word	0x0500001e


	//   ....[21]....
        /*0114*/ 	.word	0x0500001e


	//   ....[22]....
        /*0118*/ 	.word	0x0500001e


	//   ....[23]....
        /*011c*/ 	.word	0x0500001e


	//   ....[24]....
        /*0120*/ 	.word	0x0500001e


	//   ....[25]....
        /*0124*/ 	.word	0x0500001e


	//   ....[26]....
        /*0128*/ 	.word	0x0500001e


	//   ....[27]....
        /*012c*/ 	.word	0x0500001e


	//   ....[28]....
        /*0130*/ 	.word	0x0500001e


	//   ....[29]....
        /*0134*/ 	.word	0x0500001e


	//----- nvinfo : EIATTR_COOP_GROUP_INSTR_OFFSETS
	.align		4
.L_595:
        /*0138*/ 	.byte	0x04, 0x28
        /*013a*/ 	.short	(.L_597 - .L_596)


	//   ....[0]....
.L_596:
        /*013c*/ 	.word	0x00000cc0


	//   ....[1]....
        /*0140*/ 	.word	0x00000d40


	//   ....[2]....
        /*0144*/ 	.word	0x00000d70


	//   ....[3]....
        /*0148*/ 	.word	0x00000da0


	//   ....[4]....
        /*014c*/ 	.word	0x00000dc0


	//   ....[5]....
        /*0150*/ 	.word	0x00000e50


	//   ....[6]....
        /*0154*/ 	.word	0x00000e70


	//   ....[7]....
        /*0158*/ 	.word	0x00000e90


	//   ....[8]....
        /*015c*/ 	.word	0x00000eb0


	//   ....[9]....
        /*0160*/ 	.word	0x00000ed0


	//   ....[10]....
        /*0164*/ 	.word	0x00002b80


	//   ....[11]....
        /*0168*/ 	.word	0x00002bc0


	//   ....[12]....
        /*016c*/ 	.word	0x00002be0


	//   ....[13]....
        /*0170*/ 	.word	0x00002c00


	//   ....[14]....
        /*0174*/ 	.word	0x00002c20


	//   ....[15]....
        /*0178*/ 	.word	0x00002cc0


	//   ....[16]....
        /*017c*/ 	.word	0x00002ce0


	//   ....[17]....
        /*0180*/ 	.word	0x00002d00


	//   ....[18]....
        /*0184*/ 	.word	0x00002d20


	//   ....[19]....
        /*0188*/ 	.word	0x00002d40


	//   ....[20]....
        /*018c*/ 	.word	0x00006cf0


	//   ....[21]....
        /*0190*/ 	.word	0x00006d60


	//   ....[22]....
        /*0194*/ 	.word	0x00006dd0


	//   ....[23]....
        /*0198*/ 	.word	0x00006e40


	//   ....[24]....
        /*019c*/ 	.word	0x00006eb0


	//   ....[25]....
        /*01a0*/ 	.word	0x00006f40


	//   ....[26]....
        /*01a4*/ 	.word	0x00006fb0


	//   ....[27]....
        /*01a8*/ 	.word	0x00007020


	//   ....[28]....
        /*01ac*/ 	.word	0x00007090


	//   ....[29]....
        /*01b0*/ 	.word	0x00007100


	//----- nvinfo : EIATTR_VRC_CTA_INIT_COUNT
	.align		4
.L_597:
        /*01b4*/ 	.byte	0x02, 0x4a
	.zero		1
	.zero		1


	//----- nvinfo : EIATTR_EXIT_INSTR_OFFSETS
	.align		4
        /*01b8*/ 	.byte	0x04, 0x1c
        /*01ba*/ 	.short	(.L_599 - .L_598)


	//   ....[0]....
.L_598:
        /*01bc*/ 	.word	0x00000050


	//   ....[1]....
        /*01c0*/ 	.word	0x000061b0


	//   ....[2]....
        /*01c4*/ 	.word	0x000064c0


	//   ....[3]....
        /*01c8*/ 	.word	0x00006c90


	//----- nvinfo : EIATTR_MAX_THREADS
	.align		4
.L_599:
        /*01cc*/ 	.byte	0x04, 0x05
        /*01ce*/ 	.short	(.L_601 - .L_600)
.L_600:
        /*01d0*/ 	.word	0x00000080
        /*01d4*/ 	.word	0x00000001
        /*01d8*/ 	.word	0x00000001


	//----- nvinfo : EIATTR_CRS_STACK_SIZE
	.align		4
.L_601:
        /*01dc*/ 	.byte	0x04, 0x1e
        /*01de*/ 	.short	(.L_603 - .L_602)
.L_602:
        /*01e0*/ 	.word	0x00000000


	//----- nvinfo : EIATTR_CBANK_PARAM_SIZE
	.align		4
.L_603:
        /*01e4*/ 	.byte	0x03, 0x19
        /*01e6*/ 	.short	0x003c


	//----- nvinfo : EIATTR_PARAM_CBANK
	.align		4
        /*01e8*/ 	.byte	0x04, 0x0a
        /*01ea*/ 	.short	(.L_605 - .L_604)
	.align		4
.L_604:
        /*01ec*/ 	.word	index@(.nv.constant0._Z21int8_attention_kernelILi64ELb1EEvPK6__halfS2_S2_PS0_PKfiiiii)
        /*01f0*/ 	.short	0x0380
        /*01f2*/ 	.short	0x003c


	//----- nvinfo : EIATTR_SW_WAR
	.align		4
.L_605:
        /*01f4*/ 	.byte	0x04, 0x36
        /*01f6*/ 	.short	(.L_607 - .L_606)
.L_606:
        /*01f8*/ 	.word	0x00000008
.L_607:


//--------------------- .nv.info._Z21int8_attention_kernelILi32ELb1EEvPK6__halfS2_S2_PS0_PKfiiiii --------------------------
	.section	.nv.info._Z21int8_attention_kernelILi32ELb1EEvPK6__halfS2_S2_PS0_PKfiiiii,"",@"SHT_CUDA_INFO"
	.sectionflags	@""
	.align	4


	//----- nvinfo : EIATTR_CUDA_API_VERSION
	.align		4
        /*0000*/ 	.byte	0x04, 0x37
        /*0002*/ 	.short	(.L_609 - .L_608)
.L_608:
        /*0004*/ 	.word	0x00000082


	//----- nvinfo : EIATTR_KPARAM_INFO
	.align		4
.L_609:
        /*0008*/ 	.byte	0x04, 0x17
        /*000a*/ 	.short	(.L_611 - .L_610)
.L_610:
        /*000c*/ 	.word	0x00000000
        /*0010*/ 	.short	0x0009
        /*0012*/ 	.short	0x0038
        /*0014*/ 	.byte	0x00, 0xf0, 0x11, 0x00


	//----- nvinfo : EIATTR_KPARAM_INFO
	.align		4
.L_611:
        /*0018*/ 	.byte	0x04, 0x17
        /*001a*/ 	.short	(.L_613 - .L_612)
.L_612:
        /*001c*/ 	.word	0x00000000
        /*0020*/ 	.short	0x0008
        /*0022*/ 	.short	0x0034
        /*0024*/ 	.byte	0x00, 0xf0, 0x11, 0x00


	//----- nvinfo : EIATTR_KPARAM_INFO
	.align		4
.L_613:
        /*0028*/ 	.byte	0x04, 0x17
        /*002a*/ 	.short	(.L_615 - .L_614)
.L_614:
        /*002c*/ 	.word	0x00000000
        /*0030*/ 	.short	0x0007
        /*0032*/ 	.short	0x0030
        /*0034*/ 	.byte	0x00, 0xf0, 0x11, 0x00


	//----- nvinfo : EIATTR_KPARAM_INFO
	.align		4
.L_615:
        /*0038*/ 	.byte	0x04, 0x17
        /*003a*/ 	.short	(.L_617 - .L_616)
.L_616:
        /*003c*/ 	.word	0x00000000
        /*0040*/ 	.short	0x0006
        /*0042*/ 	.short	0x002c
        /*0044*/ 	.byte	0x00, 0xf0, 0x11, 0x00


	//----- nvinfo : EIATTR_KPARAM_INFO
	.align		4
.L_617:
        /*0048*/ 	.byte	0x04, 0x17
        /*004a*/ 	.short	(.L_619 - .L_618)
.L_618:
        /*004c*/ 	.word	0x00000000
        /*0050*/ 	.short	0x0005
        /*0052*/ 	.short	0x0028
        /*0054*/ 	.byte	0x00, 0xf0, 0x11, 0x00


	//----- nvinfo : EIATTR_KPARAM_INFO
	.align		4
.L_619:
        /*0058*/ 	.byte	0x04, 0x17
        /*005a*/ 	.short	(.L_621 - .L_620)
.L_620:
        /*005c*/ 	.word	0x00000000
        /*0060*/ 	.short	0x0004
        /*0062*/ 	.short	0x0020
        /*0064*/ 	.byte	0x00, 0xf5, 0x21, 0x00


	//----- nvinfo : EIATTR_KPARAM_INFO
	.align		4
.L_621:
        /*0068*/ 	.byte	0x04, 0x17
        /*006a*/ 	.short	(.L_623 - .L_622)
.L_622:
        /*006c*/ 	.word	0x00000000
        /*0070*/ 	.short	0x0003
        /*0072*/ 	.short	0x0018
        /*0074*/ 	.byte	0x00, 0xf5, 0x21, 0x00


	//----- nvinfo : EIATTR_KPARAM_INFO
	.align		4
.L_623:
        /*0078*/ 	.byte	0x04, 0x17
        /*007a*/ 	.short	(.L_625 - .L_624)
.L_624:
        /*007c*/ 	.word	0x00000000
        /*0080*/ 	.short	0x0002
        /*0082*/ 	.short	0x0010
        /*0084*/ 	.byte	0x00, 0xf5, 0x21, 0x00


	//----- nvinfo : EIATTR_KPARAM_INFO
	.align		4
.L_625:
        /*0088*/ 	.byte	0x04, 0x17
        /*008a*/ 	.short	(.L_627 - .L_626)
.L_626:
        /*008c*/ 	.word	0x00000000
        /*0090*/ 	.short	0x0001
        /*0092*/ 	.short	0x0008
        /*0094*/ 	.byte	0x00, 0xf5, 0x21, 0x00


	//----- nvinfo : EIATTR_KPARAM_INFO
	.align		4
.L_627:
        /*0098*/ 	.byte	0x04, 0x17
        /*009a*/ 	.short	(.L_629 - .L_628)
.L_628:
        /*009c*/ 	.word	0x00000000
        /*00a0*/ 	.short	0x0000
        /*00a2*/ 	.short	0x0000
        /*00a4*/ 	.byte	0x00, 0xf5, 0x21, 0x00


	//----- nvinfo : EIATTR_SPARSE_MMA_MASK
	.align		4
.L_629:
        /*00a8*/ 	.byte	0x03, 0x50
        /*00aa*/ 	.short	0x0000


	//----- nvinfo : EIATTR_WMMA_USED
	.align		4
        /*00ac*/ 	.byte	0x01, 0x2b
	.zero		2


	//----- nvinfo : EIATTR_MAXREG_COUNT
	.align		4
        /*00b0*/ 	.byte	0x03, 0x1b
        /*00b2*/ 	.short	0x00ff


	//----- nvinfo : EIATTR_NUM_BARRIERS
	.align		4
        /*00b4*/ 	.byte	0x02, 0x4c
        /*00b6*/ 	.byte	0x01
	.zero		1


	//----- nvinfo : EIATTR_MERCURY_ISA_VERSION
	.align		4
        /*00b8*/ 	.byte	0x03, 0x5f
        /*00ba*/ 	.short	0x0101


	//----- nvinfo : EIATTR_COOP_GROUP_MASK_REGIDS
	.align		4
        /*00bc*/ 	.byte	0x04, 0x29
        /*00be*/ 	.short	(.L_631 - .L_630)


	//   ....[0]....
.L_630:
        /*00c0*/ 	.word	0xffffffff


	//   ....[1]....
        /*00c4*/ 	.word	0xffffffff


	//   ....[2]....
        /*00c8*/ 	.word	0xffffffff


	//   ....[3]....
        /*00cc*/ 	.word	0xffffffff


	//   ....[4]....
        /*00d0*/ 	.word	0xffffffff


	//   ....[5]....
        /*00d4*/ 	.word	0xffffffff


	//   ....[6]....
        /*00d8*/ 	.word	0xffffffff


	//   ....[7]....
        /*00dc*/ 	.word	0xffffffff


	//   ....[8]....
        /*00e0*/ 	.word	0xffffffff


	//   ....[9]....
        /*00e4*/ 	.word	0xffffffff


	//   ....[10]....
        /*00e8*/ 	.word	0xffffffff


	//   ....[11]....
        /*00ec*/ 	.word	0xffffffff


	//   ....[12]....
        /*00f0*/ 	.word	0xffffffff


	//   ....[13]....
        /*00f4*/ 	.word	0xffffffff


	//   ....[14]....
        /*00f8*/ 	.word	0xffffffff


	//   ....[15]....
        /*00fc*/ 	.word	0xffffffff


	//   ....[16]....
        /*0100*/ 	.word	0xffffffff


	//   ....[17]....
        /*0104*/ 	.word	0xffffffff


	//   ....[18]....
        /*0108*/ 	.word	0xffffffff


	//   ....[19]....
        /*010c*/ 	.word	0xffffffff


	//   ....[20]....
        /*0110*/ 	.word	0x05000018


	//   ....[21]....
        /*0114*/ 	.word	0x05000018


	//   ....[22]....
        /*0118*/ 	.word	0x05000018


	//   ....[23]....
        /*011c*/ 	.word	0x05000018


	//   ....[24]....
        /*0120*/ 	.word	0x05000018


	//   ....[25]....
        /*0124*/ 	.word	0x05000018


	//   ....[26]....
        /*0128*/ 	.word	0x05000018


	//   ....[27]....
        /*012c*/ 	.word	0x05000018


	//   ....[28]....
        /*0130*/ 	.word	0x05000018


	//   ....[29]....
        /*0134*/ 	.word	0x05000018


	//----- nvinfo : EIATTR_COOP_GROUP_INSTR_OFFSETS
	.align		4
.L_631:
        /*0138*/ 	.byte	0x04, 0x28
        /*013a*/ 	.short	(.L_633 - .L_632)


	//   ....[0]....
.L_632:
        /*013c*/ 	.word	0x00000e10


	//   ....[1]....
        /*0140*/ 	.word	0x00000e80


	//   ....[2]....
        /*0144*/ 	.word	0x00000ec0


	//   ....[3]....
        /*0148*/ 	.word	0x00000ef0


	//   ....[4]....
        /*014c*/ 	.word	0x00000f10


	//   ....[5]....
        /*0150*/ 	.word	0x00000fa0


	//   ....[6]....
        /*0154*/ 	.word	0x00000fc0


	//   ....[7]....
        /*0158*/ 	.word	0x00000fe0


	//   ....[8]....
        /*015c*/ 	.word	0x00001000


	//   ....[9]....
        /*0160*/ 	.word	0x00001020


	//   ....[10]....
        /*0164*/ 	.word	0x00002940


	//   ....[11]....
        /*0168*/ 	.word	0x00002980


	//   ....[12]....
        /*016c*/ 	.word	0x000029a0


	//   ....[13]....
        /*0170*/ 	.word	0x000029c0


	//   ....[14]....
        /*0174*/ 	.word	0x000029e0


	//   ....[15]....
        /*0178*/ 	.word	0x00002a80


	//   ....[16]....
        /*017c*/ 	.word	0x00002aa0


	//   ....[17]....
        /*0180*/ 	.word	0x00002ac0


	//   ....[18]....
        /*0184*/ 	.word	0x00002ae0


	//   ....[19]....
        /*0188*/ 	.word	0x00002b00


	//   ....[20]....
        /*018c*/ 	.word	0x00006750


	//   ....[21]....
        /*0190*/ 	.word	0x000067c0


	//   ....[22]....
        /*0194*/ 	.word	0x00006830


	//   ....[23]....
        /*0198*/ 	.word	0x000068a0


	//   ....[24]....
        /*019c*/ 	.word	0x00006910


	//   ....[25]....
        /*01a0*/ 	.word	0x000069a0


	//   ....[26]....
        /*01a4*/ 	.word	0x00006a10


	//   ....[27]....
        /*01a8*/ 	.word	0x00006a80


	//   ....[28]....
        /*01ac*/ 	.word	0x00006af0


	//   ....[29]....
        /*01b0*/ 	.word	0x00006b60


	//----- nvinfo : EIATTR_VRC_CTA_INIT_COUNT
	.align		4
.L_633:
        /*01b4*/ 	.byte	0x02, 0x4a
	.zero		1
	.zero		1


	//----- nvinfo : EIATTR_EXIT_INSTR_OFFSETS
	.align		4
        /*01b8*/ 	.byte	0x04, 0x1c
        /*01ba*/ 	.short	(.L_635 - .L_634)


	//   ....[0]....
.L_634:
        /*01bc*/ 	.word	0x00000050


	//   ....[1]....
        /*01c0*/ 	.word	0x00005c40


	//   ....[2]....
        /*01c4*/ 	.word	0x00005f20


	//   ....[3]....
        /*01c8*/ 	.word	0x000066f0


	//----- nvinfo : EIATTR_MAX_THREADS
	.align		4
.L_635:
        /*01cc*/ 	.byte	0x04, 0x05
        /*01ce*/ 	.short	(.L_637 - .L_636)
.L_636:
        /*01d0*/ 	.word	0x00000080
        /*01d4*/ 	.word	0x00000001
        /*01d8*/ 	.word	0x00000001


	//----- nvinfo : EIATTR_CRS_STACK_SIZE
	.align		4
.L_637:
        /*01dc*/ 	.byte	0x04, 0x1e
        /*01de*/ 	.short	(.L_639 - .L_638)
.L_638:
        /*01e0*/ 	.word	0x00000000


	//----- nvinfo : EIATTR_CBANK_PARAM_SIZE
	.align		4
.L_639:
        /*01e4*/ 	.byte	0x03, 0x19
        /*01e6*/ 	.short	0x003c


	//----- nvinfo : EIATTR_PARAM_CBANK
	.align		4
        /*01e8*/ 	.byte	0x04, 0x0a
        /*01ea*/ 	.short	(.L_641 - .L_640)
	.align		4
.L_640:
        /*01ec*/ 	.word	index@(.nv.constant0._Z21int8_attention_kernelILi32ELb1EEvPK6__halfS2_S2_PS0_PKfiiiii)
        /*01f0*/ 	.short	0x0380
        /*01f2*/ 	.short	0x003c


	//----- nvinfo : EIATTR_SW_WAR
	.align		4
.L_641:
        /*01f4*/ 	.byte	0x04, 0x36
        /*01f6*/ 	.short	(.L_643 - .L_642)
.L_642:
        /*01f8*/ 	.word	0x00000008
.L_643:


//--------------------- .nv.callgraph             --------------------------
	.section	.nv.callgraph,"",@"SHT_CUDA_CALLGRAPH"
	.align	4
	.sectionentsize	8
	.align		4
        /*0000*/ 	.word	0x00000000
	.align		4
        /*0004*/ 	.word	0xffffffff
	.align		4
        /*0008*/ 	.word	0x00000000
	.align		4
        /*000c*/ 	.word	0xfffffffe
	.align		4
        /*0010*/ 	.word	0x00000000
	.align		4
        /*0014*/ 	.word	0xfffffffd
	.align		4
        /*0018*/ 	.word	0x00000000
	.align		4
        /*001c*/ 	.word	0xfffffffc


//--------------------- .text._Z21int8_attention_kernelILi256ELb0EEvPK6__halfS2_S2_PS0_PKfiiiii --------------------------
	.section	.text._Z21int8_attention_kernelILi256ELb0EEvPK6__halfS2_S2_PS0_PKfiiiii,"ax",@progbits
	.align	128
        .global         _Z21int8_attention_kernelILi256ELb0EEvPK6__halfS2_S2_PS0_PKfiiiii
        .type           _Z21int8_attention_kernelILi256ELb0EEvPK6__halfS2_S2_PS0_PKfiiiii,@function
        .size           _Z21int8_attention_kernelILi256ELb0EEvPK6__halfS2_S2_PS0_PKfiiiii,(.L_x_1844 - _Z21int8_attention_kernelILi256ELb0EEvPK6__halfS2_S2_PS0_PKfiiiii)
        .other          _Z21int8_attention_kernelILi256ELb0EEvPK6__halfS2_S2_PS0_PKfiiiii,@"STO_CUDA_ENTRY STV_DEFAULT"
_Z21int8_attention_kernelILi256ELb0EEvPK6__halfS2_S2_PS0_PKfiiiii:
.text._Z21int8_attention_kernelILi256ELb0EEvPK6__halfS2_S2_PS0_PKfiiiii:
[----:B------:R-:W-:Y:S01]  /*0000*/  LDC R1, c[0x0][0x37c] ;  /* 0x0000df00ff017b82 */ /* 0x000fe20000000800 */
[----:B------:R-:W0:Y:S07]  /*0010*/  S2R R6, SR_CTAID.Z ;  /* 0x0000000000067919 */ /* 0x000e2e0000002700 */
[----:B------:R-:W1:Y:S01]  /*0020*/  LDC R116, c[0x0][0x3b8] ;  /* 0x0000ee00ff747b82 */ /* 0x000e620000000800 */
[----:B0-----:R-:W-:-:S05]  /*0030*/  IMAD.SHL.U32 R103, R6, 0x20, RZ ;  /* 0x0000002006677824 */ /* 0x001fca00078e00ff */
[----:B-1----:R-:W-:-:S13]  /*0040*/  ISETP.GE.AND P0, PT, R103, R116, PT ;  /* 0x000000746700720c */ /* 0x002fda0003f06270 */
[----:B------:R-:W-:Y:S05]  /*0050*/  @P0 EXIT ;  /* 0x000000000000094d */ /* 0x000fea0003800000 */
[----:B------:R-:W0:Y:S01]  /*0060*/  LDC R9, c[0x0][0x3b4] ;  /* 0x0000ed00ff097b82 */ /* 0x000e220000000800 */
[----:B------:R-:W1:Y:S01]  /*0070*/  LDCU.64 UR4, c[0x0][0x3a0] ;  /* 0x00007400ff0477ac */ /* 0x000e620008000a00 */
[----:B------:R-:W2:Y:S01]  /*0080*/  S2R R120, SR_CTAID.Y ;  /* 0x0000000000787919 */ /* 0x000ea20000002600 */
[----:B------:R-:W-:Y:S01]  /*0090*/  IMAD.MOV.U32 R100, RZ, RZ, 0x3f800000 ;  /* 0x3f800000ff647424 */ /* 0x000fe200078e00ff */
[----:B------:R-:W3:Y:S01]  /*00a0*/  LDCU.64 UR6, c[0x0][0x358] ;  /* 0x00006b00ff0677ac */ /* 0x000ee20008000a00 */
[----:B------:R-:W4:Y:S03]  /*00b0*/  S2R R102, SR_TID.X ;  /* 0x0000000000667919 */ /* 0x000f260000002100 */
[----:B------:R-:W4:Y:S01]  /*00c0*/  LDC.64 R10, c[0x0][0x380] ;  /* 0x0000e000ff0a7b82 */ /* 0x000f220000000a00 */
[----:B-1----:R-:W-:-:S04]  /*00d0*/  ISETP.NE.U32.AND P0, PT, RZ, UR4, PT ;  /* 0x00000004ff007c0c */ /* 0x002fc8000bf05070 */
[----:B------:R-:W-:Y:S02]  /*00e0*/  ISETP.NE.AND.EX P0, PT, RZ, UR5, PT, P0 ;  /* 0x00000005ff007c0c */ /* 0x000fe4000bf05300 */
[----:B0-----:R-:W-:-:S04]  /*00f0*/  IABS R7, R9 ;  /* 0x0000000900077213 */ /* 0x001fc80000000000 */
[----:B------:R-:W0:Y:S07]  /*0100*/  I2F.RP R0, R7 ;  /* 0x0000000700007306 */ /* 0x000e2e0000209400 */
[----:B------:R-:W1:Y:S08]  /*0110*/  @P0 LDC R5, c[0x0][0x3a8] ;  /* 0x0000ea00ff050b82 */ /* 0x000e700000000800 */
[----:B------:R-:W1:Y:S01]  /*0120*/  @P0 LDC.64 R2, c[0x0][0x3a0] ;  /* 0x0000e800ff020b82 */ /* 0x000e620000000a00 */
[----:B0-----:R-:W0:Y:S02]  /*0130*/  MUFU.RCP R0, R0 ;  /* 0x0000000000007308 */ /* 0x001e240000001000 */
[----:B0-----:R-:W-:-:S02]  /*0140*/  VIADD R4, R0, 0xffffffe ;  /* 0x0ffffffe00047836 */ /* 0x001fc40000000000 */
[----:B-1----:R-:W-:-:S04]  /*0150*/  @P0 IMAD.WIDE R2, R5, 0x4, R2 ;  /* 0x0000000405020825 */ /* 0x002fc800078e0202 */
[----:B------:R0:W1:Y:S01]  /*0160*/  F2I.FTZ.U32.TRUNC.NTZ R5, R4 ;  /* 0x0000000400057305 */ /* 0x000062000021f000 */
[----:B---3--:R3:W5:Y:S01]  /*0170*/  @P0 LDG.E.CONSTANT R100, desc[UR6][R2.64] ;  /* 0x0000000602640981 */ /* 0x008762000c1e9900 */
[----:B------:R-:W1:Y:S01]  /*0180*/  S2UR UR4, SR_CTAID.X ;  /* 0x00000000000479c3 */ /* 0x000e620000002500 */
[----:B--2---:R-:W-:Y:S01]  /*0190*/  ISETP.GE.AND P2, PT, R120, RZ, PT ;  /* 0x000000ff7800720c */ /* 0x004fe20003f46270 */
[----:B------:R-:W-:Y:S01]  /*01a0*/  IMAD.MOV R101, RZ, RZ, -R103 ;  /* 0x000000ffff657224 */ /* 0x000fe200078e0a67 */
[----:B------:R-:W-:Y:S01]  /*01b0*/  BSSY.RECONVERGENT B0, `(.L_x_0) ;  /* 0x00000b0000007945 */ /* 0x000fe20003800200 */
[----:B------:R-:W-:Y:S01]  /*01c0*/  IMAD.MOV.U32 R121, RZ, RZ, RZ ;  /* 0x000000ffff797224 */ /* 0x000fe200078e00ff */
[----:B----4-:R-:W-:Y:S01]  /*01d0*/  SHF.R.U32.HI R104, RZ, 0x5, R102 ;  /* 0x00000005ff687819 */ /* 0x010fe20000011666 */
[----:B0-----:R-:W-:Y:S01]  /*01e0*/  IMAD.MOV.U32 R4, RZ, RZ, RZ ;  /* 0x000000ffff047224 */ /* 0x001fe200078e00ff */
[----:B------:R-:W-:Y:S01]  /*01f0*/  VIADDMNMX R101, R101, R116, 0x20, PT ;  /* 0x0000002065657446 */ /* 0x000fe20003800174 */
[----:B------:R-:W-:Y:S01]  /*0200*/  IMAD.WIDE.U32 R116, R116, 0x100, RZ ;  /* 0x0000010074747825 */ /* 0x000fe200078e00ff */
[----:B---3--:R-:W-:-:S02]  /*0210*/  IABS R2, R120 ;  /* 0x0000007800027213 */ /* 0x008fc40000000000 */
[----:B-1----:R-:W-:Y:S01]  /*0220*/  IADD3 R8, PT, PT, RZ, -R5, RZ ;  /* 0x80000005ff087210 */ /* 0x002fe20007ffe0ff */
[----:B------:R-:W-:-:S04]  /*0230*/  IMAD.SHL.U32 R99, R101, 0x100, RZ ;  /* 0x0000010065637824 */ /* 0x000fc800078e00ff */
[----:B------:R-:W-:-:S04]  /*0240*/  IMAD R3, R8, R7, RZ ;  /* 0x0000000708037224 */ /* 0x000fc800078e02ff */
[----:B------:R-:W-:Y:S01]  /*0250*/  IMAD.HI.U32 R5, R5, R3, R4 ;  /* 0x0000000305057227 */ /* 0x000fe200078e0004 */
[----:B------:R-:W-:Y:S01]  /*0260*/  SHF.R.S32.HI R4, RZ, 0x1f, R9 ;  /* 0x0000001fff047819 */ /* 0x000fe20000011409 */
[----:B------:R-:W0:Y:S04]  /*0270*/  LDC R3, c[0x0][0x3b0] ;  /* 0x0000ec00ff037b82 */ /* 0x000e280000000800 */
[----:B------:R-:W-:-:S04]  /*0280*/  IMAD.HI.U32 R5, R5, R2, RZ ;  /* 0x0000000205057227 */ /* 0x000fc800078e00ff */
[----:B------:R-:W-:-:S04]  /*0290*/  IMAD.MOV R5, RZ, RZ, -R5 ;  /* 0x000000ffff057224 */ /* 0x000fc800078e0a05 */
[----:B------:R-:W-:-:S05]  /*02a0*/  IMAD R0, R7, R5, R2 ;  /* 0x0000000507007224 */ /* 0x000fca00078e0202 */
[----:B------:R-:W-:Y:S02]  /*02b0*/  ISETP.GT.U32.AND P0, PT, R7, R0, PT ;  /* 0x000000000700720c */ /* 0x000fe40003f04070 */
[----:B0-----:R-:W-:Y:S01]  /*02c0*/  SHF.R.S32.HI R2, RZ, 0x1f, R3 ;  /* 0x0000001fff027819 */ /* 0x001fe20000011403 */
[----:B------:R-:W-:-:S04]  /*02d0*/  IMAD.WIDE.U32 R120, R3, UR4, R120 ;  /* 0x0000000403787c25 */ /* 0x000fc8000f8e0078 */
[----:B------:R-:W-:-:S06]  /*02e0*/  IMAD R5, R2, UR4, RZ ;  /* 0x0000000402057c24 */ /* 0x000fcc000f8e02ff */
[----:B------:R-:W-:Y:S01]  /*02f0*/  @!P0 IMAD.IADD R0, R0, 0x1, -R7 ;  /* 0x0000000100008824 */ /* 0x000fe200078e0a07 */
[----:B------:R-:W-:Y:S01]  /*0300*/  ISETP.NE.AND P0, PT, R9, RZ, PT ;  /* 0x000000ff0900720c */ /* 0x000fe20003f05270 */
[----:B------:R-:W-:Y:S02]  /*0310*/  IMAD.MOV.U32 R3, RZ, RZ, RZ ;  /* 0x000000ffff037224 */ /* 0x000fe400078e00ff */
[----:B------:R-:W-:Y:S01]  /*0320*/  IMAD.IADD R5, R121, 0x1, R5 ;  /* 0x0000000179057824 */ /* 0x000fe200078e0205 */
[----:B------:R-:W-:-:S13]  /*0330*/  ISETP.GT.U32.AND P1, PT, R7, R0, PT ;  /* 0x000000000700720c */ /* 0x000fda0003f24070 */
[----:B------:R-:W-:Y:S01]  /*0340*/  @!P1 IADD3 R0, PT, PT, R0, -R7, RZ ;  /* 0x8000000700009210 */ /* 0x000fe20007ffe0ff */
[----:B------:R-:W-:-:S04]  /*0350*/  IMAD R7, R4, UR4, RZ ;  /* 0x0000000404077c24 */ /* 0x000fc8000f8e02ff */
[----:B------:R-:W-:Y:S01]  /*0360*/  @!P2 IMAD.MOV R0, RZ, RZ, -R0 ;  /* 0x000000ffff00a224 */ /* 0x000fe200078e0a00 */
[----:B------:R-:W-:Y:S02]  /*0370*/  @!P0 LOP3.LUT R0, RZ, R9, RZ, 0x33, !PT ;  /* 0x00000009ff008212 */ /* 0x000fe400078e33ff */
[----:B------:R-:W-:Y:S02]  /*0380*/  ISETP.GE.AND P0, PT, R102, R99, PT ;  /* 0x000000636600720c */ /* 0x000fe40003f06270 */
[----:B------:R-:W-:Y:S01]  /*0390*/  MOV R2, R0 ;  /* 0x0000000000027202 */ /* 0x000fe20000000f00 */
[-C--:B------:R-:W-:Y:S02]  /*03a0*/  IMAD R0, R117, R120.reuse, RZ ;  /* 0x0000007875007224 */ /* 0x080fe400078e02ff */
[----:B------:R-:W-:-:S04]  /*03b0*/  IMAD.WIDE.U32 R120, R116, R120, RZ ;  /* 0x0000007874787225 */ /* 0x000fc800078e00ff */
[----:B------:R-:W-:Y:S01]  /*03c0*/  IMAD.WIDE.U32 R2, R9, UR4, R2 ;  /* 0x0000000409027c25 */ /* 0x000fe2000f8e0002 */
[----:B------:R-:W-:-:S03]  /*03d0*/  LEA R4, P1, R120, R10, 0x1 ;  /* 0x0000000a78047211 */ /* 0x000fc600078208ff */
[C---:B------:R-:W-:Y:S01]  /*03e0*/  IMAD R5, R116.reuse, R5, R0 ;  /* 0x0000000574057224 */ /* 0x040fe200078e0200 */
[----:B------:R-:W-:Y:S01]  /*03f0*/  IADD3 R7, PT, PT, R3, R7, RZ ;  /* 0x0000000703077210 */ /* 0x000fe20007ffe0ff */
[-C--:B------:R-:W-:Y:S02]  /*0400*/  IMAD R0, R117, R2.reuse, RZ ;  /* 0x0000000275007224 */ /* 0x080fe400078e02ff */
[----:B------:R-:W-:Y:S02]  /*0410*/  IMAD.IADD R78, R121, 0x1, R5 ;  /* 0x00000001794e7824 */ /* 0x000fe400078e0205 */
[C---:B------:R-:W-:Y:S02]  /*0420*/  IMAD R77, R116.reuse, R7, R0 ;  /* 0x00000007744d7224 */ /* 0x040fe400078e0200 */
[----:B------:R-:W-:Y:S01]  /*0430*/  IMAD.WIDE.U32 R116, R116, R2, RZ ;  /* 0x0000000274747225 */ /* 0x000fe200078e00ff */
[----:B------:R-:W-:-:S03]  /*0440*/  LEA.HI.X R5, R120, R11, R78, 0x1, P1 ;  /* 0x0000000b78057211 */ /* 0x000fc600008f0c4e */
[----:B------:R-:W-:Y:S02]  /*0450*/  IMAD.MOV.U32 R0, RZ, RZ, RZ ;  /* 0x000000ffff007224 */ /* 0x000fe400078e00ff */
[----:B------:R-:W-:Y:S01]  /*0460*/  IMAD.IADD R77, R117, 0x1, R77 ;  /* 0x00000001754d7824 */ /* 0x000fe200078e024d */
[----:B------:R-:W-:Y:S06]  /*0470*/  @P0 BRA `(.L_x_1) ;  /* 0x00000008000c0947 */ /* 0x000fec0003800000 */
[----:B------:R-:W-:Y:S01]  /*0480*/  LOP3.LUT R0, RZ, R102, RZ, 0x33, !PT ;  /* 0x00000066ff007212 */ /* 0x000fe200078e33ff */
[----:B------:R-:W-:Y:S01]  /*0490*/  BSSY.RECONVERGENT B1, `(.L_x_2) ;  /* 0x000003c000017945 */ /* 0x000fe20003800200 */
[----:B------:R-:W-:Y:S02]  /*04a0*/  IMAD.SHL.U32 R12, R6, 0x2000, RZ ;  /* 0x00002000060c7824 */ /* 0x000fe400078e00ff */
[----:B------:R-:W-:Y:S01]  /*04b0*/  IADD3 R0, PT, PT, R99, R0, RZ ;  /* 0x0000000063007210 */ /* 0x000fe20007ffe0ff */
[----:B------:R-:W-:-:S03]  /*04c0*/  IMAD.MOV.U32 R13, RZ, RZ, R102 ;  /* 0x000000ffff0d7224 */ /* 0x000fc600078e0066 */
[C---:B------:R-:W-:Y:S02]  /*04d0*/  ISETP.GE.U32.AND P0, PT, R0.reuse, 0x780, PT ;  /* 0x000007800000780c */ /* 0x040fe40003f06070 */
[----:B------:R-:W-:Y:S01]  /*04e0*/  LEA.HI R30, R0, 0x1, RZ, 0x19 ;  /* 0x00000001001e7811 */ /* 0x000fe200078fc8ff */
[----:B------:R-:W-:-:S03]  /*04f0*/  IMAD.MOV.U32 R0, RZ, RZ, RZ ;  /* 0x000000ffff007224 */ /* 0x000fc600078e00ff */
[----:B------:R-:W-:-:S04]  /*0500*/  LOP3.LUT R32, R30, 0xf, RZ, 0xc0, !PT ;  /* 0x0000000f1e207812 */ /* 0x000fc800078ec0ff */
[----:B------:R-:W-:-:S03]  /*0510*/  ISETP.NE.AND P1, PT, R32, RZ, PT ;  /* 0x000000ff2000720c */ /* 0x000fc60003f25270 */
[----:B------:R-:W-:Y:S10]  /*0520*/  @!P0 BRA `(.L_x_3) ;  /* 0x0000000000c88947 */ /* 0x000ff40003800000 */
[----:B------:R-:W-:Y:S01]  /*0530*/  LOP3.LUT R31, R30, 0x3fffff0, RZ, 0xc0, !PT ;  /* 0x03fffff01e1f7812 */ /* 0x000fe200078ec0ff */
[----:B------:R-:W-:Y:S01]  /*0540*/  IMAD.MOV.U32 R0, RZ, RZ, RZ ;  /* 0x000000ffff007224 */ /* 0x000fe200078e00ff */
[----:B------:R-:W-:Y:S01]  /*0550*/  MOV R10, RZ ;  /* 0x000000ff000a7202 */ /* 0x000fe20000000f00 */
[----:B------:R-:W-:-:S07]  /*0560*/  IMAD.MOV.U32 R13, RZ, RZ, R102 ;  /* 0x000000ffff0d7224 */ /* 0x000fce00078e0066 */
.L_x_4:
[----:B------:R-:W-:-:S04]  /*0570*/  IMAD.IADD R9, R12, 0x1, R13 ;  /* 0x000000010c097824 */ /* 0x000fc800078e020d */
[----:B------:R-:W-:-:S05]  /*0580*/  IMAD.WIDE.U32 R8, R9, 0x2, R4 ;  /* 0x0000000209087825 */ /* 0x000fca00078e0004 */
[----:B------:R-:W2:Y:S04]  /*0590*/  LDG.E.U16.CONSTANT R11, desc[UR6][R8.64] ;  /* 0x00000006080b7981 */ /* 0x000ea8000c1e9500 */
[----:B------:R-:W3:Y:S04]  /*05a0*/  LDG.E.U16.CONSTANT R14, desc[UR6][R8.64+0x100] ;  /* 0x00010006080e7981 */ /* 0x000ee8000c1e9500 */
[----:B------:R-:W4:Y:S04]  /*05b0*/  LDG.E.U16.CONSTANT R15, desc[UR6][R8.64+0x200] ;  /* 0x00020006080f7981 */ /* 0x000f28000c1e9500 */
        /* <DEDUP_REMOVED lines=12> */
[----:B------:R-:W4:Y:S01]  /*0680*/  LDG.E.U16.CONSTANT R29, desc[UR6][R8.64+0xf00] ;  /* 0x000f0006081d7981 */ /* 0x000f22000c1e9500 */
[----:B------:R-:W-:Y:S01]  /*0690*/  IADD3 R10, PT, PT, R10, 0x10, RZ ;  /* 0x000000100a0a7810 */ /* 0x000fe20007ffe0ff */
[----:B------:R-:W-:-:S03]  /*06a0*/  VIADD R13, R13, 0x800 ;  /* 0x000008000d0d7836 */ /* 0x000fc60000000000 */
[----:B------:R-:W-:Y:S01]  /*06b0*/  ISETP.NE.AND P0, PT, R10, R31, PT ;  /* 0x0000001f0a00720c */ /* 0x000fe20003f05270 */
[----:B--2---:R-:W-:Y:S02]  /*06c0*/  HADD2.F32 R11, -RZ, R11.H0_H0 ;  /* 0x2000000bff0b7230 */ /* 0x004fe40000004100 */
[----:B---3--:R-:W-:Y:S02]  /*06d0*/  HADD2.F32 R14, -RZ, R14.H0_H0 ;  /* 0x2000000eff0e7230 */ /* 0x008fe40000004100 */
[----:B----4-:R-:W-:-:S03]  /*06e0*/  HADD2.F32 R16, -RZ, R15.H0_H0 ;  /* 0x2000000fff107230 */ /* 0x010fc60000004100 */
[----:B------:R-:W-:Y:S01]  /*06f0*/  FMNMX3 R11, R0, |R11|, |R14|, !PT ;  /* 0x4000000b000b7276 */ /* 0x000fe2000780040e */
[----:B------:R-:W-:Y:S02]  /*0700*/  HADD2.F32 R17, -RZ, R17.H0_H0 ;  /* 0x20000011ff117230 */ /* 0x000fe40000004100 */
[----:B------:R-:W-:-:S03]  /*0710*/  HADD2.F32 R18, -RZ, R18.H0_H0 ;  /* 0x20000012ff127230 */ /* 0x000fc60000004100 */
        /* <DEDUP_REMOVED lines=16> */
[----:B------:R-:W-:-:S05]  /*0820*/  HADD2.F32 R29, -RZ, R29.H0_H0 ;  /* 0x2000001dff1d7230 */ /* 0x000fca0000004100 */
[----:B------:R-:W-:Y:S01]  /*0830*/  FMNMX3 R0, R11, |R28|, |R29|, !PT ;  /* 0x4000001c0b007276 */ /* 0x000fe2000780041d */
[----:B------:R-:W-:Y:S06]  /*0840*/  @P0 BRA `(.L_x_4) ;  /* 0xfffffffc00480947 */ /* 0x000fec000383ffff */
.L_x_3:
[----:B------:R-:W-:Y:S05]  /*0850*/  BSYNC.RECONVERGENT B1 ;  /* 0x0000000000017941 */ /* 0x000fea0003800200 */
.L_x_2:
[----:B------:R-:W-:Y:S05]  /*0860*/  @!P1 BRA `(.L_x_1) ;  /* 0x0000000400109947 */ /* 0x000fea0003800000 */
[----:B------:R-:W-:Y:S01]  /*0870*/  ISETP.GE.U32.AND P0, PT, R32, 0x8, PT ;  /* 0x000000082000780c */ /* 0x000fe20003f06070 */
[----:B------:R-:W-:Y:S01]  /*0880*/  BSSY.RECONVERGENT B1, `(.L_x_5) ;  /* 0x000001f000017945 */ /* 0x000fe20003800200 */
[----:B------:R-:W-:-:S04]  /*0890*/  LOP3.LUT R23, R30, 0x7, RZ, 0xc0, !PT ;  /* 0x000000071e177812 */ /* 0x000fc800078ec0ff */
[----:B------:R-:W-:-:S07]  /*08a0*/  ISETP.NE.AND P1, PT, R23, RZ, PT ;  /* 0x000000ff1700720c */ /* 0x000fce0003f25270 */
[----:B------:R-:W-:Y:S06]  /*08b0*/  @!P0 BRA `(.L_x_6) ;  /* 0x00000000006c8947 */ /* 0x000fec0003800000 */
[C---:B------:R-:W-:Y:S01]  /*08c0*/  IADD3 R11, P0, PT, R12.reuse, R13, RZ ;  /* 0x0000000d0c0b7210 */ /* 0x040fe20007f1e0ff */
[----:B------:R-:W-:-:S04]  /*08d0*/  IMAD.IADD R9, R12, 0x1, R13 ;  /* 0x000000010c097824 */ /* 0x000fc800078e020d */
[----:B------:R-:W-:Y:S01]  /*08e0*/  IMAD.X R14, RZ, RZ, RZ, P0 ;  /* 0x000000ffff0e7224 */ /* 0x000fe200000e06ff */
[----:B------:R-:W-:Y:S01]  /*08f0*/  LEA R10, P0, R11, R4, 0x1 ;  /* 0x000000040b0a7211 */ /* 0x000fe200078008ff */
[----:B------:R-:W-:-:S03]  /*0900*/  IMAD.WIDE.U32 R8, R9, 0x2, R4 ;  /* 0x0000000209087825 */ /* 0x000fc600078e0004 */
[----:B------:R-:W-:-:S03]  /*0910*/  LEA.HI.X R11, R11, R5, R14, 0x1, P0 ;  /* 0x000000050b0b7211 */ /* 0x000fc600000f0c0e */
[----:B------:R-:W2:Y:S04]  /*0920*/  LDG.E.U16.CONSTANT R8, desc[UR6][R8.64] ;  /* 0x0000000608087981 */ /* 0x000ea8000c1e9500 */
[----:B------:R-:W3:Y:S04]  /*0930*/  LDG.E.U16.CONSTANT R14, desc[UR6][R10.64+0x100] ;  /* 0x000100060a0e7981 */ /* 0x000ee8000c1e9500 */
[----:B------:R-:W4:Y:S04]  /*0940*/  LDG.E.U16.CONSTANT R16, desc[UR6][R10.64+0x200] ;  /* 0x000200060a107981 */ /* 0x000f28000c1e9500 */
[----:B------:R-:W4:Y:S04]  /*0950*/  LDG.E.U16.CONSTANT R18, desc[UR6][R10.64+0x300] ;  /* 0x000300060a127981 */ /* 0x000f28000c1e9500 */
[----:B------:R-:W4:Y:S04]  /*0960*/  LDG.E.U16.CONSTANT R19, desc[UR6][R10.64+0x400] ;  /* 0x000400060a137981 */ /* 0x000f28000c1e9500 */
[----:B------:R-:W4:Y:S04]  /*0970*/  LDG.E.U16.CONSTANT R20, desc[UR6][R10.64+0x500] ;  /* 0x000500060a147981 */ /* 0x000f28000c1e9500 */
[----:B------:R-:W4:Y:S04]  /*0980*/  LDG.E.U16.CONSTANT R21, desc[UR6][R10.64+0x600] ;  /* 0x000600060a157981 */ /* 0x000f28000c1e9500 */
[----:B------:R-:W4:Y:S01]  /*0990*/  LDG.E.U16.CONSTANT R22, desc[UR6][R10.64+0x700] ;  /* 0x000700060a167981 */ /* 0x000f22000c1e9500 */
[----:B------:R-:W-:Y:S01]  /*09a0*/  IADD3 R13, PT, PT, R13, 0x400, RZ ;  /* 0x000004000d0d7810 */ /* 0x000fe20007ffe0ff */
[----:B--2---:R-:W-:-:S02]  /*09b0*/  HADD2.F32 R15, -RZ, R8.H0_H0 ;  /* 0x20000008ff0f7230 */ /* 0x004fc40000004100 */
        /* <DEDUP_REMOVED lines=10> */
[----:B------:R-:W-:-:S07]  /*0a60*/  FMNMX3 R0, R14, |R21|, |R22|, !PT ;  /* 0x400000150e007276 */ /* 0x000fce0007800416 */
.L_x_6:
[----:B------:R-:W-:Y:S05]  /*0a70*/  BSYNC.RECONVERGENT B1 ;  /* 0x0000000000017941 */ /* 0x000fea0003800200 */
.L_x_5:
[----:B------:R-:W-:Y:S05]  /*0a80*/  @!P1 BRA `(.L_x_1) ;  /* 0x0000000000889947 */ /* 0x000fea0003800000 */
[----:B------:R-:W-:Y:S01]  /*0a90*/  ISETP.GE.U32.AND P0, PT, R23, 0x4, PT ;  /* 0x000000041700780c */ /* 0x000fe20003f06070 */
[----:B------:R-:W-:Y:S01]  /*0aa0*/  BSSY.RECONVERGENT B1, `(.L_x_7) ;  /* 0x0000015000017945 */ /* 0x000fe20003800200 */
[----:B------:R-:W-:-:S04]  /*0ab0*/  LOP3.LUT R15, R30, 0x3, RZ, 0xc0, !PT ;  /* 0x000000031e0f7812 */ /* 0x000fc800078ec0ff */
[----:B------:R-:W-:-:S07]  /*0ac0*/  ISETP.NE.AND P1, PT, R15, RZ, PT ;  /* 0x000000ff0f00720c */ /* 0x000fce0003f25270 */
[----:B------:R-:W-:Y:S06]  /*0ad0*/  @!P0 BRA `(.L_x_8) ;  /* 0x0000000000448947 */ /* 0x000fec0003800000 */
[C---:B------:R-:W-:Y:S01]  /*0ae0*/  IADD3 R11, P0, PT, R12.reuse, R13, RZ ;  /* 0x0000000d0c0b7210 */ /* 0x040fe20007f1e0ff */
[----:B------:R-:W-:-:S03]  /*0af0*/  IMAD.IADD R9, R12, 0x1, R13 ;  /* 0x000000010c097824 */ /* 0x000fc600078e020d */
[----:B------:R-:W-:Y:S01]  /*0b00*/  LEA R10, P2, R11, R4, 0x1 ;  /* 0x000000040b0a7211 */ /* 0x000fe200078408ff */
[----:B------:R-:W-:Y:S02]  /*0b10*/  IMAD.X R14, RZ, RZ, RZ, P0 ;  /* 0x000000ffff0e7224 */ /* 0x000fe400000e06ff */
[----:B------:R-:W-:-:S03]  /*0b20*/  IMAD.WIDE.U32 R8, R9, 0x2, R4 ;  /* 0x0000000209087825 */ /* 0x000fc600078e0004 */
[----:B------:R-:W-:-:S03]  /*0b30*/  LEA.HI.X R11, R11, R5, R14, 0x1, P2 ;  /* 0x000000050b0b7211 */ /* 0x000fc600010f0c0e */
[----:B------:R-:W2:Y:S04]  /*0b40*/  LDG.E.U16.CONSTANT R8, desc[UR6][R8.64] ;  /* 0x0000000608087981 */ /* 0x000ea8000c1e9500 */
[----:B------:R-:W3:Y:S04]  /*0b50*/  LDG.E.U16.CONSTANT R14, desc[UR6][R10.64+0x100] ;  /* 0x000100060a0e7981 */ /* 0x000ee8000c1e9500 */
[----:B------:R-:W4:Y:S04]  /*0b60*/  LDG.E.U16.CONSTANT R16, desc[UR6][R10.64+0x200] ;  /* 0x000200060a107981 */ /* 0x000f28000c1e9500 */
[----:B------:R-:W4:Y:S01]  /*0b70*/  LDG.E.U16.CONSTANT R18, desc[UR6][R10.64+0x300] ;  /* 0x000300060a127981 */ /* 0x000f22000c1e9500 */
[----:B------:R-:W-:-:S02]  /*0b80*/  VIADD R13, R13, 0x200 ;  /* 0x000002000d0d7836 */ /* 0x000fc40000000000 */
[----:B--2---:R-:W-:Y:S02]  /*0b90*/  HADD2.F32 R17, -RZ, R8.H0_H0 ;  /* 0x20000008ff117230 */ /* 0x004fe40000004100 */
[----:B---3--:R-:W-:Y:S02]  /*0ba0*/  HADD2.F32 R14, -RZ, R14.H0_H0 ;  /* 0x2000000eff0e7230 */ /* 0x008fe40000004100 */
[----:B----4-:R-:W-:-:S03]  /*0bb0*/  HADD2.F32 R19, -RZ, R16.H0_H0 ;  /* 0x20000010ff137230 */ /* 0x010fc60000004100 */
[----:B------:R-:W-:Y:S01]  /*0bc0*/  FMNMX3 R0, R0, |R17|, |R14|, !PT ;  /* 0x4000001100007276 */ /* 0x000fe2000780040e */
[----:B------:R-:W-:-:S05]  /*0bd0*/  HADD2.F32 R18, -RZ, R18.H0_H0 ;  /* 0x20000012ff127230 */ /* 0x000fca0000004100 */
[----:B------:R-:W-:-:S07]  /*0be0*/  FMNMX3 R0, R0, |R19|, |R18|, !PT ;  /* 0x4000001300007276 */ /* 0x000fce0007800412 */
.L_x_8:
[----:B------:R-:W-:Y:S05]  /*0bf0*/  BSYNC.RECONVERGENT B1 ;  /* 0x0000000000017941 */ /* 0x000fea0003800200 */
.L_x_7:
[----:B------:R-:W-:Y:S05]  /*0c00*/  @!P1 BRA `(.L_x_1) ;  /* 0x0000000000289947 */ /* 0x000fea0003800000 */
[----:B------:R-:W-:-:S07]  /*0c10*/  MOV R10, RZ ;  /* 0x000000ff000a7202 */ /* 0x000fce0000000f00 */
.L_x_9:
[----:B------:R-:W-:-:S04]  /*0c20*/  IMAD.IADD R9, R12, 0x1, R13 ;  /* 0x000000010c097824 */ /* 0x000fc800078e020d */
[----:B------:R-:W-:-:S06]  /*0c30*/  IMAD.WIDE.U32 R8, R9, 0x2, R4 ;  /* 0x0000000209087825 */ /* 0x000fcc00078e0004 */
[----:B------:R-:W2:Y:S01]  /*0c40*/  LDG.E.U16.CONSTANT R8, desc[UR6][R8.64] ;  /* 0x0000000608087981 */ /* 0x000ea2000c1e9500 */
[----:B------:R-:W-:Y:S02]  /*0c50*/  VIADD R10, R10, 0x1 ;  /* 0x000000010a0a7836 */ /* 0x000fe40000000000 */
[----:B------:R-:W-:-:S03]  /*0c60*/  VIADD R13, R13, 0x80 ;  /* 0x000000800d0d7836 */ /* 0x000fc60000000000 */
[----:B------:R-:W-:Y:S01]  /*0c70*/  ISETP.NE.AND P0, PT, R10, R15, PT ;  /* 0x0000000f0a00720c */ /* 0x000fe20003f05270 */
[----:B--2---:R-:W-:-:S05]  /*0c80*/  HADD2.F32 R11, -RZ, R8.H0_H0 ;  /* 0x20000008ff0b7230 */ /* 0x004fca0000004100 */
[----:B------:R-:W-:-:S07]  /*0c90*/  FMNMX R0, |R11|, R0, !PT ;  /* 0x000000000b007209 */ /* 0x000fce0007800200 */
[----:B------:R-:W-:Y:S05]  /*0ca0*/  @P0 BRA `(.L_x_9) ;  /* 0xfffffffc00dc0947 */ /* 0x000fea000383ffff */
.L_x_1:
[----:B------:R-:W-:Y:S05]  /*0cb0*/  BSYNC.RECONVERGENT B0 ;  /* 0x0000000000007941 */ /* 0x000fea0003800200 */
.L_x_0:
[----:B------:R-:W0:Y:S01]  /*0cc0*/  SHFL.BFLY PT, R9, R0, 0x10, 0x1f ;  /* 0x0e001f0000097f89 */ /* 0x000e2200000e0000 */
[----:B------:R-:W1:Y:S01]  /*0cd0*/  S2UR UR5, SR_CgaCtaId ;  /* 0x00000000000579c3 */ /* 0x000e620000008800 */
[----:B------:R-:W-:Y:S01]  /*0ce0*/  UMOV UR4, 0x400 ;  /* 0x0000040000047882 */ /* 0x000fe20000000000 */
[C---:B------:R-:W-:Y:S02]  /*0cf0*/  LOP3.LUT P0, R76, R102.reuse, 0x1f, RZ, 0xc0, !PT ;  /* 0x0000001f664c7812 */ /* 0x040fe4000780c0ff */
[----:B------:R-:W-:Y:S02]  /*0d00*/  ISETP.GT.U32.AND P1, PT, R102, 0x3, PT ;  /* 0x000000036600780c */ /* 0x000fe40003f24070 */
[----:B0-----:R-:W-:Y:S01]  /*0d10*/  FMNMX R9, R9, R0, !PT ;  /* 0x0000000009097209 */ /* 0x001fe20007800000 */
[----:B-1----:R-:W-:-:S04]  /*0d20*/  ULEA UR4, UR5, UR4, 0x18 ;  /* 0x0000000405047291 */ /* 0x002fc8000f8ec0ff */
[----:B------:R-:W0:Y:S02]  /*0d30*/  SHFL.BFLY PT, R8, R9, 0x8, 0x1f ;  /* 0x0d001f0009087f89 */ /* 0x000e2400000e0000 */
[----:B------:R-:W-:Y:S02]  /*0d40*/  LEA R98, R104, UR4, 0x2 ;  /* 0x0000000468627c11 */ /* 0x000fe4000f8e10ff */
[----:B------:R-:W-:Y:S02]  /*0d50*/  LEA R75, R102, UR4, 0x2 ;  /* 0x00000004664b7c11 */ /* 0x000fe4000f8e10ff */
[----:B0-----:R-:W-:-:S05]  /*0d60*/  FMNMX R8, R9, R8, !PT ;  /* 0x0000000809087209 */ /* 0x001fca0007800000 */
[----:B------:R-:W0:Y:S02]  /*0d70*/  SHFL.BFLY PT, R11, R8, 0x4, 0x1f ;  /* 0x0c801f00080b7f89 */ /* 0x000e2400000e0000 */
[----:B0-----:R-:W-:Y:S02]  /*0d80*/  FMNMX R11, R8, R11, !PT ;  /* 0x0000000b080b7209 */ /* 0x001fe40007800000 */
[----:B------:R-:W-:-:S03]  /*0d90*/  MOV R8, 0xf149f2ca ;  /* 0xf149f2ca00087802 */ /* 0x000fc60000000f00 */
[----:B------:R-:W0:Y:S02]  /*0da0*/  SHFL.BFLY PT, R10, R11, 0x2, 0x1f ;  /* 0x0c401f000b0a7f89 */ /* 0x000e2400000e0000 */
[----:B0-----:R-:W-:-:S05]  /*0db0*/  FMNMX R10, R11, R10, !PT ;  /* 0x0000000a0b0a7209 */ /* 0x001fca0007800000 */
[----:B------:R-:W0:Y:S02]  /*0dc0*/  SHFL.BFLY PT, R13, R10, 0x1, 0x1f ;  /* 0x0c201f000a0d7f89 */ /* 0x000e2400000e0000 */
[----:B0-----:R-:W-:-:S05]  /*0dd0*/  FMNMX R13, R10, R13, !PT ;  /* 0x0000000d0a0d7209 */ /* 0x001fca0007800000 */
[----:B------:R0:W-:Y:S01]  /*0de0*/  @!P0 STS [R98+0x9000], R13 ;  /* 0x0090000d62008388 */ /* 0x0001e20000000800 */
[----:B------:R-:W-:Y:S01]  /*0df0*/  BAR.SYNC.DEFER_BLOCKING 0x0 ;  /* 0x0000000000007b1d */ /* 0x000fe20000010000 */
[----:B------:R-:W-:-:S05]  /*0e00*/  ISETP.GT.U32.AND P0, PT, R102, 0x1f, PT ;  /* 0x0000001f6600780c */ /* 0x000fca0003f04070 */
[----:B------:R0:W1:Y:S08]  /*0e10*/  @!P1 LDS R8, [R75+0x9000] ;  /* 0x009000004b089984 */ /* 0x0000700000000800 */
[----:B0-----:R-:W-:Y:S05]  /*0e20*/  @P0 BRA `(.L_x_10) ;  /* 0x0000000000300947 */ /* 0x001fea0003800000 */
[----:B------:R-:W-:-:S03]  /*0e30*/  UMOV UR5, 0xffffffff ;  /* 0xffffffff00057882 */ /* 0x000fc60000000000 */
[----:B------:R-:W-:Y:S05]  /*0e40*/  BRA.DIV UR5, `(.L_x_11) ;  /* 0x0000006605ec7947 */ /* 0x000fea000b800000 */
[----:B-1----:R-:W0:Y:S02]  /*0e50*/  SHFL.BFLY PT, R9, R8, 0x10, 0x1f ;  /* 0x0e001f0008097f89 */ /* 0x002e2400000e0000 */
[----:B0-----:R-:W-:-:S05]  /*0e60*/  FMNMX R9, R8, R9, !PT ;  /* 0x0000000908097209 */ /* 0x001fca0007800000 */
[----:B------:R-:W0:Y:S02]  /*0e70*/  SHFL.BFLY PT, R0, R9, 0x8, 0x1f ;  /* 0x0d001f0009007f89 */ /* 0x000e2400000e0000 */
[----:B0-----:R-:W-:-:S05]  /*0e80*/  FMNMX R0, R9, R0, !PT ;  /* 0x0000000009007209 */ /* 0x001fca0007800000 */
[----:B------:R-:W0:Y:S02]  /*0e90*/  SHFL.BFLY PT, R11, R0, 0x4, 0x1f ;  /* 0x0c801f00000b7f89 */ /* 0x000e2400000e0000 */
[----:B0-----:R-:W-:-:S05]  /*0ea0*/  FMNMX R11, R0, R11, !PT ;  /* 0x0000000b000b7209 */ /* 0x001fca0007800000 */
[----:B------:R-:W0:Y:S02]  /*0eb0*/  SHFL.BFLY PT, R10, R11, 0x2, 0x1f ;  /* 0x0c401f000b0a7f89 */ /* 0x000e2400000e0000 */
[----:B0-----:R-:W-:-:S05]  /*0ec0*/  FMNMX R10, R11, R10, !PT ;  /* 0x0000000a0b0a7209 */ /* 0x001fca0007800000 */
[----:B------:R0:W1:Y:S02]  /*0ed0*/  SHFL.BFLY PT, R13, R10, 0x1, 0x1f ;  /* 0x0c201f000a0d7f89 */ /* 0x00006400000e0000 */
.L_x_111:
[----:B-1----:R-:W-:-:S07]  /*0ee0*/  FMNMX R8, R10, R13, !PT ;  /* 0x0000000d0a087209 */ /* 0x002fce0007800000 */
.L_x_10:
[----:B------:R-:W-:Y:S05]  /*0ef0*/  WARPSYNC.ALL ;  /* 0x0000000000007948 */ /* 0x000fea0003800000 */
[----:B------:R-:W-:Y:S01]  /*0f00*/  BAR.SYNC.DEFER_BLOCKING 0x0 ;  /* 0x0000000000007b1d */ /* 0x000fe20000010000 */
[C---:B------:R-:W-:Y:S02]  /*0f10*/  ISETP.NE.AND P0, PT, R102.reuse, RZ, PT ;  /* 0x000000ff6600720c */ /* 0x040fe40003f05270 */
[----:B------:R-:W-:-:S03]  /*0f20*/  ISETP.GE.AND P2, PT, R102, R99, PT ;  /* 0x000000636600720c */ /* 0x000fc60003f46270 */
[----:B------:R-:W-:Y:S02]  /*0f30*/  UMOV UR5, 0x42fe0000 ;  /* 0x42fe000000057882 */ /* 0x000fe40000000000 */
[----:B0-----:R-:W-:-:S06]  /*0f40*/  IMAD.U32 R10, RZ, RZ, UR5 ;  /* 0x00000005ff0a7e24 */ /* 0x001fcc000f8e00ff */
[----:B-1----:R-:W-:Y:S01]  /*0f50*/  @!P0 STS [UR4+0x9000], R8 ;  /* 0x00900008ff008988 */ /* 0x002fe20008000804 */
[----:B------:R-:W-:Y:S06]  /*0f60*/  BAR.SYNC.DEFER_BLOCKING 0x0 ;  /* 0x0000000000007b1d */ /* 0x000fec0000010000 */
[----:B------:R-:W0:Y:S02]  /*0f70*/  LDS R9, [UR4+0x9000] ;  /* 0x00900004ff097984 */ /* 0x000e240008000800 */
[----:B0----5:R-:W-:-:S05]  /*0f80*/  FMUL R9, R9, R100 ;  /* 0x0000006409097220 */ /* 0x021fca0000400000 */
[----:B------:R-:W-:-:S04]  /*0f90*/  FMNMX R21, R9, 9.9999999747524270788e-07, !PT ;  /* 0x358637bd09157809 */ /* 0x000fc80007800000 */
[----:B------:R-:W0:Y:S08]  /*0fa0*/  MUFU.RCP R0, R21 ;  /* 0x0000001500007308 */ /* 0x000e300000001000 */
[----:B------:R-:W1:Y:S01]  /*0fb0*/  FCHK P0, R10, R21 ;  /* 0x000000150a007302 */ /* 0x000e620000000000 */
[----:B0-----:R-:W-:-:S04]  /*0fc0*/  FFMA R9, -R21, R0, 1 ;  /* 0x3f80000015097423 */ /* 0x001fc80000000100 */
[----:B------:R-:W-:-:S04]  /*0fd0*/  FFMA R0, R0, R9, R0 ;  /* 0x0000000900007223 */ /* 0x000fc80000000000 */
[----:B------:R-:W-:-:S04]  /*0fe0*/  FFMA R41, R0, 127, RZ ;  /* 0x42fe000000297823 */ /* 0x000fc800000000ff */
[----:B------:R-:W-:-:S04]  /*0ff0*/  FFMA R8, -R21, R41, 127 ;  /* 0x42fe000015087423 */ /* 0x000fc80000000129 */
[----:B------:R-:W-:Y:S01]  /*1000*/  FFMA R41, R0, R8, R41 ;  /* 0x0000000800297223 */ /* 0x000fe20000000029 */
[----:B-1----:R-:W-:Y:S06]  /*1010*/  @!P0 BRA `(.L_x_12) ;  /* 0x00000000000c8947 */ /* 0x002fec0003800000 */
[----:B------:R-:W-:Y:S01]  /*1020*/  IMAD.MOV.U32 R20, RZ, RZ, 0x42fe0000 ;  /* 0x42fe0000ff147424 */ /* 0x000fe200078e00ff */
[----:B------:R-:W-:-:S07]  /*1030*/  MOV R22, 0x1050 ;  /* 0x0000105000167802 */ /* 0x000fce0000000f00 */
[----:B------:R-:W-:Y:S05]  /*1040*/  CALL.REL.NOINC `($__internal_1_$__cuda_sm3x_div_rn_noftz_f32_slowpath) ;  /* 0x0000006c00687944 */ /* 0x000fea0003c00000 */
.L_x_12:
[----:B------:R-:W-:Y:S04]  /*1050*/  BSSY.RECONVERGENT B0, `(.L_x_13) ;  /* 0x0000065000007945 */ /* 0x000fe80003800200 */
[----:B------:R-:W-:Y:S05]  /*1060*/  @P2 BRA `(.L_x_14) ;  /* 0x00000004008c2947 */ /* 0x000fea0003800000 */
[-C--:B------:R-:W-:Y:S01]  /*1070*/  LOP3.LUT R0, RZ, R102.reuse, RZ, 0x33, !PT ;  /* 0x00000066ff007212 */ /* 0x080fe200078e33ff */
[----:B------:R-:W-:Y:S01]  /*1080*/  BSSY.RECONVERGENT B1, `(.L_x_15) ;  /* 0x000001f000017945 */ /* 0x000fe20003800200 */
[----:B------:R-:W-:-:S03]  /*1090*/  MOV R17, R102 ;  /* 0x0000006600117202 */ /* 0x000fc60000000f00 */
[----:B------:R-:W-:-:S05]  /*10a0*/  IMAD.IADD R0, R99, 0x1, R0 ;  /* 0x0000000163007824 */ /* 0x000fca00078e0200 */
[C---:B------:R-:W-:Y:S02]  /*10b0*/  LOP3.LUT R8, R0.reuse, 0x180, RZ, 0xc0, !PT ;  /* 0x0000018000087812 */ /* 0x040fe400078ec0ff */
[----:B------:R-:W-:Y:S02]  /*10c0*/  ISETP.GE.U32.AND P1, PT, R0, 0x180, PT ;  /* 0x000001800000780c */ /* 0x000fe40003f26070 */
[----:B------:R-:W-:-:S13]  /*10d0*/  ISETP.NE.AND P0, PT, R8, 0x180, PT ;  /* 0x000001800800780c */ /* 0x000fda0003f05270 */
[----:B------:R-:W-:Y:S05]  /*10e0*/  @!P0 BRA `(.L_x_16) ;  /* 0x0000000000608947 */ /* 0x000fea0003800000 */
[----:B------:R-:W-:Y:S01]  /*10f0*/  LEA.HI R0, R0, 0x1, RZ, 0x19 ;  /* 0x0000000100007811 */ /* 0x000fe200078fc8ff */
[----:B------:R-:W-:Y:S02]  /*1100*/  IMAD.MOV.U32 R10, RZ, RZ, RZ ;  /* 0x000000ffff0a7224 */ /* 0x000fe400078e00ff */
[----:B------:R-:W-:Y:S01]  /*1110*/  IMAD.MOV.U32 R17, RZ, RZ, R102 ;  /* 0x000000ffff117224 */ /* 0x000fe200078e0066 */
[----:B------:R-:W-:-:S07]  /*1120*/  LOP3.LUT R15, R0, 0x3, RZ, 0xc0, !PT ;  /* 0x00000003000f7812 */ /* 0x000fce00078ec0ff */
.L_x_17:
[----:B0-----:R-:W-:-:S05]  /*1130*/  IMAD R0, R6, 0x2000, R17 ;  /* 0x0000200006007824 */ /* 0x001fca00078e0211 */
[----:B------:R-:W-:-:S04]  /*1140*/  LOP3.LUT R0, R0, 0x7fffff00, RZ, 0xc0, !PT ;  /* 0x7fffff0000007812 */ /* 0x000fc800078ec0ff */
[----:B------:R-:W-:-:S05]  /*1150*/  LOP3.LUT R9, R0, 0xff, R17, 0xf8, !PT ;  /* 0x000000ff00097812 */ /* 0x000fca00078ef811 */
[----:B------:R-:W-:-:S06]  /*1160*/  IMAD.WIDE.U32 R8, R9, 0x2, R4 ;  /* 0x0000000209087825 */ /* 0x000fcc00078e0004 */
[----:B------:R-:W2:Y:S01]  /*1170*/  LDG.E.U16.CONSTANT R8, desc[UR6][R8.64] ;  /* 0x0000000608087981 */ /* 0x000ea2000c1e9500 */
[----:B------:R-:W-:Y:S01]  /*1180*/  MOV R11, 0x3f000000 ;  /* 0x3f000000000b7802 */ /* 0x000fe20000000f00 */
[----:B------:R-:W-:Y:S01]  /*1190*/  VIADD R10, R10, 0x1 ;  /* 0x000000010a0a7836 */ /* 0x000fe20000000000 */
[C---:B------:R-:W-:Y:S01]  /*11a0*/  LOP3.LUT R13, R17.reuse, 0x7fffffff, RZ, 0xc0, !PT ;  /* 0x7fffffff110d7812 */ /* 0x040fe200078ec0ff */
[----:B------:R-:W-:-:S03]  /*11b0*/  VIADD R17, R17, 0x80 ;  /* 0x0000008011117836 */ /* 0x000fc60000000000 */
[----:B------:R-:W-:Y:S01]  /*11c0*/  ISETP.NE.AND P0, PT, R10, R15, PT ;  /* 0x0000000f0a00720c */ /* 0x000fe20003f05270 */
[----:B--2---:R-:W-:-:S05]  /*11d0*/  HADD2.F32 R0, -RZ, R8.H0_H0 ;  /* 0x20000008ff007230 */ /* 0x004fca0000004100 */
[----:B------:R-:W-:-:S05]  /*11e0*/  FMUL R0, R0, R41 ;  /* 0x0000002900007220 */ /* 0x000fca0000400000 */
[----:B------:R-:W-:-:S05]  /*11f0*/  LOP3.LUT R11, R11, 0x80000000, R0, 0xb8, !PT ;  /* 0x800000000b0b7812 */ /* 0x000fca00078eb800 */
[----:B------:R-:W-:-:S06]  /*1200*/  FADD.RZ R11, R0, R11 ;  /* 0x0000000b000b7221 */ /* 0x000fcc000000c000 */
[----:B------:R-:W0:Y:S02]  /*1210*/  FRND.TRUNC R11, R11 ;  /* 0x0000000b000b7307 */ /* 0x000e24000020d000 */
[----:B0-----:R-:W-:-:S04]  /*1220*/  FMNMX R0, R11, 127, PT ;  /* 0x42fe00000b007809 */ /* 0x001fc80003800000 */
[----:B------:R-:W-:-:S06]  /*1230*/  FMNMX R0, R0, -128, !PT ;  /* 0xc300000000007809 */ /* 0x000fcc0007800000 */
[----:B------:R-:W0:Y:S02]  /*1240*/  F2I.TRUNC.NTZ R0, R0 ;  /* 0x0000000000007305 */ /* 0x000e24000020f100 */
[----:B0-----:R0:W-:Y:S01]  /*1250*/  STS.U8 [R13+UR4], R0 ;  /* 0x000000000d007988 */ /* 0x0011e20008000004 */
[----:B------:R-:W-:Y:S05]  /*1260*/  @P0 BRA `(.L_x_17) ;  /* 0xfffffffc00b00947 */ /* 0x000fea000383ffff */
.L_x_16:
[----:B------:R-:W-:Y:S05]  /*1270*/  BSYNC.RECONVERGENT B1 ;  /* 0x0000000000017941 */ /* 0x000fea0003800200 */
.L_x_15:
[----:B------:R-:W-:Y:S05]  /*1280*/  @!P1 BRA `(.L_x_14) ;  /* 0x0000000400049947 */ /* 0x000fea0003800000 */
[----:B------:R-:W-:-:S04]  /*1290*/  LOP3.LUT R19, R17, 0xff, RZ, 0xc0, !PT ;  /* 0x000000ff11137812 */ /* 0x000fc800078ec0ff */
[----:B------:R-:W-:-:S07]  /*12a0*/  LOP3.LUT R21, R19, 0x80, RZ, 0x3c, !PT ;  /* 0x0000008013157812 */ /* 0x000fce00078e3cff */
.L_x_18:
[----:B--2---:R-:W-:-:S05]  /*12b0*/  IMAD R12, R6, 0x2000, R17 ;  /* 0x00002000060c7824 */ /* 0x004fca00078e0211 */
[C---:B0-----:R-:W-:Y:S02]  /*12c0*/  IADD3 R0, PT, PT, R12.reuse, 0x80, RZ ;  /* 0x000000800c007810 */ /* 0x041fe40007ffe0ff */
[----:B------:R-:W-:Y:S02]  /*12d0*/  LOP3.LUT R9, R19, 0x7fffff00, R12, 0xf8, !PT ;  /* 0x7fffff0013097812 */ /* 0x000fe400078ef80c */
[----:B------:R-:W-:Y:S01]  /*12e0*/  LOP3.LUT R11, R21, 0x7fffff00, R0, 0xf8, !PT ;  /* 0x7fffff00150b7812 */ /* 0x000fe200078ef800 */
[----:B------:R-:W-:Y:S02]  /*12f0*/  VIADD R0, R12, 0x100 ;  /* 0x000001000c007836 */ /* 0x000fe40000000000 */
[----:B------:R-:W-:-:S03]  /*1300*/  IMAD.WIDE.U32 R8, R9, 0x2, R4 ;  /* 0x0000000209087825 */ /* 0x000fc600078e0004 */
[----:B------:R-:W-:Y:S01]  /*1310*/  LOP3.LUT R13, R19, 0x7fffff00, R0, 0xf8, !PT ;  /* 0x7fffff00130d7812 */ /* 0x000fe200078ef800 */
[----:B------:R-:W-:Y:S02]  /*1320*/  VIADD R0, R12, 0x180 ;  /* 0x000001800c007836 */ /* 0x000fe40000000000 */
[----:B------:R-:W-:Y:S01]  /*1330*/  IMAD.WIDE.U32 R10, R11, 0x2, R4 ;  /* 0x000000020b0a7825 */ /* 0x000fe200078e0004 */
[----:B------:R-:W2:Y:S02]  /*1340*/  LDG.E.U16.CONSTANT R8, desc[UR6][R8.64] ;  /* 0x0000000608087981 */ /* 0x000ea4000c1e9500 */
[----:B------:R-:W-:Y:S01]  /*1350*/  LOP3.LUT R15, R21, 0x7fffff00, R0, 0xf8, !PT ;  /* 0x7fffff00150f7812 */ /* 0x000fe200078ef800 */
[--C-:B------:R-:W-:Y:S02]  /*1360*/  IMAD.WIDE.U32 R12, R13, 0x2, R4.reuse ;  /* 0x000000020d0c7825 */ /* 0x100fe400078e0004 */
[----:B------:R-:W3:Y:S02]  /*1370*/  LDG.E.U16.CONSTANT R10, desc[UR6][R10.64] ;  /* 0x000000060a0a7981 */ /* 0x000ee4000c1e9500 */
[----:B------:R-:W-:-:S02]  /*1380*/  IMAD.WIDE.U32 R14, R15, 0x2, R4 ;  /* 0x000000020f0e7825 */ /* 0x000fc400078e0004 */
[----:B------:R-:W4:Y:S04]  /*1390*/  LDG.E.U16.CONSTANT R12, desc[UR6][R12.64] ;  /* 0x000000060c0c7981 */ /* 0x000f28000c1e9500 */
[----:B------:R-:W5:Y:S01]  /*13a0*/  LDG.E.U16.CONSTANT R14, desc[UR6][R14.64] ;  /* 0x000000060e0e7981 */ /* 0x000f62000c1e9500 */
[----:B------:R-:W-:Y:S01]  /*13b0*/  IMAD.MOV.U32 R23, RZ, RZ, 0x3f000000 ;  /* 0x3f000000ff177424 */ /* 0x000fe200078e00ff */
[----:B------:R-:W-:Y:S01]  /*13c0*/  IADD3 R18, PT, PT, R17, 0x80, RZ ;  /* 0x0000008011127810 */ /* 0x000fe20007ffe0ff */
[----:B--2---:R-:W-:Y:S02]  /*13d0*/  HADD2.F32 R0, -RZ, R8.H0_H0 ;  /* 0x20000008ff007230 */ /* 0x004fe40000004100 */
[----:B---3--:R-:W-:-:S03]  /*13e0*/  HADD2.F32 R8, -RZ, R10.H0_H0 ;  /* 0x2000000aff087230 */ /* 0x008fc60000004100 */
[-C--:B------:R-:W-:Y:S01]  /*13f0*/  FMUL R0, R0, R41.reuse ;  /* 0x0000002900007220 */ /* 0x080fe20000400000 */
[----:B----4-:R-:W-:Y:S02]  /*1400*/  HADD2.F32 R10, -RZ, R12.H0_H0 ;  /* 0x2000000cff0a7230 */ /* 0x010fe40000004100 */
[-C--:B------:R-:W-:Y:S02]  /*1410*/  FMUL R8, R8, R41.reuse ;  /* 0x0000002908087220 */ /* 0x080fe40000400000 */
[C---:B------:R-:W-:Y:S01]  /*1420*/  LOP3.LUT R9, R23.reuse, 0x80000000, R0, 0xb8, !PT ;  /* 0x8000000017097812 */ /* 0x040fe200078eb800 */
[----:B-----5:R-:W-:Y:S02]  /*1430*/  HADD2.F32 R14, -RZ, R14.H0_H0 ;  /* 0x2000000eff0e7230 */ /* 0x020fe40000004100 */
[-C--:B------:R-:W-:Y:S01]  /*1440*/  FMUL R10, R10, R41.reuse ;  /* 0x000000290a0a7220 */ /* 0x080fe20000400000 */
[----:B------:R-:W-:Y:S01]  /*1450*/  LOP3.LUT R11, R23, 0x80000000, R8, 0xb8, !PT ;  /* 0x80000000170b7812 */ /* 0x000fe200078eb808 */
[----:B------:R-:W-:Y:S01]  /*1460*/  FADD.RZ R9, R0, R9 ;  /* 0x0000000900097221 */ /* 0x000fe2000000c000 */
[----:B------:R-:W-:-:S02]  /*1470*/  FMUL R14, R14, R41 ;  /* 0x000000290e0e7220 */ /* 0x000fc40000400000 */
[C---:B------:R-:W-:Y:S01]  /*1480*/  LOP3.LUT R13, R23.reuse, 0x80000000, R10, 0xb8, !PT ;  /* 0x80000000170d7812 */ /* 0x040fe200078eb80a */
[----:B------:R-:W-:Y:S02]  /*1490*/  FADD.RZ R11, R8, R11 ;  /* 0x0000000b080b7221 */ /* 0x000fe4000000c000 */
[----:B------:R-:W0:Y:S01]  /*14a0*/  FRND.TRUNC R9, R9 ;  /* 0x0000000900097307 */ /* 0x000e22000020d000 */
[----:B------:R-:W-:Y:S01]  /*14b0*/  LOP3.LUT R15, R23, 0x80000000, R14, 0xb8, !PT ;  /* 0x80000000170f7812 */ /* 0x000fe200078eb80e */
[----:B------:R-:W-:Y:S01]  /*14c0*/  FADD.RZ R13, R10, R13 ;  /* 0x0000000d0a0d7221 */ /* 0x000fe2000000c000 */
[----:B------:R-:W-:-:S03]  /*14d0*/  VIADD R10, R17, 0x100 ;  /* 0x00000100110a7836 */ /* 0x000fc60000000000 */
[----:B------:R-:W-:Y:S01]  /*14e0*/  FADD.RZ R15, R14, R15 ;  /* 0x0000000f0e0f7221 */ /* 0x000fe2000000c000 */
[----:B------:R-:W-:Y:S01]  /*14f0*/  VIADD R14, R17, 0x180 ;  /* 0x00000180110e7836 */ /* 0x000fe20000000000 */
[----:B------:R-:W1:Y:S01]  /*1500*/  FRND.TRUNC R13, R13 ;  /* 0x0000000d000d7307 */ /* 0x000e62000020d000 */
[----:B0-----:R-:W-:-:S07]  /*1510*/  FMNMX R0, R9, 127, PT ;  /* 0x42fe000009007809 */ /* 0x001fce0003800000 */
[----:B------:R-:W0:Y:S01]  /*1520*/  FRND.TRUNC R11, R11 ;  /* 0x0000000b000b7307 */ /* 0x000e22000020d000 */
[----:B------:R-:W-:Y:S02]  /*1530*/  FMNMX R0, R0, -128, !PT ;  /* 0xc300000000007809 */ /* 0x000fe40007800000 */
[----:B-1----:R-:W-:-:S05]  /*1540*/  FMNMX R9, R13, 127, PT ;  /* 0x42fe00000d097809 */ /* 0x002fca0003800000 */
[----:B------:R-:W1:Y:S01]  /*1550*/  FRND.TRUNC R15, R15 ;  /* 0x0000000f000f7307 */ /* 0x000e62000020d000 */
[----:B------:R-:W-:Y:S02]  /*1560*/  LOP3.LUT R13, R19, 0x7fffff00, R10, 0xf8, !PT ;  /* 0x7fffff00130d7812 */ /* 0x000fe400078ef80a */
[----:B------:R-:W-:Y:S02]  /*1570*/  FMNMX R12, R9, -128, !PT ;  /* 0xc3000000090c7809 */ /* 0x000fe40007800000 */
[----:B0-----:R-:W-:-:S03]  /*1580*/  FMNMX R8, R11, 127, PT ;  /* 0x42fe00000b087809 */ /* 0x001fc60003800000 */
[----:B------:R-:W0:Y:S01]  /*1590*/  F2I.TRUNC.NTZ R0, R0 ;  /* 0x0000000000007305 */ /* 0x000e22000020f100 */
[----:B------:R-:W-:Y:S02]  /*15a0*/  LOP3.LUT R11, R21, 0x7fffff00, R18, 0xf8, !PT ;  /* 0x7fffff00150b7812 */ /* 0x000fe400078ef812 */
[----:B------:R-:W-:Y:S02]  /*15b0*/  FMNMX R8, R8, -128, !PT ;  /* 0xc300000008087809 */ /* 0x000fe40007800000 */
[----:B-1----:R-:W-:-:S03]  /*15c0*/  FMNMX R9, R15, 127, PT ;  /* 0x42fe00000f097809 */ /* 0x002fc60003800000 */
[----:B------:R-:W-:Y:S01]  /*15d0*/  F2I.TRUNC.NTZ R12, R12 ;  /* 0x0000000c000c7305 */ /* 0x000fe2000020f100 */
[----:B------:R-:W-:Y:S02]  /*15e0*/  LOP3.LUT R15, R21, 0x7fffff00, R14, 0xf8, !PT ;  /* 0x7fffff00150f7812 */ /* 0x000fe400078ef80e */
[----:B------:R-:W-:Y:S02]  /*15f0*/  FMNMX R16, R9, -128, !PT ;  /* 0xc300000009107809 */ /* 0x000fe40007800000 */
[----:B------:R-:W-:Y:S01]  /*1600*/  LOP3.LUT R9, R19, 0x7fffff00, R17, 0xf8, !PT ;  /* 0x7fffff0013097812 */ /* 0x000fe200078ef811 */
[----:B------:R-:W-:Y:S02]  /*1610*/  VIADD R17, R17, 0x200 ;  /* 0x0000020011117836 */ /* 0x000fe40000000000 */
[----:B------:R-:W1:Y:S02]  /*1620*/  F2I.TRUNC.NTZ R8, R8 ;  /* 0x0000000800087305 */ /* 0x000e64000020f100 */
[----:B0-----:R2:W-:Y:S01]  /*1630*/  STS.U8 [R9+UR4], R0 ;  /* 0x0000000009007988 */ /* 0x0015e20008000004 */
[----:B------:R-:W-:-:S05]  /*1640*/  ISETP.GE.AND P0, PT, R17, R99, PT ;  /* 0x000000631100720c */ /* 0x000fca0003f06270 */
[----:B------:R-:W0:Y:S01]  /*1650*/  F2I.TRUNC.NTZ R16, R16 ;  /* 0x0000001000107305 */ /* 0x000e22000020f100 */
[----:B-1----:R2:W-:Y:S04]  /*1660*/  STS.U8 [R11+UR4], R8 ;  /* 0x000000080b007988 */ /* 0x0025e80008000004 */
[----:B------:R2:W-:Y:S04]  /*1670*/  STS.U8 [R13+UR4], R12 ;  /* 0x0000000c0d007988 */ /* 0x0005e80008000004 */
[----:B0-----:R2:W-:Y:S01]  /*1680*/  STS.U8 [R15+UR4], R16 ;  /* 0x000000100f007988 */ /* 0x0015e20008000004 */
[----:B------:R-:W-:Y:S05]  /*1690*/  @!P0 BRA `(.L_x_18) ;  /* 0xfffffffc00048947 */ /* 0x000fea000383ffff */
.L_x_14:
[----:B------:R-:W-:Y:S05]  /*16a0*/  BSYNC.RECONVERGENT B0 ;  /* 0x0000000000007941 */ /* 0x000fea0003800200 */
.L_x_13:
[----:B------:R-:W-:Y:S01]  /*16b0*/  IADD3 R5, PT, PT, -R99, 0x2000, RZ ;  /* 0x0000200063057810 */ /* 0x000fe20007ffe1ff */
[----:B------:R-:W-:Y:S03]  /*16c0*/  BSSY.RECONVERGENT B0, `(.L_x_19) ;  /* 0x0000051000007945 */ /* 0x000fe60003800200 */
[----:B------:R-:W-:-:S13]  /*16d0*/  ISETP.GE.U32.AND P0, PT, R102, R5, PT ;  /* 0x000000056600720c */ /* 0x000fda0003f06070 */
[----:B------:R-:W-:Y:S05]  /*16e0*/  @P0 BRA `(.L_x_20) ;  /* 0x0000000400380947 */ /* 0x000fea0003800000 */
[----:B--2---:R-:W-:Y:S01]  /*16f0*/  LOP3.LUT R12, R102, 0x1f80, RZ, 0x3c, !PT ;  /* 0x00001f80660c7812 */ /* 0x004fe200078e3cff */
[----:B------:R-:W-:Y:S03]  /*1700*/  BSSY.RECONVERGENT B1, `(.L_x_21) ;  /* 0x0000023000017945 */ /* 0x000fe60003800200 */
[----:B0-----:R-:W-:-:S04]  /*1710*/  IADD3 R0, PT, PT, -R99, R12, RZ ;  /* 0x0000000c63007210 */ /* 0x001fc80007ffe1ff */
[C---:B------:R-:W-:Y:S02]  /*1720*/  ISETP.GE.U32.AND P0, PT, R0.reuse, 0x380, PT ;  /* 0x000003800000780c */ /* 0x040fe40003f06070 */
[----:B------:R-:W-:Y:S01]  /*1730*/  LEA.HI R11, R0, 0x1, RZ, 0x19 ;  /* 0x00000001000b7811 */ /* 0x000fe200078fc8ff */
[----:B------:R-:W-:-:S03]  /*1740*/  IMAD.MOV.U32 R0, RZ, RZ, R102 ;  /* 0x000000ffff007224 */ /* 0x000fc600078e0066 */
[----:B------:R-:W-:-:S04]  /*1750*/  LOP3.LUT R16, R11, 0x7, RZ, 0xc0, !PT ;  /* 0x000000070b107812 */ /* 0x000fc800078ec0ff */
[----:B------:R-:W-:-:S03]  /*1760*/  ISETP.NE.AND P1, PT, R16, RZ, PT ;  /* 0x000000ff1000720c */ /* 0x000fc60003f25270 */
[----:B------:R-:W-:Y:S10]  /*1770*/  @!P0 BRA `(.L_x_22) ;  /* 0x00000000006c8947 */ /* 0x000ff40003800000 */
[----:B------:R-:W-:Y:S01]  /*1780*/  LOP3.LUT R14, R102, 0xff, RZ, 0xc0, !PT ;  /* 0x000000ff660e7812 */ /* 0x000fe200078ec0ff */
[----:B------:R-:W-:Y:S01]  /*1790*/  IMAD.MOV.U32 R4, RZ, RZ, RZ ;  /* 0x000000ffff047224 */ /* 0x000fe200078e00ff */
[----:B------:R-:W-:Y:S01]  /*17a0*/  LOP3.LUT R13, R11, 0x3fffff8, RZ, 0xc0, !PT ;  /* 0x03fffff80b0d7812 */ /* 0x000fe200078ec0ff */
[----:B------:R-:W-:Y:S01]  /*17b0*/  IMAD.MOV.U32 R0, RZ, RZ, R102 ;  /* 0x000000ffff007224 */ /* 0x000fe200078e0066 */
[----:B------:R-:W-:-:S07]  /*17c0*/  LOP3.LUT R15, R14, 0x80, RZ, 0x3c, !PT ;  /* 0x000000800e0f7812 */ /* 0x000fce00078e3cff */
.L_x_23:
[----:B0-----:R-:W-:Y:S01]  /*17d0*/  IADD3 R5, PT, PT, R99, R0, RZ ;  /* 0x0000000063057210 */ /* 0x001fe20007ffe0ff */
[----:B------:R-:W-:Y:S02]  /*17e0*/  VIADD R4, R4, 0x8 ;  /* 0x0000000804047836 */ /* 0x000fe40000000000 */
[----:B------:R-:W-:Y:S01]  /*17f0*/  VIADD R0, R0, 0x400 ;  /* 0x0000040000007836 */ /* 0x000fe20000000000 */
[----:B------:R-:W-:Y:S01]  /*1800*/  LOP3.LUT R6, R14, 0xffffff00, R5, 0xf8, !PT ;  /* 0xffffff000e067812 */ /* 0x000fe200078ef805 */
[C---:B------:R-:W-:Y:S01]  /*1810*/  VIADD R8, R5.reuse, 0x80 ;  /* 0x0000008005087836 */ /* 0x040fe20000000000 */
[----:B------:R-:W-:Y:S01]  /*1820*/  ISETP.NE.AND P0, PT, R4, R13, PT ;  /* 0x0000000d0400720c */ /* 0x000fe20003f05270 */
[C---:B------:R-:W-:Y:S02]  /*1830*/  VIADD R9, R5.reuse, 0x180 ;  /* 0x0000018005097836 */ /* 0x040fe40000000000 */
[----:B------:R-:W-:Y:S01]  /*1840*/  VIADD R10, R5, 0x280 ;  /* 0x00000280050a7836 */ /* 0x000fe20000000000 */
[----:B------:R-:W-:Y:S01]  /*1850*/  LOP3.LUT R8, R15, 0xffffff00, R8, 0xf8, !PT ;  /* 0xffffff000f087812 */ /* 0x000fe200078ef808 */
[----:B------:R0:W-:Y:S01]  /*1860*/  STS.U8 [R6+UR4], RZ ;  /* 0x000000ff06007988 */ /* 0x0001e20008000004 */
[----:B------:R-:W-:-:S02]  /*1870*/  IADD3 R5, PT, PT, R5, 0x380, RZ ;  /* 0x0000038005057810 */ /* 0x000fc40007ffe0ff */
[C---:B------:R-:W-:Y:S01]  /*1880*/  LOP3.LUT R9, R15.reuse, 0xffffff00, R9, 0xf8, !PT ;  /* 0xffffff000f097812 */ /* 0x040fe200078ef809 */
[----:B------:R0:W-:Y:S01]  /*1890*/  STS.U8 [R8+UR4], RZ ;  /* 0x000000ff08007988 */ /* 0x0001e20008000004 */
[C---:B------:R-:W-:Y:S02]  /*18a0*/  LOP3.LUT R10, R15.reuse, 0xffffff00, R10, 0xf8, !PT ;  /* 0xffffff000f0a7812 */ /* 0x040fe400078ef80a */
[----:B------:R-:W-:Y:S01]  /*18b0*/  LOP3.LUT R5, R15, 0xffffff00, R5, 0xf8, !PT ;  /* 0xffffff000f057812 */ /* 0x000fe200078ef805 */
[----:B------:R0:W-:Y:S04]  /*18c0*/  STS.U8 [R6+UR4+0x100], RZ ;  /* 0x000100ff06007988 */ /* 0x0001e80008000004 */
[----:B------:R0:W-:Y:S04]  /*18d0*/  STS.U8 [R9+UR4], RZ ;  /* 0x000000ff09007988 */ /* 0x0001e80008000004 */
[----:B------:R0:W-:Y:S04]  /*18e0*/  STS.U8 [R6+UR4+0x200], RZ ;  /* 0x000200ff06007988 */ /* 0x0001e80008000004 */
[----:B------:R0:W-:Y:S04]  /*18f0*/  STS.U8 [R10+UR4], RZ ;  /* 0x000000ff0a007988 */ /* 0x0001e80008000004 */
[----:B------:R0:W-:Y:S04]  /*1900*/  STS.U8 [R6+UR4+0x300], RZ ;  /* 0x000300ff06007988 */ /* 0x0001e80008000004 */
[----:B------:R0:W-:Y:S01]  /*1910*/  STS.U8 [R5+UR4], RZ ;  /* 0x000000ff05007988 */ /* 0x0001e20008000004 */
[----:B------:R-:W-:Y:S05]  /*1920*/  @P0 BRA `(.L_x_23) ;  /* 0xfffffffc00a80947 */ /* 0x000fea000383ffff */
.L_x_22:
[----:B------:R-:W-:Y:S05]  /*1930*/  BSYNC.RECONVERGENT B1 ;  /* 0x0000000000017941 */ /* 0x000fea0003800200 */
.L_x_21:
[----:B------:R-:W-:Y:S05]  /*1940*/  @!P1 BRA `(.L_x_20) ;  /* 0x0000000000a09947 */ /* 0x000fea0003800000 */
[----:B------:R-:W-:Y:S01]  /*1950*/  ISETP.GE.U32.AND P0, PT, R16, 0x4, PT ;  /* 0x000000041000780c */ /* 0x000fe20003f06070 */
[----:B------:R-:W-:Y:S01]  /*1960*/  BSSY.RECONVERGENT B1, `(.L_x_24) ;  /* 0x0000012000017945 */ /* 0x000fe20003800200 */
[----:B0-----:R-:W-:-:S11]  /*1970*/  LOP3.LUT P1, R10, R11, 0x3, RZ, 0xc0, !PT ;  /* 0x000000030b0a7812 */ /* 0x001fd6000782c0ff */
[----:B------:R-:W-:Y:S05]  /*1980*/  @!P0 BRA `(.L_x_25) ;  /* 0x00000000003c8947 */ /* 0x000fea0003800000 */
[----:B------:R-:W-:Y:S01]  /*1990*/  IMAD.IADD R5, R99, 0x1, R0 ;  /* 0x0000000163057824 */ /* 0x000fe200078e0200 */
[----:B------:R-:W-:-:S03]  /*19a0*/  LOP3.LUT R4, R0, 0xff, RZ, 0xc0, !PT ;  /* 0x000000ff00047812 */ /* 0x000fc600078ec0ff */
[C---:B------:R-:W-:Y:S01]  /*19b0*/  VIADD R8, R5.reuse, 0x180 ;  /* 0x0000018005087836 */ /* 0x040fe20000000000 */
[C---:B------:R-:W-:Y:S02]  /*19c0*/  IADD3 R6, PT, PT, R5.reuse, 0x80, RZ ;  /* 0x0000008005067810 */ /* 0x040fe40007ffe0ff */
[----:B------:R-:W-:Y:S02]  /*19d0*/  LOP3.LUT R5, R5, 0xffffff00, RZ, 0xc0, !PT ;  /* 0xffffff0005057812 */ /* 0x000fe400078ec0ff */
[----:B------:R-:W-:Y:S02]  /*19e0*/  LOP3.LUT R9, R6, 0xffffff00, RZ, 0xc0, !PT ;  /* 0xffffff0006097812 */ /* 0x000fe400078ec0ff */
[----:B------:R-:W-:Y:S02]  /*19f0*/  LOP3.LUT R11, R8, 0xffffff00, RZ, 0xc0, !PT ;  /* 0xffffff00080b7812 */ /* 0x000fe400078ec0ff */
[----:B------:R-:W-:Y:S01]  /*1a00*/  LOP3.LUT R5, R5, 0xff, R0, 0xf8, !PT ;  /* 0x000000ff05057812 */ /* 0x000fe200078ef800 */
[----:B------:R-:W-:Y:S01]  /*1a10*/  VIADD R0, R0, 0x200 ;  /* 0x0000020000007836 */ /* 0x000fe20000000000 */
[----:B------:R-:W-:-:S02]  /*1a20*/  LOP3.LUT R9, R9, 0x80, R4, 0xf6, !PT ;  /* 0x0000008009097812 */ /* 0x000fc400078ef604 */
[----:B------:R-:W-:Y:S01]  /*1a30*/  LOP3.LUT R11, R11, 0x80, R4, 0xf6, !PT ;  /* 0x000000800b0b7812 */ /* 0x000fe200078ef604 */
[----:B------:R0:W-:Y:S04]  /*1a40*/  STS.U8 [R5+UR4], RZ ;  /* 0x000000ff05007988 */ /* 0x0001e80008000004 */
[----:B------:R0:W-:Y:S04]  /*1a50*/  STS.U8 [R9+UR4], RZ ;  /* 0x000000ff09007988 */ /* 0x0001e80008000004 */
[----:B------:R0:W-:Y:S04]  /*1a60*/  STS.U8 [R5+UR4+0x100], RZ ;  /* 0x000100ff05007988 */ /* 0x0001e80008000004 */
[----:B------:R0:W-:Y:S02]  /*1a70*/  STS.U8 [R11+UR4], RZ ;  /* 0x000000ff0b007988 */ /* 0x0001e40008000004 */
.L_x_25:
[----:B------:R-:W-:Y:S05]  /*1a80*/  BSYNC.RECONVERGENT B1 ;  /* 0x0000000000017941 */ /* 0x000fea0003800200 */
.L_x_24:
[----:B------:R-:W-:Y:S05]  /*1a90*/  @!P1 BRA `(.L_x_20) ;  /* 0x00000000004c9947 */ /* 0x000fea0003800000 */
[----:B------:R-:W-:Y:S01]  /*1aa0*/  ISETP.NE.AND P1, PT, R10, 0x1, PT ;  /* 0x000000010a00780c */ /* 0x000fe20003f25270 */
[----:B------:R-:W-:Y:S01]  /*1ab0*/  BSSY.RECONVERGENT B1, `(.L_x_26) ;  /* 0x000000d000017945 */ /* 0x000fe20003800200 */
[----:B------:R-:W-:-:S11]  /*1ac0*/  LOP3.LUT P0, RZ, R12, 0x80, RZ, 0xc0, !PT ;  /* 0x000000800cff7812 */ /* 0x000fd6000780c0ff */
[----:B------:R-:W-:Y:S05]  /*1ad0*/  @!P1 BRA `(.L_x_27) ;  /* 0x0000000000289947 */ /* 0x000fea0003800000 */
[----:B0-----:R-:W-:Y:S01]  /*1ae0*/  IMAD.IADD R5, R99, 0x1, R0 ;  /* 0x0000000163057824 */ /* 0x001fe200078e0200 */
[----:B------:R-:W-:-:S04]  /*1af0*/  LOP3.LUT R4, R0, 0xff, RZ, 0xc0, !PT ;  /* 0x000000ff00047812 */ /* 0x000fc800078ec0ff */
[C---:B------:R-:W-:Y:S02]  /*1b00*/  IADD3 R6, PT, PT, R5.reuse, 0x80, RZ ;  /* 0x0000008005067810 */ /* 0x040fe40007ffe0ff */
[----:B------:R-:W-:Y:S02]  /*1b10*/  LOP3.LUT R5, R5, 0xffffff00, RZ, 0xc0, !PT ;  /* 0xffffff0005057812 */ /* 0x000fe400078ec0ff */
[----:B------:R-:W-:Y:S02]  /*1b20*/  LOP3.LUT R9, R6, 0xffffff00, RZ, 0xc0, !PT ;  /* 0xffffff0006097812 */ /* 0x000fe400078ec0ff */
[----:B------:R-:W-:Y:S01]  /*1b30*/  LOP3.LUT R5, R5, 0xff, R0, 0xf8, !PT ;  /* 0x000000ff05057812 */ /* 0x000fe200078ef800 */
[----:B------:R-:W-:Y:S01]  /*1b40*/  VIADD R0, R0, 0x100 ;  /* 0x0000010000007836 */ /* 0x000fe20000000000 */
[----:B------:R-:W-:-:S03]  /*1b50*/  LOP3.LUT R4, R9, 0x80, R4, 0xf6, !PT ;  /* 0x0000008009047812 */ /* 0x000fc600078ef604 */
[----:B------:R1:W-:Y:S04]  /*1b60*/  STS.U8 [R5+UR4], RZ ;  /* 0x000000ff05007988 */ /* 0x0003e80008000004 */
[----:B------:R1:W-:Y:S02]  /*1b70*/  STS.U8 [R4+UR4], RZ ;  /* 0x000000ff04007988 */ /* 0x0003e40008000004 */
.L_x_27:
[----:B------:R-:W-:Y:S05]  /*1b80*/  BSYNC.RECONVERGENT B1 ;  /* 0x0000000000017941 */ /* 0x000fea0003800200 */
.L_x_26:
[----:B-1----:R-:W-:-:S05]  /*1b90*/  @!P0 IMAD.IADD R4, R99, 0x1, R0 ;  /* 0x0000000163048824 */ /* 0x002fca00078e0200 */
[----:B0-----:R-:W-:-:S04]  /*1ba0*/  @!P0 LOP3.LUT R5, R4, 0xffffff00, RZ, 0xc0, !PT ;  /* 0xffffff0004058812 */ /* 0x001fc800078ec0ff */
[----:B------:R-:W-:-:S05]  /*1bb0*/  @!P0 LOP3.LUT R5, R5, 0xff, R0, 0xf8, !PT ;  /* 0x000000ff05058812 */ /* 0x000fca00078ef800 */
[----:B------:R1:W-:Y:S02]  /*1bc0*/  @!P0 STS.U8 [R5+UR4], RZ ;  /* 0x000000ff05008988 */ /* 0x0003e40008000004 */
.L_x_20:
[----:B------:R-:W-:Y:S05]  /*1bd0*/  BSYNC.RECONVERGENT B0 ;  /* 0x0000000000007941 */ /* 0x000fea0003800200 */
.L_x_19:
[----:B------:R-:W-:Y:S01]  /*1be0*/  ISETP.GE.U32.AND P0, PT, R102, 0x20, PT ;  /* 0x000000206600780c */ /* 0x000fe20003f06070 */
[----:B------:R-:W-:Y:S01]  /*1bf0*/  BSSY.RECONVERGENT B0, `(.L_x_28) ;  /* 0x0000020000007945 */ /* 0x000fe20003800200 */
[--C-:B0-2---:R-:W-:Y:S01]  /*1c00*/  SHF.R.U32.HI R0, RZ, 0x7, R102.reuse ;  /* 0x00000007ff007819 */ /* 0x105fe20000011666 */
[----:B------:R-:W-:-:S03]  /*1c10*/  IMAD.MOV.U32 R4, RZ, RZ, R102 ;  /* 0x000000ffff047224 */ /* 0x000fc600078e0066 */
[----:B-1----:R-:W-:Y:S02]  /*1c20*/  IADD3 R5, PT, PT, -R0, 0x40, RZ ;  /* 0x0000004000057810 */ /* 0x002fe40007ffe1ff */
[----:B------:R-:W-:Y:S02]  /*1c30*/  MOV R0, RZ ;  /* 0x000000ff00007202 */ /* 0x000fe40000000f00 */
[C---:B------:R-:W-:Y:S02]  /*1c40*/  LOP3.LUT R6, R5.reuse, 0xf, RZ, 0xc0, !PT ;  /* 0x0000000f05067812 */ /* 0x040fe400078ec0ff */
[----:B------:R-:W-:Y:S01]  /*1c50*/  LOP3.LUT R9, R5, 0x70, RZ, 0xc0, !PT ;  /* 0x0000007005097812 */ /* 0x000fe200078ec0ff */
[----:B------:R-:W-:Y:S01]  /*1c60*/  @!P0 IMAD.MOV.U32 R8, RZ, RZ, -0xeb60d36 ;  /* 0xf149f2caff088424 */ /* 0x000fe200078e00ff */
[----:B------:R0:W-:Y:S04]  /*1c70*/  @!P0 STS [R75+0x9090], RZ ;  /* 0x009090ff4b008388 */ /* 0x0001e80000000800 */
[----:B------:R0:W-:Y:S02]  /*1c80*/  @!P0 STS [R75+0x9010], R8 ;  /* 0x009010084b008388 */ /* 0x0001e40000000800 */
.L_x_29:
[----:B-1----:R-:W-:Y:S01]  /*1c90*/  LEA R10, R4, UR4, 0x2 ;  /* 0x00000004040a7c11 */ /* 0x002fe2000f8e10ff */
[----:B------:R-:W-:Y:S02]  /*1ca0*/  VIADD R0, R0, 0x10 ;  /* 0x0000001000007836 */ /* 0x000fe40000000000 */
[----:B0-----:R-:W-:Y:S01]  /*1cb0*/  IMAD.MOV.U32 R8, RZ, RZ, R4 ;  /* 0x000000ffff087224 */ /* 0x001fe200078e0004 */
[----:B------:R-:W-:Y:S01]  /*1cc0*/  IADD3 R4, PT, PT, R4, 0x800, RZ ;  /* 0x0000080004047810 */ /* 0x000fe20007ffe0ff */
[----:B------:R1:W-:Y:S01]  /*1cd0*/  STS [R10+0x9110], RZ ;  /* 0x009110ff0a007388 */ /* 0x0003e20000000800 */
[----:B------:R-:W-:-:S03]  /*1ce0*/  ISETP.NE.AND P0, PT, R0, R9, PT ;  /* 0x000000090000720c */ /* 0x000fc60003f05270 */
[----:B------:R1:W-:Y:S04]  /*1cf0*/  STS [R10+0x9310], RZ ;  /* 0x009310ff0a007388 */ /* 0x0003e80000000800 */
        /* <DEDUP_REMOVED lines=13> */
[----:B------:R1:W-:Y:S01]  /*1dd0*/  STS [R10+0xaf10], RZ ;  /* 0x00af10ff0a007388 */ /* 0x0003e20000000800 */
[----:B------:R-:W-:Y:S05]  /*1de0*/  @P0 BRA `(.L_x_29) ;  /* 0xfffffffc00a80947 */ /* 0x000fea000383ffff */
[----:B------:R-:W-:Y:S05]  /*1df0*/  BSYNC.RECONVERGENT B0 ;  /* 0x0000000000007941 */ /* 0x000fea0003800200 */
.L_x_28:
[----:B------:R-:W-:Y:S01]  /*1e00*/  ISETP.NE.AND P0, PT, R6, RZ, PT ;  /* 0x000000ff0600720c */ /* 0x000fe20003f05270 */
[----:B------:R-:W-:-:S12]  /*1e10*/  BSSY.RECONVERGENT B0, `(.L_x_30) ;  /* 0x0000023000007945 */ /* 0x000fd80003800200 */
[----:B------:R-:W-:Y:S05]  /*1e20*/  @!P0 BRA `(.L_x_31) ;  /* 0x0000000000848947 */ /* 0x000fea0003800000 */
[----:B------:R-:W-:Y:S01]  /*1e30*/  ISETP.GE.U32.AND P0, PT, R6, 0x8, PT ;  /* 0x000000080600780c */ /* 0x000fe20003f06070 */
[----:B------:R-:W-:Y:S01]  /*1e40*/  BSSY.RECONVERGENT B1, `(.L_x_32) ;  /* 0x000000d000017945 */ /* 0x000fe20003800200 */
[----:B------:R-:W-:-:S04]  /*1e50*/  LOP3.LUT R0, R5, 0x7, RZ, 0xc0, !PT ;  /* 0x0000000705007812 */ /* 0x000fc800078ec0ff */
[----:B------:R-:W-:-:S07]  /*1e60*/  ISETP.NE.AND P1, PT, R0, RZ, PT ;  /* 0x000000ff0000720c */ /* 0x000fce0003f25270 */
[----:B------:R-:W-:Y:S06]  /*1e70*/  @!P0 BRA `(.L_x_33) ;  /* 0x0000000000248947 */ /* 0x000fec0003800000 */
[----:B------:R0:W-:Y:S01]  /*1e80*/  STS [R10+0xb110], RZ ;  /* 0x00b110ff0a007388 */ /* 0x0001e20000000800 */
[----:B------:R-:W-:-:S03]  /*1e90*/  VIADD R4, R8, 0xc00 ;  /* 0x00000c0008047836 */ /* 0x000fc60000000000 */
[----:B------:R0:W-:Y:S04]  /*1ea0*/  STS [R10+0xb310], RZ ;  /* 0x00b310ff0a007388 */ /* 0x0001e80000000800 */
[----:B------:R0:W-:Y:S04]  /*1eb0*/  STS [R10+0xb510], RZ ;  /* 0x00b510ff0a007388 */ /* 0x0001e80000000800 */
[----:B------:R0:W-:Y:S04]  /*1ec0*/  STS [R10+0xb710], RZ ;  /* 0x00b710ff0a007388 */ /* 0x0001e80000000800 */
[----:B------:R0:W-:Y:S04]  /*1ed0*/  STS [R10+0xb910], RZ ;  /* 0x00b910ff0a007388 */ /* 0x0001e80000000800 */
[----:B------:R0:W-:Y:S04]  /*1ee0*/  STS [R10+0xbb10], RZ ;  /* 0x00bb10ff0a007388 */ /* 0x0001e80000000800 */
[----:B------:R0:W-:Y:S04]  /*1ef0*/  STS [R10+0xbd10], RZ ;  /* 0x00bd10ff0a007388 */ /* 0x0001e80000000800 */
[----:B------:R0:W-:Y:S02]  /*1f00*/  STS [R10+0xbf10], RZ ;  /* 0x00bf10ff0a007388 */ /* 0x0001e40000000800 */
.L_x_33:
[----:B------:R-:W-:Y:S05]  /*1f10*/  BSYNC.RECONVERGENT B1 ;  /* 0x0000000000017941 */ /* 0x000fea0003800200 */
.L_x_32:
[----:B------:R-:W-:Y:S05]  /*1f20*/  @!P1 BRA `(.L_x_31) ;  /* 0x0000000000449947 */ /* 0x000fea0003800000 */
[----:B------:R-:W-:Y:S02]  /*1f30*/  ISETP.GE.U32.AND P0, PT, R0, 0x4, PT ;  /* 0x000000040000780c */ /* 0x000fe40003f06070 */
[----:B------:R-:W-:-:S04]  /*1f40*/  LOP3.LUT R9, R5, 0x3, RZ, 0xc0, !PT ;  /* 0x0000000305097812 */ /* 0x000fc800078ec0ff */
[----:B------:R-:W-:-:S07]  /*1f50*/  ISETP.NE.AND P1, PT, R9, RZ, PT ;  /* 0x000000ff0900720c */ /* 0x000fce0003f25270 */
[C---:B------:R-:W-:Y:S01]  /*1f60*/  @P0 LEA R0, R4.reuse, UR4, 0x2 ;  /* 0x0000000404000c11 */ /* 0x040fe2000f8e10ff */
[----:B------:R-:W-:-:S04]  /*1f70*/  @P0 VIADD R4, R4, 0x200 ;  /* 0x0000020004040836 */ /* 0x000fc80000000000 */
[----:B------:R2:W-:Y:S04]  /*1f80*/  @P0 STS [R0+0x9110], RZ ;  /* 0x009110ff00000388 */ /* 0x0005e80000000800 */
[----:B------:R2:W-:Y:S04]  /*1f90*/  @P0 STS [R0+0x9310], RZ ;  /* 0x009310ff00000388 */ /* 0x0005e80000000800 */
[----:B------:R2:W-:Y:S04]  /*1fa0*/  @P0 STS [R0+0x9510], RZ ;  /* 0x009510ff00000388 */ /* 0x0005e80000000800 */
[----:B------:R2:W-:Y:S01]  /*1fb0*/  @P0 STS [R0+0x9710], RZ ;  /* 0x009710ff00000388 */ /* 0x0005e20000000800 */
[----:B------:R-:W-:Y:S05]  /*1fc0*/  @!P1 BRA `(.L_x_31) ;  /* 0x00000000001c9947 */ /* 0x000fea0003800000 */
[----:B--2---:R-:W-:-:S07]  /*1fd0*/  IMAD.MOV.U32 R0, RZ, RZ, RZ ;  /* 0x000000ffff007224 */ /* 0x004fce00078e00ff */
.L_x_34:
[C---:B------:R-:W-:Y:S01]  /*1fe0*/  LEA R5, R4.reuse, UR4, 0x2 ;  /* 0x0000000404057c11 */ /* 0x040fe2000f8e10ff */
[----:B------:R-:W-:Y:S01]  /*1ff0*/  VIADD R4, R4, 0x80 ;  /* 0x0000008004047836 */ /* 0x000fe20000000000 */
[----:B------:R-:W-:-:S03]  /*2000*/  IADD3 R0, PT, PT, R0, 0x1, RZ ;  /* 0x0000000100007810 */ /* 0x000fc60007ffe0ff */
[----:B------:R3:W-:Y:S01]  /*2010*/  STS [R5+0x9110], RZ ;  /* 0x009110ff05007388 */ /* 0x0007e20000000800 */
[----:B------:R-:W-:-:S13]  /*2020*/  ISETP.NE.AND P0, PT, R0, R9, PT ;  /* 0x000000090000720c */ /* 0x000fda0003f05270 */
[----:B---3--:R-:W-:Y:S05]  /*2030*/  @P0 BRA `(.L_x_34) ;  /* 0xfffffffc00e80947 */ /* 0x008fea000383ffff */
.L_x_31:
[----:B------:R-:W-:Y:S05]  /*2040*/  BSYNC.RECONVERGENT B0 ;  /* 0x0000000000007941 */ /* 0x000fea0003800200 */
.L_x_30:
[----:B------:R-:W3:Y:S01]  /*2050*/  LDC.64 R114, c[0x0][0x388] ;  /* 0x0000e200ff727b82 */ /* 0x000ee20000000a00 */
[----:B------:R-:W-:Y:S01]  /*2060*/  VIADD R4, R41, 0x1800000 ;  /* 0x0180000029047836 */ /* 0x000fe20000000000 */
[----:B------:R-:W-:Y:S01]  /*2070*/  SHF.R.U32.HI R69, RZ, 0x6, R102 ;  /* 0x00000006ff457819 */ /* 0x000fe20000011666 */
[----:B--2---:R-:W-:Y:S01]  /*2080*/  IMAD.SHL.U32 R0, R104, 0x40, RZ ;  /* 0x0000004068007824 */ /* 0x004fe200078e00ff */
[----:B------:R-:W-:Y:S01]  /*2090*/  MOV R5, UR4 ;  /* 0x0000000400057c02 */ /* 0x000fe20008000f00 */
[----:B------:R-:W-:Y:S01]  /*20a0*/  BSSY.RECONVERGENT B0, `(.L_x_35) ;  /* 0x0000014000007945 */ /* 0x000fe20003800200 */
[----:B------:R-:W-:Y:S02]  /*20b0*/  LOP3.LUT R4, R4, 0x7f800000, RZ, 0xc0, !PT ;  /* 0x7f80000004047812 */ /* 0x000fe400078ec0ff */
[----:B------:R-:W-:Y:S01]  /*20c0*/  LOP3.LUT R0, R0, 0x40, RZ, 0xc0, !PT ;  /* 0x0000004000007812 */ /* 0x000fe200078ec0ff */
[----:B------:R-:W-:Y:S01]  /*20d0*/  BAR.SYNC.DEFER_BLOCKING 0x0 ;  /* 0x0000000000007b1d */ /* 0x000fe20000010000 */
[----:B------:R-:W-:-:S03]  /*20e0*/  ISETP.GT.U32.AND P0, PT, R4, 0x1ffffff, PT ;  /* 0x01ffffff0400780c */ /* 0x000fc60003f04070 */
[----:B------:R-:W-:Y:S02]  /*20f0*/  IMAD R74, R69, 0x800, R0 ;  /* 0x00000800454a7824 */ /* 0x000fe400078e0200 */
[----:B------:R-:W-:-:S03]  /*2100*/  IMAD.SHL.U32 R0, R104, 0x10, RZ ;  /* 0x0000001068007824 */ /* 0x000fc600078e00ff */
[----:B------:R-:W-:Y:S02]  /*2110*/  IADD3 R74, PT, PT, R5, 0x8000, R74 ;  /* 0x00008000054a7810 */ /* 0x000fe40007ffe04a */
[----:B------:R-:W-:Y:S02]  /*2120*/  LOP3.LUT R0, R0, 0x10, RZ, 0xc0, !PT ;  /* 0x0000001000007812 */ /* 0x000fe400078ec0ff */
[----:B---3--:R-:W-:-:S04]  /*2130*/  LEA R114, P1, R116, R114, 0x1 ;  /* 0x0000007274727211 */ /* 0x008fc800078208ff */
[----:B------:R-:W-:Y:S01]  /*2140*/  LEA.HI.X R115, R116, R115, R77, 0x1, P1 ;  /* 0x0000007374737211 */ /* 0x000fe200008f0c4d */
[----:B------:R-:W-:Y:S08]  /*2150*/  @P0 BRA `(.L_x_36) ;  /* 0x0000000000100947 */ /* 0x000ff00003800000 */
[----:B------:R-:W-:-:S07]  /*2160*/  MOV R25, 0x2180 ;  /* 0x0000218000197802 */ /* 0x000fce0000000f00 */
[----:B01----:R-:W-:Y:S05]  /*2170*/  CALL.REL.NOINC `($__internal_0_$__cuda_sm20_rcp_rn_f32_slowpath) ;  /* 0x0000005800447944 */ /* 0x003fea0003c00000 */
[----:B------:R-:W-:Y:S01]  /*2180*/  IMAD.MOV.U32 R73, RZ, RZ, R22 ;  /* 0x000000ffff497224 */ /* 0x000fe200078e0016 */
[----:B------:R-:W-:Y:S06]  /*2190*/  BRA `(.L_x_37) ;  /* 0x0000000000107947 */ /* 0x000fec0003800000 */
.L_x_36:
[----:B------:R-:W2:Y:S02]  /*21a0*/  MUFU.RCP R4, R41 ;  /* 0x0000002900047308 */ /* 0x000ea40000001000 */
[----:B--2---:R-:W-:-:S04]  /*21b0*/  FFMA R5, R4, R41, -1 ;  /* 0xbf80000004057423 */ /* 0x004fc80000000029 */
[----:B------:R-:W-:-:S04]  /*21c0*/  FADD.FTZ R5, -R5, -RZ ;  /* 0x800000ff05057221 */ /* 0x000fc80000010100 */
[----:B------:R-:W-:-:S07]  /*21d0*/  FFMA R73, R4, R5, R4 ;  /* 0x0000000504497223 */ /* 0x000fce0000000004 */
.L_x_37:
[----:B------:R-:W-:Y:S05]  /*21e0*/  BSYNC.RECONVERGENT B0 ;  /* 0x0000000000007941 */ /* 0x000fea0003800200 */
.L_x_35:
[----:B------:R-:W2:Y:S01]  /*21f0*/  LDC.64 R118, c[0x0][0x388] ;  /* 0x0000e200ff767b82 */ /* 0x000ea20000000a00 */
[----:B------:R-:W3:Y:S01]  /*2200*/  LDCU UR5, c[0x0][0x3b8] ;  /* 0x00007700ff0577ac */ /* 0x000ee20008000800 */
[----:B------:R-:W-:Y:S01]  /*2210*/  LEA R69, R69, UR4, 0xc ;  /* 0x0000000445457c11 */ /* 0x000fe2000f8e60ff */
[----:B------:R-:W-:Y:S02]  /*2220*/  VIADD R82, R0, UR4 ;  /* 0x0000000400527c36 */ /* 0x000fe40008000000 */
[----:B------:R-:W-:Y:S01]  /*2230*/  FMUL R73, R73, 0.0625 ;  /* 0x3d80000049497820 */ /* 0x000fe20000400000 */
[----:B------:R-:W4:Y:S01]  /*2240*/  LDCU UR4, c[0x0][0x3b8] ;  /* 0x00007700ff0477ac */ /* 0x000f220008000800 */
[----:B------:R-:W-:Y:S01]  /*2250*/  IMAD.SHL.U32 R72, R102, 0x20, RZ ;  /* 0x0000002066487824 */ /* 0x000fe200078e00ff */
[----:B------:R-:W-:Y:S01]  /*2260*/  LOP3.LUT R0, RZ, R102, RZ, 0x33, !PT ;  /* 0x00000066ff007212 */ /* 0x000fe200078e33ff */
[C---:B------:R-:W-:Y:S01]  /*2270*/  VIADD R97, R82.reuse, 0x2000 ;  /* 0x0000200052617836 */ /* 0x040fe20000000000 */
[C---:B------:R-:W-:Y:S01]  /*2280*/  IADD3 R94, PT, PT, R82.reuse, 0x2600, RZ ;  /* 0x00002600525e7810 */ /* 0x040fe20007ffe0ff */
[----:B------:R-:W-:Y:S01]  /*2290*/  VIADD R96, R82, 0x2200 ;  /* 0x0000220052607836 */ /* 0x000fe20000000000 */
[----:B------:R-:W-:Y:S01]  /*22a0*/  LOP3.LUT R72, R72, 0x1fe0, RZ, 0xc0, !PT ;  /* 0x00001fe048487812 */ /* 0x000fe200078ec0ff */
[C---:B------:R-:W-:Y:S01]  /*22b0*/  VIADD R95, R82.reuse, 0x2400 ;  /* 0x00002400525f7836 */ /* 0x040fe20000000000 */
[C---:B------:R-:W-:Y:S01]  /*22c0*/  IADD3 R90, PT, PT, R82.reuse, 0x2e00, RZ ;  /* 0x00002e00525a7810 */ /* 0x040fe20007ffe0ff */
[C---:B------:R-:W-:Y:S01]  /*22d0*/  VIADD R93, R82.reuse, 0x2800 ;  /* 0x00002800525d7836 */ /* 0x040fe20000000000 */
[C---:B------:R-:W-:Y:S01]  /*22e0*/  IADD3 R86, PT, PT, R82.reuse, 0x3600, RZ ;  /* 0x0000360052567810 */ /* 0x040fe20007ffe0ff */
[----:B------:R-:W-:Y:S01]  /*22f0*/  VIADD R92, R82, 0x2a00 ;  /* 0x00002a00525c7836 */ /* 0x000fe20000000000 */
[----:B------:R-:W-:Y:S01]  /*2300*/  LOP3.LUT R70, R102, 0x80, RZ, 0xc0, !PT ;  /* 0x0000008066467812 */ /* 0x000fe200078ec0ff */
[----:B------:R-:W-:Y:S01]  /*2310*/  VIADD R91, R82, 0x2c00 ;  /* 0x00002c00525b7836 */ /* 0x000fe20000000000 */
[----:B------:R-:W-:Y:S01]  /*2320*/  MOV R79, RZ ;  /* 0x000000ff004f7202 */ /* 0x000fe20000000f00 */
[----:B---3--:R-:W-:Y:S01]  /*2330*/  IMAD.WIDE.U32 R2, R2, UR5, RZ ;  /* 0x0000000502027c25 */ /* 0x008fe2000f8e00ff */
[----:B------:R-:W-:-:S02]  /*2340*/  IADD3 R5, PT, PT, R69, 0x40, RZ ;  /* 0x0000004045057810 */ /* 0x000fc40007ffe0ff */
[----:B------:R-:W-:Y:S01]  /*2350*/  IADD3 R9, PT, PT, R69, 0x80, RZ ;  /* 0x0000008045097810 */ /* 0x000fe20007ffe0ff */
[----:B------:R-:W-:Y:S01]  /*2360*/  IMAD R17, R7, UR5, RZ ;  /* 0x0000000507117c24 */ /* 0x000fe2000f8e02ff */
[----:B--2---:R-:W-:Y:S01]  /*2370*/  LEA R118, P0, R2, R118, 0x9 ;  /* 0x0000007602767211 */ /* 0x004fe200078048ff */
[C---:B------:R-:W-:Y:S01]  /*2380*/  VIADD R89, R82.reuse, 0x3000 ;  /* 0x0000300052597836 */ /* 0x040fe20000000000 */
[----:B------:R-:W-:Y:S01]  /*2390*/  IADD3 R13, PT, PT, R69, 0xc0, RZ ;  /* 0x000000c0450d7810 */ /* 0x000fe20007ffe0ff */
[C---:B------:R-:W-:Y:S01]  /*23a0*/  VIADD R88, R82.reuse, 0x3200 ;  /* 0x0000320052587836 */ /* 0x040fe20000000000 */
[----:B------:R-:W-:Y:S01]  /*23b0*/  IADD3 R17, PT, PT, R3, R17, RZ ;  /* 0x0000001103117210 */ /* 0x000fe20007ffe0ff */
[C---:B------:R-:W-:Y:S01]  /*23c0*/  VIADD R87, R82.reuse, 0x3400 ;  /* 0x0000340052577836 */ /* 0x040fe20000000000 */
[----:B----4-:R-:W-:Y:S01]  /*23d0*/  MOV R80, UR4 ;  /* 0x0000000400507c02 */ /* 0x010fe20008000f00 */
[----:B------:R-:W-:Y:S01]  /*23e0*/  VIADD R85, R82, 0x3800 ;  /* 0x0000380052557836 */ /* 0x000fe20000000000 */
[----:B------:R-:W-:Y:S01]  /*23f0*/  LEA.HI.X R17, R2, R119, R17, 0x9, P0 ;  /* 0x0000007702117211 */ /* 0x000fe200000f4c11 */
[----:B------:R-:W-:Y:S01]  /*2400*/  VIADD R84, R82, 0x3a00 ;  /* 0x00003a0052547836 */ /* 0x000fe20000000000 */
[----:B------:R-:W-:Y:S01]  /*2410*/  IADD3 R118, P0, PT, R118, 0x800, RZ ;  /* 0x0000080076767810 */ /* 0x000fe20007f1e0ff */
[----:B------:R-:W-:Y:S01]  /*2420*/  VIADD R83, R82, 0x3c00 ;  /* 0x00003c0052537836 */ /* 0x000fe20000000000 */
[----:B------:R-:W-:Y:S01]  /*2430*/  LOP3.LUT R2, R102, 0x1f80, RZ, 0x3c, !PT ;  /* 0x00001f8066027812 */ /* 0x000fe200078e3cff */
[----:B------:R-:W-:Y:S01]  /*2440*/  IMAD.MOV.U32 R81, RZ, RZ, RZ ;  /* 0x000000ffff517224 */ /* 0x000fe200078e00ff */
[----:B------:R-:W-:Y:S01]  /*2450*/  IADD3 R82, PT, PT, R82, 0x3e00, RZ ;  /* 0x00003e0052527810 */ /* 0x000fe20007ffe0ff */
[C---:B------:R-:W-:Y:S01]  /*2460*/  VIADD R68, R69.reuse, 0x10 ;  /* 0x0000001045447836 */ /* 0x040fe20000000000 */
[----:B------:R-:W-:Y:S01]  /*2470*/  LOP3.LUT R71, R72, 0x1000, RZ, 0x3c, !PT ;  /* 0x0000100048477812 */ /* 0x000fe200078e3cff */
[----:B------:R-:W-:-:S02]  /*2480*/  VIADD R3, R69, 0x20 ;  /* 0x0000002045037836 */ /* 0x000fc40000000000 */
[C---:B------:R-:W-:Y:S02]  /*2490*/  VIADD R4, R69.reuse, 0x30 ;  /* 0x0000003045047836 */ /* 0x040fe40000000000 */
[C---:B------:R-:W-:Y:S02]  /*24a0*/  VIADD R6, R69.reuse, 0x50 ;  /* 0x0000005045067836 */ /* 0x040fe40000000000 */
[C---:B------:R-:W-:Y:S02]  /*24b0*/  VIADD R7, R69.reuse, 0x60 ;  /* 0x0000006045077836 */ /* 0x040fe40000000000 */
[C---:B------:R-:W-:Y:S02]  /*24c0*/  VIADD R8, R69.reuse, 0x70 ;  /* 0x0000007045087836 */ /* 0x040fe40000000000 */
[C---:B01----:R-:W-:Y:S02]  /*24d0*/  VIADD R10, R69.reuse, 0x90 ;  /* 0x00000090450a7836 */ /* 0x043fe40000000000 */
[----:B------:R-:W-:-:S02]  /*24e0*/  VIADD R11, R69, 0xa0 ;  /* 0x000000a0450b7836 */ /* 0x000fc40000000000 */
[C---:B------:R-:W-:Y:S02]  /*24f0*/  VIADD R12, R69.reuse, 0xb0 ;  /* 0x000000b0450c7836 */ /* 0x040fe40000000000 */
[C---:B------:R-:W-:Y:S02]  /*2500*/  VIADD R14, R69.reuse, 0xd0 ;  /* 0x000000d0450e7836 */ /* 0x040fe40000000000 */
[C---:B------:R-:W-:Y:S02]  /*2510*/  VIADD R15, R69.reuse, 0xe0 ;  /* 0x000000e0450f7836 */ /* 0x040fe40000000000 */
[----:B------:R-:W-:Y:S02]  /*2520*/  VIADD R16, R69, 0xf0 ;  /* 0x000000f045107836 */ /* 0x000fe40000000000 */
[----:B------:R-:W-:-:S07]  /*2530*/  IMAD.X R119, RZ, RZ, R17, P0 ;  /* 0x000000ffff777224 */ /* 0x000fce00000e0611 */
.L_x_91:
[----:B0-----:R-:W0:Y:S01]  /*2540*/  LDC R18, c[0x0][0x3b8] ;  /* 0x0000ee00ff127b82 */ /* 0x001e220000000800 */
[----:B---3--:R-:W-:Y:S01]  /*2550*/  VIMNMX R21, PT, PT, R80, 0x20, PT ;  /* 0x0000002050157848 */ /* 0x008fe20003fe0100 */
[----:B------:R-:W-:Y:S01]  /*2560*/  BSSY.RECONVERGENT B0, `(.L_x_38) ;  /* 0x000009b000007945 */ /* 0x000fe20003800200 */
[----:B------:R-:W-:Y:S01]  /*2570*/  MOV R27, RZ ;  /* 0x000000ff001b7202 */ /* 0x000fe20000000f00 */
[----:B0-----:R-:W-:Y:S02]  /*2580*/  IMAD.IADD R17, R18, 0x1, -R79 ;  /* 0x0000000112117824 */ /* 0x001fe400078e0a4f */
[----:B------:R-:W-:Y:S01]  /*2590*/  IMAD R31, R81, -0x20, R18 ;  /* 0xffffffe0511f7824 */ /* 0x000fe200078e0212 */
[----:B------:R-:W-:Y:S02]  /*25a0*/  VIMNMX R18, PT, PT, R21, 0x1, !PT ;  /* 0x0000000115127848 */ /* 0x000fe40007fe0100 */
[----:B------:R-:W-:Y:S02]  /*25b0*/  VIMNMX R28, PT, PT, R17, 0x20, PT ;  /* 0x00000020111c7848 */ /* 0x000fe40003fe0100 */
[----:B------:R-:W-:-:S02]  /*25c0*/  VIMNMX R31, PT, PT, R31, 0x20, PT ;  /* 0x000000201f1f7848 */ /* 0x000fc40003fe0100 */
[----:B------:R-:W-:Y:S01]  /*25d0*/  LOP3.LUT R19, R18, 0x7, RZ, 0xc0, !PT ;  /* 0x0000000712137812 */ /* 0x000fe200078ec0ff */
[----:B------:R-:W-:Y:S02]  /*25e0*/  IMAD.SHL.U32 R29, R28, 0x100, RZ ;  /* 0x000001001c1d7824 */ /* 0x000fe400078e00ff */
[----:B------:R-:W-:-:S03]  /*25f0*/  IMAD R37, R31, -0x100, R2 ;  /* 0xffffff001f257824 */ /* 0x000fc600078e0202 */
[----:B------:R-:W-:Y:S02]  /*2600*/  ISETP.GE.AND P0, PT, R102, R29, PT ;  /* 0x0000001d6600720c */ /* 0x000fe40003f06270 */
[----:B------:R-:W-:-:S11]  /*2610*/  LEA.HI R30, R37, 0x1, RZ, 0x19 ;  /* 0x00000001251e7811 */ /* 0x000fd600078fc8ff */
[----:B--2---:R-:W-:Y:S05]  /*2620*/  @P0 BRA `(.L_x_39) ;  /* 0x0000000800380947 */ /* 0x004fea0003800000 */
[----:B------:R-:W-:Y:S01]  /*2630*/  IMAD R21, R21, 0x100, R0 ;  /* 0x0000010015157824 */ /* 0x000fe200078e0200 */
[----:B------:R-:W-:Y:S01]  /*2640*/  BSSY.RECONVERGENT B1, `(.L_x_40) ;  /* 0x000003f000017945 */ /* 0x000fe20003800200 */
[----:B------:R-:W-:Y:S01]  /*2650*/  IMAD.SHL.U32 R25, R79, 0x100, RZ ;  /* 0x000001004f197824 */ /* 0x000fe200078e00ff */
[----:B------:R-:W-:Y:S01]  /*2660*/  MOV R24, R102 ;  /* 0x0000006600187202 */ /* 0x000fe20000000f00 */
[----:B------:R-:W-:Y:S01]  /*2670*/  IMAD.MOV.U32 R27, RZ, RZ, RZ ;  /* 0x000000ffff1b7224 */ /* 0x000fe200078e00ff */
[C---:B------:R-:W-:Y:S02]  /*2680*/  ISETP.GE.U32.AND P0, PT, R21.reuse, 0x780, PT ;  /* 0x000007801500780c */ /* 0x040fe40003f06070 */
[----:B------:R-:W-:-:S04]  /*2690*/  LEA.HI R26, R21, 0x1, RZ, 0x19 ;  /* 0x00000001151a7811 */ /* 0x000fc800078fc8ff */
[----:B------:R-:W-:-:S04]  /*26a0*/  LOP3.LUT R49, R26, 0xf, RZ, 0xc0, !PT ;  /* 0x0000000f1a317812 */ /* 0x000fc800078ec0ff */
[----:B------:R-:W-:-:S03]  /*26b0*/  ISETP.NE.AND P1, PT, R49, RZ, PT ;  /* 0x000000ff3100720c */ /* 0x000fc60003f25270 */
[----:B------:R-:W-:Y:S10]  /*26c0*/  @!P0 BRA `(.L_x_41) ;  /* 0x0000000000d88947 */ /* 0x000ff40003800000 */
[----:B------:R-:W-:Y:S01]  /*26d0*/  IMAD.IADD R21, R102, 0x1, R25 ;  /* 0x0000000166157824 */ /* 0x000fe200078e0219 */
[----:B------:R-:W-:Y:S01]  /*26e0*/  LOP3.LUT R22, R26, 0x3fffff0, RZ, 0xc0, !PT ;  /* 0x03fffff01a167812 */ /* 0x000fe200078ec0ff */
[----:B------:R-:W-:Y:S01]  /*26f0*/  IMAD.MOV.U32 R27, RZ, RZ, RZ ;  /* 0x000000ffff1b7224 */ /* 0x000fe200078e00ff */
[----:B------:R-:W-:Y:S01]  /*2700*/  MOV R24, R102 ;  /* 0x0000006600187202 */ /* 0x000fe20000000f00 */
[----:B------:R-:W-:-:S04]  /*2710*/  IMAD.WIDE.U32 R20, R21, 0x2, R118 ;  /* 0x0000000215147825 */ /* 0x000fc800078e0076 */
[----:B------:R-:W-:Y:S02]  /*2720*/  IMAD.MOV.U32 R33, RZ, RZ, R20 ;  /* 0x000000ffff217224 */ /* 0x000fe400078e0014 */
[----:B------:R-:W-:-:S07]  /*2730*/  IMAD.MOV R22, RZ, RZ, -R22 ;  /* 0x000000ffff167224 */ /* 0x000fce00078e0a16 */
.L_x_42:
[----:B------:R-:W-:-:S05]  /*2740*/  IMAD.MOV.U32 R20, RZ, RZ, R33 ;  /* 0x000000ffff147224 */ /* 0x000fca00078e0021 */
[----:B------:R-:W2:Y:S04]  /*2750*/  LDG.E.U16.CONSTANT R23, desc[UR6][R20.64+-0x800] ;  /* 0xfff8000614177981 */ /* 0x000ea8000c1e9500 */
[----:B------:R-:W3:Y:S04]  /*2760*/  LDG.E.U16.CONSTANT R33, desc[UR6][R20.64+-0x700] ;  /* 0xfff9000614217981 */ /* 0x000ee8000c1e9500 */
[----:B------:R-:W4:Y:S04]  /*2770*/  LDG.E.U16.CONSTANT R34, desc[UR6][R20.64+-0x600] ;  /* 0xfffa000614227981 */ /* 0x000f28000c1e9500 */
[----:B------:R-:W5:Y:S04]  /*2780*/  LDG.E.U16.CONSTANT R35, desc[UR6][R20.64+-0x500] ;  /* 0xfffb000614237981 */ /* 0x000f68000c1e9500 */
        /* <DEDUP_REMOVED lines=11> */
[----:B------:R0:W5:Y:S01]  /*2840*/  LDG.E.U16.CONSTANT R48, desc[UR6][R20.64+0x700] ;  /* 0x0007000614307981 */ /* 0x000162000c1e9500 */
[----:B------:R-:W-:-:S02]  /*2850*/  VIADD R22, R22, 0x10 ;  /* 0x0000001016167836 */ /* 0x000fc40000000000 */
[----:B------:R-:W-:-:S03]  /*2860*/  VIADD R24, R24, 0x800 ;  /* 0x0000080018187836 */ /* 0x000fc60000000000 */
[----:B------:R-:W-:Y:S01]  /*2870*/  ISETP.NE.AND P0, PT, R22, RZ, PT ;  /* 0x000000ff1600720c */ /* 0x000fe20003f05270 */
[----:B--2---:R-:W-:Y:S02]  /*2880*/  HADD2.F32 R32, -RZ, R23.H0_H0 ;  /* 0x20000017ff207230 */ /* 0x004fe40000004100 */
[----:B---3--:R-:W-:Y:S02]  /*2890*/  HADD2.F32 R33, -RZ, R33.H0_H0 ;  /* 0x20000021ff217230 */ /* 0x008fe40000004100 */
[----:B----4-:R-:W-:-:S03]  /*28a0*/  HADD2.F32 R23, -RZ, R34.H0_H0 ;  /* 0x20000022ff177230 */ /* 0x010fc60000004100 */
[----:B------:R-:W-:Y:S02]  /*28b0*/  FMNMX3 R32, R27, |R32|, |R33|, !PT ;  /* 0x400000201b207276 */ /* 0x000fe40007800421 */
[----:B------:R-:W-:Y:S01]  /*28c0*/  IADD3 R33, P2, PT, R20, 0x1000, RZ ;  /* 0x0000100014217810 */ /* 0x000fe20007f5e0ff */
[----:B-----5:R-:W-:-:S03]  /*28d0*/  HADD2.F32 R35, -RZ, R35.H0_H0 ;  /* 0x20000023ff237230 */ /* 0x020fc60000004100 */
[----:B0-----:R-:W-:Y:S01]  /*28e0*/  IADD3.X R21, PT, PT, RZ, R21, RZ, P2, !PT ;  /* 0x00000015ff157210 */ /* 0x001fe200017fe4ff */
[----:B------:R-:W-:Y:S01]  /*28f0*/  HADD2.F32 R36, -RZ, R36.H0_H0 ;  /* 0x20000024ff247230 */ /* 0x000fe20000004100 */
        /* <DEDUP_REMOVED lines=12> */
[----:B------:R-:W-:Y:S02]  /*29c0*/  HADD2.F32 R32, -RZ, R45.H0_H0 ;  /* 0x2000002dff207230 */ /* 0x000fe40000004100 */
[----:B------:R-:W-:Y:S02]  /*29d0*/  HADD2.F32 R46, -RZ, R46.H0_H0 ;  /* 0x2000002eff2e7230 */ /* 0x000fe40000004100 */
[----:B------:R-:W-:-:S03]  /*29e0*/  HADD2.F32 R20, -RZ, R47.H0_H0 ;  /* 0x2000002fff147230 */ /* 0x000fc60000004100 */
[----:B------:R-:W-:Y:S01]  /*29f0*/  FMNMX3 R23, R23, |R32|, |R46|, !PT ;  /* 0x4000002017177276 */ /* 0x000fe2000780042e */
[----:B------:R-:W-:-:S05]  /*2a00*/  HADD2.F32 R48, -RZ, R48.H0_H0 ;  /* 0x20000030ff307230 */ /* 0x000fca0000004100 */
[----:B------:R-:W-:Y:S01]  /*2a10*/  FMNMX3 R27, R23, |R20|, |R48|, !PT ;  /* 0x40000014171b7276 */ /* 0x000fe20007800430 */
[----:B------:R-:W-:Y:S06]  /*2a20*/  @P0 BRA `(.L_x_42) ;  /* 0xfffffffc00440947 */ /* 0x000fec000383ffff */
.L_x_41:
[----:B------:R-:W-:Y:S05]  /*2a30*/  BSYNC.RECONVERGENT B1 ;  /* 0x0000000000017941 */ /* 0x000fea0003800200 */
.L_x_40:
[----:B------:R-:W-:Y:S01]  /*2a40*/  LOP3.LUT R42, R26, 0x7, RZ, 0xc0, !PT ;  /* 0x000000071a2a7812 */ /* 0x000fe200078ec0ff */
[----:B------:R-:W-:Y:S06]  /*2a50*/  @!P1 BRA `(.L_x_39) ;  /* 0x00000004002c9947 */ /* 0x000fec0003800000 */
[----:B------:R-:W-:Y:S01]  /*2a60*/  ISETP.GE.U32.AND P0, PT, R49, 0x8, PT ;  /* 0x000000083100780c */ /* 0x000fe20003f06070 */
[----:B------:R-:W-:Y:S01]  /*2a70*/  BSSY.RECONVERGENT B1, `(.L_x_43) ;  /* 0x000001e000017945 */ /* 0x000fe20003800200 */
[----:B------:R-:W-:-:S11]  /*2a80*/  ISETP.NE.AND P1, PT, R42, RZ, PT ;  /* 0x000000ff2a00720c */ /* 0x000fd60003f25270 */
[----:B------:R-:W-:Y:S05]  /*2a90*/  @!P0 BRA `(.L_x_44) ;  /* 0x00000000006c8947 */ /* 0x000fea0003800000 */
        /* <DEDUP_REMOVED lines=9> */
[----:B------:R-:W5:Y:S04]  /*2b30*/  LDG.E.U16.CONSTANT R36, desc[UR6][R20.64+0x300] ;  /* 0x0003000614247981 */ /* 0x000f68000c1e9500 */
[----:B------:R-:W5:Y:S04]  /*2b40*/  LDG.E.U16.CONSTANT R38, desc[UR6][R20.64+0x400] ;  /* 0x0004000614267981 */ /* 0x000f68000c1e9500 */
[----:B------:R-:W5:Y:S04]  /*2b50*/  LDG.E.U16.CONSTANT R39, desc[UR6][R20.64+0x500] ;  /* 0x0005000614277981 */ /* 0x000f68000c1e9500 */
[----:B------:R-:W5:Y:S04]  /*2b60*/  LDG.E.U16.CONSTANT R40, desc[UR6][R20.64+0x600] ;  /* 0x0006000614287981 */ /* 0x000f68000c1e9500 */
[----:B------:R-:W5:Y:S01]  /*2b70*/  LDG.E.U16.CONSTANT R41, desc[UR6][R20.64+0x700] ;  /* 0x0007000614297981 */ /* 0x000f62000c1e9500 */
[----:B------:R-:W-:Y:S01]  /*2b80*/  IADD3 R24, PT, PT, R24, 0x400, RZ ;  /* 0x0000040018187810 */ /* 0x000fe20007ffe0ff */
[----:B--2---:R-:W-:-:S02]  /*2b90*/  HADD2.F32 R32, -RZ, R22.H0_H0 ;  /* 0x20000016ff207230 */ /* 0x004fc40000004100 */
[----:B---3--:R-:W-:Y:S02]  /*2ba0*/  HADD2.F32 R33, -RZ, R33.H0_H0 ;  /* 0x20000021ff217230 */ /* 0x008fe40000004100 */
[----:B----4-:R-:W-:-:S03]  /*2bb0*/  HADD2.F32 R35, -RZ, R34.H0_H0 ;  /* 0x20000022ff237230 */ /* 0x010fc60000004100 */
[----:B------:R-:W-:Y:S01]  /*2bc0*/  FMNMX3 R32, R27, |R32|, |R33|, !PT ;  /* 0x400000201b207276 */ /* 0x000fe20007800421 */
[----:B-----5:R-:W-:Y:S02]  /*2bd0*/  HADD2.F32 R36, -RZ, R36.H0_H0 ;  /* 0x20000024ff247230 */ /* 0x020fe40000004100 */
[----:B------:R-:W-:-:S03]  /*2be0*/  HADD2.F32 R23, -RZ, R38.H0_H0 ;  /* 0x20000026ff177230 */ /* 0x000fc60000004100 */
[----:B------:R-:W-:Y:S01]  /*2bf0*/  FMNMX3 R32, R32, |R35|, |R36|, !PT ;  /* 0x4000002320207276 */ /* 0x000fe20007800424 */
[----:B------:R-:W-:Y:S02]  /*2c00*/  HADD2.F32 R39, -RZ, R39.H0_H0 ;  /* 0x20000027ff277230 */ /* 0x000fe40000004100 */
[----:B------:R-:W-:-:S03]  /*2c10*/  HADD2.F32 R40, -RZ, R40.H0_H0 ;  /* 0x20000028ff287230 */ /* 0x000fc60000004100 */
[----:B------:R-:W-:Y:S01]  /*2c20*/  FMNMX3 R23, R32, |R23|, |R39|, !PT ;  /* 0x4000001720177276 */ /* 0x000fe20007800427 */
[----:B------:R-:W-:-:S05]  /*2c30*/  HADD2.F32 R41, -RZ, R41.H0_H0 ;  /* 0x20000029ff297230 */ /* 0x000fca0000004100 */
[----:B------:R-:W-:-:S07]  /*2c40*/  FMNMX3 R27, R23, |R40|, |R41|, !PT ;  /* 0x40000028171b7276 */ /* 0x000fce0007800429 */
.L_x_44:
[----:B------:R-:W-:Y:S05]  /*2c50*/  BSYNC.RECONVERGENT B1 ;  /* 0x0000000000017941 */ /* 0x000fea0003800200 */
.L_x_43:
        /* <DEDUP_REMOVED lines=15> */
[----:B------:R-:W5:Y:S01]  /*2d50*/  LDG.E.U16.CONSTANT R35, desc[UR6][R20.64+0x300] ;  /* 0x0003000614237981 */ /* 0x000f62000c1e9500 */
[----:B------:R-:W-:-:S02]  /*2d60*/  VIADD R24, R24, 0x200 ;  /* 0x0000020018187836 */ /* 0x000fc40000000000 */
[----:B--2---:R-:W-:Y:S02]  /*2d70*/  HADD2.F32 R32, -RZ, R22.H0_H0 ;  /* 0x20000016ff207230 */ /* 0x004fe40000004100 */
[----:B---3--:R-:W-:Y:S02]  /*2d80*/  HADD2.F32 R33, -RZ, R33.H0_H0 ;  /* 0x20000021ff217230 */ /* 0x008fe40000004100 */
[----:B----4-:R-:W-:-:S03]  /*2d90*/  HADD2.F32 R34, -RZ, R34.H0_H0 ;  /* 0x20000022ff227230 */ /* 0x010fc60000004100 */
[----:B------:R-:W-:Y:S01]  /*2da0*/  FMNMX3 R27, R27, |R32|, |R33|, !PT ;  /* 0x400000201b1b7276 */ /* 0x000fe20007800421 */
[----:B-----5:R-:W-:-:S05]  /*2db0*/  HADD2.F32 R35, -RZ, R35.H0_H0 ;  /* 0x20000023ff237230 */ /* 0x020fca0000004100 */
[----:B------:R-:W-:-:S07]  /*2dc0*/  FMNMX3 R27, R27, |R34|, |R35|, !PT ;  /* 0x400000221b1b7276 */ /* 0x000fce0007800423 */
.L_x_46:
[----:B------:R-:W-:Y:S05]  /*2dd0*/  BSYNC.RECONVERGENT B1 ;  /* 0x0000000000017941 */ /* 0x000fea0003800200 */
.L_x_45:
[----:B------:R-:W-:Y:S05]  /*2de0*/  @!P1 BRA `(.L_x_39) ;  /* 0x0000000000489947 */ /* 0x000fea0003800000 */
[----:B------:R-:W-:-:S05]  /*2df0*/  IADD3 R21, PT, PT, R25, R24, RZ ;  /* 0x0000001819157210 */ /* 0x000fca0007ffe0ff */
[----:B------:R-:W-:-:S06]  /*2e00*/  IMAD.WIDE.U32 R20, R21, 0x2, R114 ;  /* 0x0000000215147825 */ /* 0x000fcc00078e0072 */
[----:B------:R-:W2:Y:S01]  /*2e10*/  LDG.E.U16.CONSTANT R20, desc[UR6][R20.64] ;  /* 0x0000000614147981 */ /* 0x000ea2000c1e9500 */
[----:B------:R-:W-:Y:S01]  /*2e20*/  ISETP.NE.AND P0, PT, R26, 0x1, PT ;  /* 0x000000011a00780c */ /* 0x000fe20003f05270 */
[----:B--2---:R-:W-:-:S05]  /*2e30*/  HADD2.F32 R22, -RZ, R20.H0_H0 ;  /* 0x20000014ff167230 */ /* 0x004fca0000004100 */
[----:B------:R-:W-:-:S07]  /*2e40*/  FMNMX R27, R27, |R22|, !PT ;  /* 0x400000161b1b7209 */ /* 0x000fce0007800000 */
[----:B------:R-:W-:Y:S05]  /*2e50*/  @!P0 BRA `(.L_x_39) ;  /* 0x00000000002c8947 */ /* 0x000fea0003800000 */
[----:B------:R-:W-:-:S04]  /*2e60*/  IADD3 R25, P0, PT, R25, R24, RZ ;  /* 0x0000001819197210 */ /* 0x000fc80007f1e0ff */
[----:B------:R-:W-:Y:S01]  /*2e70*/  LEA R20, P1, R25, R114, 0x1 ;  /* 0x0000007219147211 */ /* 0x000fe200078208ff */
[----:B------:R-:W-:Y:S01]  /*2e80*/  IMAD.X R21, RZ, RZ, RZ, P0 ;  /* 0x000000ffff157224 */ /* 0x000fe200000e06ff */
[----:B------:R-:W-:-:S04]  /*2e90*/  ISETP.NE.AND P0, PT, R26, 0x2, PT ;  /* 0x000000021a00780c */ /* 0x000fc80003f05270 */
[----:B------:R-:W-:-:S05]  /*2ea0*/  LEA.HI.X R21, R25, R115, R21, 0x1, P1 ;  /* 0x0000007319157211 */ /* 0x000fca00008f0c15 */
[----:B------:R-:W2:Y:S04]  /*2eb0*/  LDG.E.U16.CONSTANT R22, desc[UR6][R20.64+0x100] ;  /* 0x0001000614167981 */ /* 0x000ea8000c1e9500 */
[----:B------:R-:W3:Y:S01]  /*2ec0*/  @P0 LDG.E.U16.CONSTANT R23, desc[UR6][R20.64+0x200] ;  /* 0x0002000614170981 */ /* 0x000ee2000c1e9500 */
[----:B--2---:R-:W-:Y:S02]  /*2ed0*/  HADD2.F32 R22, -RZ, R22.H0_H0 ;  /* 0x20000016ff167230 */ /* 0x004fe40000004100 */
[----:B---3--:R-:W-:-:S03]  /*2ee0*/  @P0 HADD2.F32 R24, -RZ, R23.H0_H0 ;  /* 0x20000017ff180230 */ /* 0x008fc60000004100 */
[----:B------:R-:W-:-:S04]  /*2ef0*/  FMNMX R27, R27, |R22|, !PT ;  /* 0x400000161b1b7209 */ /* 0x000fc80007800000 */
[----:B------:R-:W-:-:S07]  /*2f00*/  @P0 FMNMX R27, R27, |R24|, !PT ;  /* 0x400000181b1b0209 */ /* 0x000fce0007800000 */
.L_x_39:
[----:B------:R-:W-:Y:S05]  /*2f10*/  BSYNC.RECONVERGENT B0 ;  /* 0x0000000000007941 */ /* 0x000fea0003800200 */
.L_x_38:
[----:B------:R-:W0:Y:S01]  /*2f20*/  SHFL.BFLY PT, R20, R27, 0x10, 0x1f ;  /* 0x0e001f001b147f89 */ /* 0x000e2200000e0000 */
[----:B------:R-:W-:Y:S02]  /*2f30*/  ISETP.NE.AND P0, PT, R76, RZ, PT ;  /* 0x000000ff4c00720c */ /* 0x000fe40003f05270 */
[----:B------:R-:W-:Y:S02]  /*2f40*/  ISETP.GT.U32.AND P1, PT, R102, 0x3, PT ;  /* 0x000000036600780c */ /* 0x000fe40003f24070 */
[----:B0-----:R-:W-:-:S05]  /*2f50*/  FMNMX R20, R20, R27, !PT ;  /* 0x0000001b14147209 */ /* 0x001fca0007800000 */
[----:B------:R-:W0:Y:S02]  /*2f60*/  SHFL.BFLY PT, R21, R20, 0x8, 0x1f ;  /* 0x0d001f0014157f89 */ /* 0x000e2400000e0000 */
[----:B0-----:R-:W-:-:S05]  /*2f70*/  FMNMX R21, R20, R21, !PT ;  /* 0x0000001514157209 */ /* 0x001fca0007800000 */
[----:B------:R-:W0:Y:S02]  /*2f80*/  SHFL.BFLY PT, R22, R21, 0x4, 0x1f ;  /* 0x0c801f0015167f89 */ /* 0x000e2400000e0000 */
[----:B0-----:R-:W-:-:S05]  /*2f90*/  FMNMX R22, R21, R22, !PT ;  /* 0x0000001615167209 */ /* 0x001fca0007800000 */
[----:B------:R-:W0:Y:S02]  /*2fa0*/  SHFL.BFLY PT, R23, R22, 0x2, 0x1f ;  /* 0x0c401f0016177f89 */ /* 0x000e2400000e0000 */
[----:B0-----:R-:W-:-:S05]  /*2fb0*/  FMNMX R23, R22, R23, !PT ;  /* 0x0000001716177209 */ /* 0x001fca0007800000 */
[----:B------:R-:W0:Y:S02]  /*2fc0*/  SHFL.BFLY PT, R24, R23, 0x1, 0x1f ;  /* 0x0c201f0017187f89 */ /* 0x000e2400000e0000 */
[----:B0-----:R-:W-:Y:S01]  /*2fd0*/  FMNMX R25, R23, R24, !PT ;  /* 0x0000001817197209 */ /* 0x001fe20007800000 */
[----:B------:R-:W-:-:S04]  /*2fe0*/  IMAD.MOV.U32 R24, RZ, RZ, -0xeb60d36 ;  /* 0xf149f2caff187424 */ /* 0x000fc800078e00ff */
        /* <DEDUP_REMOVED lines=16> */
.L_x_117:
[----:B-1----:R-:W-:-:S07]  /*30f0*/  FMNMX R24, R22, R25, !PT ;  /* 0x0000001916187209 */ /* 0x002fce0007800000 */
.L_x_47:
[----:B------:R-:W-:Y:S05]  /*3100*/  WARPSYNC.ALL ;  /* 0x0000000000007948 */ /* 0x000fea0003800000 */
[C---:B------:R-:W-:Y:S01]  /*3110*/  ISETP.NE.AND P0, PT, R102.reuse, RZ, PT ;  /* 0x000000ff6600720c */ /* 0x040fe20003f05270 */
[----:B------:R-:W2:Y:S08]  /*3120*/  S2UR UR5, SR_CgaCtaId ;  /* 0x00000000000579c3 */ /* 0x000eb00000008800 */
[----:B------:R-:W-:Y:S01]  /*3130*/  BAR.SYNC.DEFER_BLOCKING 0x0 ;  /* 0x0000000000007b1d */ /* 0x000fe20000010000 */
[----:B------:R-:W-:-:S05]  /*3140*/  ISETP.GE.AND P2, PT, R102, R29, PT ;  /* 0x0000001d6600720c */ /* 0x000fca0003f46270 */
[----:B------:R-:W-:Y:S02]  /*3150*/  UMOV UR4, 0x400 ;  /* 0x0000040000047882 */ /* 0x000fe40000000000 */
[----:B--2---:R-:W-:-:S03]  /*3160*/  ULEA UR4, UR5, UR4, 0x18 ;  /* 0x0000000405047291 */ /* 0x004fc6000f8ec0ff */
[----:B------:R-:W-:Y:S02]  /*3170*/  UMOV UR5, 0x42fe0000 ;  /* 0x42fe000000057882 */ /* 0x000fe40000000000 */
[----:B------:R-:W-:-:S04]  /*3180*/  IMAD.U32 R23, RZ, RZ, UR5 ;  /* 0x00000005ff177e24 */ /* 0x000fc8000f8e00ff */
[----:B-1----:R-:W-:Y:S01]  /*3190*/  @!P0 STS [UR4+0x9000], R24 ;  /* 0x00900018ff008988 */ /* 0x002fe20008000804 */
[----:B------:R-:W-:Y:S06]  /*31a0*/  BAR.SYNC.DEFER_BLOCKING 0x0 ;  /* 0x0000000000007b1d */ /* 0x000fec0000010000 */
[----:B------:R-:W1:Y:S02]  /*31b0*/  LDS R21, [UR4+0x9000] ;  /* 0x00900004ff157984 */ /* 0x000e640008000800 */
[----:B-1----:R-:W-:-:S05]  /*31c0*/  FMUL R21, R21, R100 ;  /* 0x0000006415157220 */ /* 0x002fca0000400000 */
[----:B0-----:R-:W-:-:S04]  /*31d0*/  FMNMX R22, R21, 9.9999999747524270788e-07, !PT ;  /* 0x358637bd15167809 */ /* 0x001fc80007800000 */
        /* <DEDUP_REMOVED lines=8> */
[----:B------:R-:W-:Y:S01]  /*3260*/  MOV R21, R22 ;  /* 0x0000001600157202 */ /* 0x000fe20000000f00 */
[----:B------:R-:W-:Y:S01]  /*3270*/  IMAD.MOV.U32 R20, RZ, RZ, 0x42fe0000 ;  /* 0x42fe0000ff147424 */ /* 0x000fe200078e00ff */
[----:B------:R-:W-:-:S07]  /*3280*/  MOV R22, 0x32a0 ;  /* 0x000032a000167802 */ /* 0x000fce0000000f00 */
[----:B------:R-:W-:Y:S05]  /*3290*/  CALL.REL.NOINC `($__internal_1_$__cuda_sm3x_div_rn_noftz_f32_slowpath) ;  /* 0x0000004800d47944 */ /* 0x000fea0003c00000 */
.L_x_49:
[----:B------:R-:W-:Y:S04]  /*32a0*/  BSSY.RECONVERGENT B0, `(.L_x_50) ;  /* 0x000008e000007945 */ /* 0x000fe80003800200 */
[----:B------:R-:W-:Y:S05]  /*32b0*/  @P2 BRA `(.L_x_51) ;  /* 0x0000000800302947 */ /* 0x000fea0003800000 */
[--C-:B------:R-:W-:Y:S01]  /*32c0*/  IMAD.IADD R20, R29, 0x1, -R102.reuse ;  /* 0x000000011d147824 */ /* 0x100fe200078e0a66 */
[----:B------:R-:W-:Y:S01]  /*32d0*/  BSSY.RECONVERGENT B1, `(.L_x_52) ;  /* 0x000004e000017945 */ /* 0x000fe20003800200 */
[----:B------:R-:W-:Y:S01]  /*32e0*/  PLOP3.LUT P0, PT, PT, PT, PT, 0x80, 0x8 ;  /* 0x000000000008781c */ /* 0x000fe20003f0f070 */
[----:B------:R-:W-:Y:S02]  /*32f0*/  IMAD.MOV.U32 R32, RZ, RZ, R102 ;  /* 0x000000ffff207224 */ /* 0x000fe400078e0066 */
[----:B------:R-:W-:-:S13]  /*3300*/  ISETP.GT.AND P1, PT, R20, 0x180, PT ;  /* 0x000001801400780c */ /* 0x000fda0003f24270 */
[----:B------:R-:W-:Y:S05]  /*3310*/  @!P1 BRA `(.L_x_53) ;  /* 0x0000000400249947 */ /* 0x000fea0003800000 */
[----:B------:R-:W-:Y:S02]  /*3320*/  PLOP3.LUT P0, PT, PT, PT, PT, 0x8, 0x80 ;  /* 0x000000000080781c */ /* 0x000fe40003f0e170 */
[----:B------:R-:W-:-:S11]  /*3330*/  IADD3 R33, PT, PT, R29, -0x180, RZ ;  /* 0xfffffe801d217810 */ /* 0x000fd60007ffe0ff */
.L_x_54:
[C---:B0-----:R-:W-:Y:S01]  /*3340*/  VIADD R35, R32.reuse, 0x80 ;  /* 0x0000008020237836 */ /* 0x041fe20000000000 */
[C---:B------:R-:W-:Y:S01]  /*3350*/  LOP3.LUT R20, R32.reuse, 0x7fffffff, RZ, 0xc0, !PT ;  /* 0x7fffffff20147812 */ /* 0x040fe200078ec0ff */
[----:B------:R-:W-:-:S03]  /*3360*/  VIADD R34, R32, 0x100 ;  /* 0x0000010020227836 */ /* 0x000fc60000000000 */
[----:B------:R-:W-:Y:S01]  /*3370*/  LOP3.LUT R22, R35, 0x7fffffff, RZ, 0xc0, !PT ;  /* 0x7fffffff23167812 */ /* 0x000fe200078ec0ff */
[C---:B------:R-:W-:Y:S01]  /*3380*/  IMAD R21, R79.reuse, 0x100, R20 ;  /* 0x000001004f157824 */ /* 0x040fe200078e0214 */
[----:B------:R-:W-:Y:S01]  /*3390*/  LOP3.LUT R24, R34, 0x7fffffff, RZ, 0xc0, !PT ;  /* 0x7fffffff22187812 */ /* 0x000fe200078ec0ff */
[----:B------:R-:W-:Y:S01]  /*33a0*/  VIADD R36, R32, 0x180 ;  /* 0x0000018020247836 */ /* 0x000fe20000000000 */
[----:B------:R-:W-:Y:S01]  /*33b0*/  LEA R23, R79, R22, 0x8 ;  /* 0x000000164f177211 */ /* 0x000fe200078e40ff */
[----:B------:R-:W-:-:S03]  /*33c0*/  IMAD.WIDE.U32 R20, R21, 0x2, R114 ;  /* 0x0000000215147825 */ /* 0x000fc600078e0072 */
[----:B------:R-:W-:Y:S01]  /*33d0*/  LOP3.LUT R26, R36, 0x7fffffff, RZ, 0xc0, !PT ;  /* 0x7fffffff241a7812 */ /* 0x000fe200078ec0ff */
[----:B------:R-:W-:Y:S02]  /*33e0*/  IMAD.WIDE.U32 R22, R23, 0x2, R114 ;  /* 0x0000000217167825 */ /* 0x000fe400078e0072 */
[----:B------:R-:W2:Y:S02]  /*33f0*/  LDG.E.U16.CONSTANT R20, desc[UR6][R20.64] ;  /* 0x0000000614147981 */ /* 0x000ea4000c1e9500 */
[C---:B------:R-:W-:Y:S02]  /*3400*/  IMAD R25, R79.reuse, 0x100, R24 ;  /* 0x000001004f197824 */ /* 0x040fe400078e0218 */
[----:B------:R-:W3:Y:S01]  /*3410*/  LDG.E.U16.CONSTANT R22, desc[UR6][R22.64] ;  /* 0x0000000616167981 */ /* 0x000ee2000c1e9500 */
[----:B------:R-:W-:Y:S02]  /*3420*/  IMAD R27, R79, 0x100, R26 ;  /* 0x000001004f1b7824 */ /* 0x000fe400078e021a */
[----:B------:R-:W-:-:S04]  /*3430*/  IMAD.WIDE.U32 R24, R25, 0x2, R114 ;  /* 0x0000000219187825 */ /* 0x000fc800078e0072 */
[----:B------:R-:W-:Y:S02]  /*3440*/  IMAD.WIDE.U32 R26, R27, 0x2, R114 ;  /* 0x000000021b1a7825 */ /* 0x000fe400078e0072 */
[----:B------:R-:W4:Y:S04]  /*3450*/  LDG.E.U16.CONSTANT R24, desc[UR6][R24.64] ;  /* 0x0000000618187981 */ /* 0x000f28000c1e9500 */
[----:B------:R-:W5:Y:S01]  /*3460*/  LDG.E.U16.CONSTANT R26, desc[UR6][R26.64] ;  /* 0x000000061a1a7981 */ /* 0x000f62000c1e9500 */
[----:B------:R-:W-:Y:S01]  /*3470*/  MOV R39, 0x3f000000 ;  /* 0x3f00000000277802 */ /* 0x000fe20000000f00 */
[----:B--2---:R-:W-:Y:S02]  /*3480*/  HADD2.F32 R20, -RZ, R20.H0_H0 ;  /* 0x20000014ff147230 */ /* 0x004fe40000004100 */
[----:B---3--:R-:W-:-:S03]  /*3490*/  HADD2.F32 R38, -RZ, R22.H0_H0 ;  /* 0x20000016ff267230 */ /* 0x008fc60000004100 */
[-C--:B------:R-:W-:Y:S02]  /*34a0*/  FMUL R20, R20, R41.reuse ;  /* 0x0000002914147220 */ /* 0x080fe40000400000 */
[----:B------:R-:W-:-:S03]  /*34b0*/  FMUL R38, R38, R41 ;  /* 0x0000002926267220 */ /* 0x000fc60000400000 */
[C---:B------:R-:W-:Y:S01]  /*34c0*/  LOP3.LUT R21, R39.reuse, 0x80000000, R20, 0xb8, !PT ;  /* 0x8000000027157812 */ /* 0x040fe200078eb814 */
[----:B----4-:R-:W-:Y:S01]  /*34d0*/  HADD2.F32 R22, -RZ, R24.H0_H0 ;  /* 0x20000018ff167230 */ /* 0x010fe20000004100 */
[----:B------:R-:W-:-:S03]  /*34e0*/  LOP3.LUT R23, R39, 0x80000000, R38, 0xb8, !PT ;  /* 0x8000000027177812 */ /* 0x000fc600078eb826 */
[----:B------:R-:W-:Y:S01]  /*34f0*/  FADD.RZ R21, R20, R21 ;  /* 0x0000001514157221 */ /* 0x000fe2000000c000 */
[----:B-----5:R-:W-:Y:S02]  /*3500*/  HADD2.F32 R26, -RZ, R26.H0_H0 ;  /* 0x2000001aff1a7230 */ /* 0x020fe40000004100 */
[-C--:B------:R-:W-:Y:S01]  /*3510*/  FMUL R22, R22, R41.reuse ;  /* 0x0000002916167220 */ /* 0x080fe20000400000 */
[----:B------:R-:W-:Y:S02]  /*3520*/  FADD.RZ R23, R38, R23 ;  /* 0x0000001726177221 */ /* 0x000fe4000000c000 */
[----:B------:R-:W0:Y:S01]  /*3530*/  FRND.TRUNC R21, R21 ;  /* 0x0000001500157307 */ /* 0x000e22000020d000 */
[----:B------:R-:W-:Y:S01]  /*3540*/  FMUL R26, R26, R41 ;  /* 0x000000291a1a7220 */ /* 0x000fe20000400000 */
[----:B------:R-:W-:-:S04]  /*3550*/  LOP3.LUT R25, R39, 0x80000000, R22, 0xb8, !PT ;  /* 0x8000000027197812 */ /* 0x000fc800078eb816 */
[----:B------:R-:W-:Y:S01]  /*3560*/  LOP3.LUT R27, R39, 0x80000000, R26, 0xb8, !PT ;  /* 0x80000000271b7812 */ /* 0x000fe200078eb81a */
[----:B------:R-:W-:Y:S01]  /*3570*/  FADD.RZ R25, R22, R25 ;  /* 0x0000001916197221 */ /* 0x000fe2000000c000 */
[----:B------:R-:W1:Y:S03]  /*3580*/  FRND.TRUNC R23, R23 ;  /* 0x0000001700177307 */ /* 0x000e66000020d000 */
[----:B------:R-:W-:Y:S01]  /*3590*/  FADD.RZ R27, R26, R27 ;  /* 0x0000001b1a1b7221 */ /* 0x000fe2000000c000 */
[----:B0-----:R-:W-:-:S04]  /*35a0*/  FMNMX R20, R21, 127, PT ;  /* 0x42fe000015147809 */ /* 0x001fc80003800000 */
[----:B------:R-:W0:Y:S01]  /*35b0*/  FRND.TRUNC R25, R25 ;  /* 0x0000001900197307 */ /* 0x000e22000020d000 */
[----:B------:R-:W-:Y:S02]  /*35c0*/  FMNMX R20, R20, -128, !PT ;  /* 0xc300000014147809 */ /* 0x000fe40007800000 */
[----:B-1----:R-:W-:-:S05]  /*35d0*/  FMNMX R21, R23, 127, PT ;  /* 0x42fe000017157809 */ /* 0x002fca0003800000 */
[----:B------:R-:W1:Y:S01]  /*35e0*/  FRND.TRUNC R27, R27 ;  /* 0x0000001b001b7307 */ /* 0x000e62000020d000 */
[----:B------:R-:W-:Y:S01]  /*35f0*/  IMAD.SHL.U32 R23, R35, 0x20, RZ ;  /* 0x0000002023177824 */ /* 0x000fe200078e00ff */
[----:B------:R-:W-:-:S04]  /*3600*/  FMNMX R22, R21, -128, !PT ;  /* 0xc300000015167809 */ /* 0x000fc80007800000 */
[----:B------:R-:W-:Y:S02]  /*3610*/  LOP3.LUT R24, R23, 0x1fe0, RZ, 0xc0, !PT ;  /* 0x00001fe017187812 */ /* 0x000fe400078ec0ff */
[----:B0-----:R-:W-:Y:S01]  /*3620*/  FMNMX R21, R25, 127, PT ;  /* 0x42fe000019157809 */ /* 0x001fe20003800000 */
[----:B------:R-:W0:Y:S01]  /*3630*/  F2I.TRUNC.NTZ R20, R20 ;  /* 0x0000001400147305 */ /* 0x000e22000020f100 */
[----:B------:R-:W-:Y:S01]  /*3640*/  IMAD.SHL.U32 R25, R34, 0x20, RZ ;  /* 0x0000002022197824 */ /* 0x000fe200078e00ff */
[----:B------:R-:W-:Y:S02]  /*3650*/  LEA.HI R35, R35, R24, RZ, 0x18 ;  /* 0x0000001823237211 */ /* 0x000fe400078fc0ff */
[----:B------:R-:W-:Y:S02]  /*3660*/  FMNMX R26, R21, -128, !PT ;  /* 0xc3000000151a7809 */ /* 0x000fe40007800000 */
[----:B-1----:R-:W-:Y:S02]  /*3670*/  FMNMX R21, R27, 127, PT ;  /* 0x42fe00001b157809 */ /* 0x002fe40003800000 */
[----:B------:R-:W1:Y:S01]  /*3680*/  F2I.TRUNC.NTZ R22, R22 ;  /* 0x0000001600167305 */ /* 0x000e62000020f100 */
[----:B------:R-:W-:-:S02]  /*3690*/  SHF.L.U32 R27, R36, 0x5, RZ ;  /* 0x00000005241b7819 */ /* 0x000fc400000006ff */
[----:B------:R-:W-:Y:S01]  /*36a0*/  FMNMX R38, R21, -128, !PT ;  /* 0xc300000015267809 */ /* 0x000fe20007800000 */
[----:B------:R-:W-:Y:S01]  /*36b0*/  IMAD.SHL.U32 R21, R32, 0x20, RZ ;  /* 0x0000002020157824 */ /* 0x000fe200078e00ff */
[----:B------:R-:W-:Y:S02]  /*36c0*/  LOP3.LUT R25, R25, 0x1fe0, RZ, 0xc0, !PT ;  /* 0x00001fe019197812 */ /* 0x000fe400078ec0ff */
[----:B------:R-:W-:Y:S01]  /*36d0*/  LOP3.LUT R27, R27, 0x1fe0, RZ, 0xc0, !PT ;  /* 0x00001fe01b1b7812 */ /* 0x000fe200078ec0ff */
[----:B------:R-:W2:Y:S01]  /*36e0*/  F2I.TRUNC.NTZ R26, R26 ;  /* 0x0000001a001a7305 */ /* 0x000ea2000020f100 */
[----:B------:R-:W-:Y:S02]  /*36f0*/  LOP3.LUT R21, R21, 0x1fe0, RZ, 0xc0, !PT ;  /* 0x00001fe015157812 */ /* 0x000fe400078ec0ff */
[----:B------:R-:W-:Y:S02]  /*3700*/  LEA.HI R25, R34, R25, RZ, 0x18 ;  /* 0x0000001922197211 */ /* 0x000fe400078fc0ff */
[C---:B------:R-:W-:Y:S01]  /*3710*/  LEA.HI R21, R32.reuse, R21, RZ, 0x18 ;  /* 0x0000001520157211 */ /* 0x040fe200078fc0ff */
[----:B------:R-:W-:Y:S01]  /*3720*/  VIADD R32, R32, 0x200 ;  /* 0x0000020020207836 */ /* 0x000fe20000000000 */
[----:B------:R-:W-:Y:S01]  /*3730*/  LEA.HI R27, R36, R27, RZ, 0x18 ;  /* 0x0000001b241b7211 */ /* 0x000fe200078fc0ff */
[----:B------:R-:W3:Y:S02]  /*3740*/  F2I.TRUNC.NTZ R38, R38 ;  /* 0x0000002600267305 */ /* 0x000ee4000020f100 */
[----:B0-----:R0:W-:Y:S01]  /*3750*/  STS.U8 [R21+UR4+0x2000], R20 ;  /* 0x0020001415007988 */ /* 0x0011e20008000004 */
[----:B------:R-:W-:-:S03]  /*3760*/  ISETP.GE.AND P1, PT, R32, R33, PT ;  /* 0x000000212000720c */ /* 0x000fc60003f26270 */
[----:B-1----:R0:W-:Y:S04]  /*3770*/  STS.U8 [R35+UR4+0x2000], R22 ;  /* 0x0020001623007988 */ /* 0x0021e80008000004 */
[----:B--2---:R0:W-:Y:S04]  /*3780*/  STS.U8 [R25+UR4+0x2000], R26 ;  /* 0x0020001a19007988 */ /* 0x0041e80008000004 */
[----:B---3--:R0:W-:Y:S02]  /*3790*/  STS.U8 [R27+UR4+0x2000], R38 ;  /* 0x002000261b007988 */ /* 0x0081e40008000004 */
[----:B------:R-:W-:Y:S05]  /*37a0*/  @!P1 BRA `(.L_x_54) ;  /* 0xfffffff800e49947 */ /* 0x000fea000383ffff */
.L_x_53:
[----:B------:R-:W-:Y:S05]  /*37b0*/  BSYNC.RECONVERGENT B1 ;  /* 0x0000000000017941 */ /* 0x000fea0003800200 */
.L_x_52:
[----:B0-----:R-:W-:Y:S01]  /*37c0*/  IMAD.IADD R20, R29, 0x1, -R32 ;  /* 0x000000011d147824 */ /* 0x001fe200078e0a20 */
[----:B------:R-:W-:Y:S04]  /*37d0*/  BSSY.RECONVERGENT B1, `(.L_x_55) ;  /* 0x0000027000017945 */ /* 0x000fe80003800200 */
[----:B------:R-:W-:-:S13]  /*37e0*/  ISETP.GT.AND P1, PT, R20, 0x80, PT ;  /* 0x000000801400780c */ /* 0x000fda0003f24270 */
[----:B------:R-:W-:Y:S05]  /*37f0*/  @!P1 BRA `(.L_x_56) ;  /* 0x0000000000909947 */ /* 0x000fea0003800000 */
[C---:B------:R-:W-:Y:S01]  /*3800*/  VIADD R26, R32.reuse, 0x80 ;  /* 0x00000080201a7836 */ /* 0x040fe20000000000 */
[----:B------:R-:W-:-:S04]  /*3810*/  LOP3.LUT R20, R32, 0x7fffffff, RZ, 0xc0, !PT ;  /* 0x7fffffff20147812 */ /* 0x000fc800078ec0ff */
[----:B------:R-:W-:Y:S02]  /*3820*/  LOP3.LUT R22, R26, 0x7fffffff, RZ, 0xc0, !PT ;  /* 0x7fffffff1a167812 */ /* 0x000fe400078ec0ff */
[----:B------:R-:W-:-:S03]  /*3830*/  LEA R21, R79, R20, 0x8 ;  /* 0x000000144f157211 */ /* 0x000fc600078e40ff */
[----:B------:R-:W-:Y:S02]  /*3840*/  IMAD R23, R79, 0x100, R22 ;  /* 0x000001004f177824 */ /* 0x000fe400078e0216 */
[----:B------:R-:W-:-:S04]  /*3850*/  IMAD.WIDE.U32 R20, R21, 0x2, R114 ;  /* 0x0000000215147825 */ /* 0x000fc800078e0072 */
[----:B------:R-:W-:Y:S02]  /*3860*/  IMAD.WIDE.U32 R22, R23, 0x2, R114 ;  /* 0x0000000217167825 */ /* 0x000fe400078e0072 */
[----:B------:R-:W2:Y:S04]  /*3870*/  LDG.E.U16.CONSTANT R20, desc[UR6][R20.64] ;  /* 0x0000000614147981 */ /* 0x000ea8000c1e9500 */
[----:B------:R0:W3:Y:S01]  /*3880*/  LDG.E.U16.CONSTANT R22, desc[UR6][R22.64] ;  /* 0x0000000616167981 */ /* 0x0000e2000c1e9500 */
[----:B------:R-:W-:Y:S01]  /*3890*/  IMAD.MOV.U32 R27, RZ, RZ, 0x3f000000 ;  /* 0x3f000000ff1b7424 */ /* 0x000fe200078e00ff */
[----:B------:R-:W-:Y:S02]  /*38a0*/  PLOP3.LUT P0, PT, PT, PT, PT, 0x8, 0x80 ;  /* 0x000000000080781c */ /* 0x000fe40003f0e170 */
[----:B0-----:R-:W-:-:S04]  /*38b0*/  SHF.L.U32 R23, R26, 0x5, RZ ;  /* 0x000000051a177819 */ /* 0x001fc800000006ff */
[----:B------:R-:W-:-:S04]  /*38c0*/  LOP3.LUT R23, R23, 0x1fe0, RZ, 0xc0, !PT ;  /* 0x00001fe017177812 */ /* 0x000fc800078ec0ff */
[----:B------:R-:W-:Y:S01]  /*38d0*/  LEA.HI R23, R26, R23, RZ, 0x18 ;  /* 0x000000171a177211 */ /* 0x000fe200078fc0ff */
[----:B--2---:R-:W-:Y:S02]  /*38e0*/  HADD2.F32 R24, -RZ, R20.H0_H0 ;  /* 0x20000014ff187230 */ /* 0x004fe40000004100 */
[----:B---3--:R-:W-:-:S03]  /*38f0*/  HADD2.F32 R34, -RZ, R22.H0_H0 ;  /* 0x20000016ff227230 */ /* 0x008fc60000004100 */
[-C--:B------:R-:W-:Y:S02]  /*3900*/  FMUL R24, R24, R41.reuse ;  /* 0x0000002918187220 */ /* 0x080fe40000400000 */
[----:B------:R-:W-:-:S03]  /*3910*/  FMUL R34, R34, R41 ;  /* 0x0000002922227220 */ /* 0x000fc60000400000 */
[C---:B------:R-:W-:Y:S02]  /*3920*/  LOP3.LUT R25, R27.reuse, 0x80000000, R24, 0xb8, !PT ;  /* 0x800000001b197812 */ /* 0x040fe400078eb818 */
[----:B------:R-:W-:-:S03]  /*3930*/  LOP3.LUT R27, R27, 0x80000000, R34, 0xb8, !PT ;  /* 0x800000001b1b7812 */ /* 0x000fc600078eb822 */
[----:B------:R-:W-:Y:S02]  /*3940*/  FADD.RZ R25, R24, R25 ;  /* 0x0000001918197221 */ /* 0x000fe4000000c000 */
[----:B------:R-:W-:-:S04]  /*3950*/  FADD.RZ R27, R34, R27 ;  /* 0x0000001b221b7221 */ /* 0x000fc8000000c000 */
[----:B------:R-:W0:Y:S08]  /*3960*/  FRND.TRUNC R25, R25 ;  /* 0x0000001900197307 */ /* 0x000e30000020d000 */
[----:B------:R-:W1:Y:S01]  /*3970*/  FRND.TRUNC R27, R27 ;  /* 0x0000001b001b7307 */ /* 0x000e62000020d000 */
[----:B0-----:R-:W-:-:S04]  /*3980*/  FMNMX R20, R25, 127, PT ;  /* 0x42fe000019147809 */ /* 0x001fc80003800000 */
[----:B------:R-:W-:Y:S02]  /*3990*/  FMNMX R20, R20, -128, !PT ;  /* 0xc300000014147809 */ /* 0x000fe40007800000 */
[----:B-1----:R-:W-:-:S04]  /*39a0*/  FMNMX R21, R27, 127, PT ;  /* 0x42fe00001b157809 */ /* 0x002fc80003800000 */
[----:B------:R-:W0:Y:S01]  /*39b0*/  F2I.TRUNC.NTZ R20, R20 ;  /* 0x0000001400147305 */ /* 0x000e22000020f100 */
[----:B------:R-:W-:Y:S01]  /*39c0*/  FMNMX R22, R21, -128, !PT ;  /* 0xc300000015167809 */ /* 0x000fe20007800000 */
[----:B------:R-:W-:-:S06]  /*39d0*/  IMAD.SHL.U32 R21, R32, 0x20, RZ ;  /* 0x0000002020157824 */ /* 0x000fcc00078e00ff */
[----:B------:R-:W1:Y:S01]  /*39e0*/  F2I.TRUNC.NTZ R22, R22 ;  /* 0x0000001600167305 */ /* 0x000e62000020f100 */
[----:B------:R-:W-:-:S04]  /*39f0*/  LOP3.LUT R21, R21, 0x1fe0, RZ, 0xc0, !PT ;  /* 0x00001fe015157812 */ /* 0x000fc800078ec0ff */
[C---:B------:R-:W-:Y:S01]  /*3a00*/  LEA.HI R21, R32.reuse, R21, RZ, 0x18 ;  /* 0x0000001520157211 */ /* 0x040fe200078fc0ff */
[----:B------:R-:W-:-:S04]  /*3a10*/  VIADD R32, R32, 0x100 ;  /* 0x0000010020207836 */ /* 0x000fc80000000000 */
[----:B0-----:R0:W-:Y:S04]  /*3a20*/  STS.U8 [R21+UR4+0x2000], R20 ;  /* 0x0020001415007988 */ /* 0x0011e80008000004 */
[----:B-1----:R0:W-:Y:S02]  /*3a30*/  STS.U8 [R23+UR4+0x2000], R22 ;  /* 0x0020001617007988 */ /* 0x0021e40008000004 */
.L_x_56:
[----:B------:R-:W-:Y:S05]  /*3a40*/  BSYNC.RECONVERGENT B1 ;  /* 0x0000000000017941 */ /* 0x000fea0003800200 */
.L_x_55:
[----:B------:R-:W-:-:S13]  /*3a50*/  ISETP.LT.OR P0, PT, R32, R29, P0 ;  /* 0x0000001d2000720c */ /* 0x000fda0000701670 */
[----:B------:R-:W-:Y:S05]  /*3a60*/  @!P0 BRA `(.L_x_51) ;  /* 0x0000000000448947 */ /* 0x000fea0003800000 */
[----:B0-----:R-:W-:-:S05]  /*3a70*/  LOP3.LUT R20, R32, 0x7fffffff, RZ, 0xc0, !PT ;  /* 0x7fffffff20147812 */ /* 0x001fca00078ec0ff */
[----:B------:R-:W-:-:S04]  /*3a80*/  IMAD R21, R79, 0x100, R20 ;  /* 0x000001004f157824 */ /* 0x000fc800078e0214 */
[----:B------:R-:W-:-:S06]  /*3a90*/  IMAD.WIDE.U32 R20, R21, 0x2, R114 ;  /* 0x0000000215147825 */ /* 0x000fcc00078e0072 */
[----:B------:R0:W2:Y:S01]  /*3aa0*/  LDG.E.U16.CONSTANT R20, desc[UR6][R20.64] ;  /* 0x0000000614147981 */ /* 0x0000a2000c1e9500 */
[----:B------:R-:W-:Y:S01]  /*3ab0*/  IMAD.MOV.U32 R23, RZ, RZ, 0x3f000000 ;  /* 0x3f000000ff177424 */ /* 0x000fe200078e00ff */
[----:B------:R-:W-:-:S04]  /*3ac0*/  SHF.L.U32 R24, R32, 0x5, RZ ;  /* 0x0000000520187819 */ /* 0x000fc800000006ff */
[----:B0-----:R-:W-:-:S04]  /*3ad0*/  LOP3.LUT R21, R24, 0x1fe0, RZ, 0xc0, !PT ;  /* 0x00001fe018157812 */ /* 0x001fc800078ec0ff */
[----:B------:R-:W-:Y:S01]  /*3ae0*/  LEA.HI R21, R32, R21, RZ, 0x18 ;  /* 0x0000001520157211 */ /* 0x000fe200078fc0ff */
        /* <DEDUP_REMOVED lines=8> */
[----:B0-----:R1:W-:Y:S02]  /*3b70*/  STS.U8 [R21+UR4+0x2000], R22 ;  /* 0x0020001615007988 */ /* 0x0013e40008000004 */
.L_x_51:
[----:B------:R-:W-:Y:S05]  /*3b80*/  BSYNC.RECONVERGENT B0 ;  /* 0x0000000000007941 */ /* 0x000fea0003800200 */
.L_x_50:
[----:B01----:R-:W-:Y:S01]  /*3b90*/  IADD3 R21, PT, PT, -R29, 0x2000, RZ ;  /* 0x000020001d157810 */ /* 0x003fe20007ffe1ff */
[----:B------:R-:W-:Y:S03]  /*3ba0*/  BSSY.RECONVERGENT B0, `(.L_x_57) ;  /* 0x000005f000007945 */ /* 0x000fe60003800200 */
[----:B------:R-:W-:-:S04]  /*3bb0*/  ISETP.GE.AND P0, PT, R102, R21, PT ;  /* 0x000000156600720c */ /* 0x000fc80003f06270 */
[----:B------:R-:W-:-:S13]  /*3bc0*/  ISETP.GT.OR P0, PT, R17, 0x1f, P0 ;  /* 0x0000001f1100780c */ /* 0x000fda0000704670 */
[----:B------:R-:W-:Y:S05]  /*3bd0*/  @P0 BRA `(.L_x_58) ;  /* 0x00000004006c0947 */ /* 0x000fea0003800000 */
[----:B------:R-:W-:Y:S01]  /*3be0*/  ISETP.GE.U32.AND P0, PT, R37, 0x380, PT ;  /* 0x000003802500780c */ /* 0x000fe20003f06070 */
[----:B------:R-:W-:Y:S01]  /*3bf0*/  BSSY.RECONVERGENT B1, `(.L_x_59) ;  /* 0x0000024000017945 */ /* 0x000fe20003800200 */
[----:B------:R-:W-:Y:S01]  /*3c00*/  LOP3.LUT P1, RZ, R30, 0x7, RZ, 0xc0, !PT ;  /* 0x000000071eff7812 */ /* 0x000fe2000782c0ff */
[----:B------:R-:W-:-:S10]  /*3c10*/  IMAD.MOV.U32 R21, RZ, RZ, R102 ;  /* 0x000000ffff157224 */ /* 0x000fd400078e0066 */
[----:B------:R-:W-:Y:S05]  /*3c20*/  @!P0 BRA `(.L_x_60) ;  /* 0x0000000000808947 */ /* 0x000fea0003800000 */
[----:B------:R-:W-:Y:S01]  /*3c30*/  LOP3.LUT R33, R30, 0x3fffff8, RZ, 0xc0, !PT ;  /* 0x03fffff81e217812 */ /* 0x000fe200078ec0ff */
[--C-:B------:R-:W-:Y:S01]  /*3c40*/  IMAD.IADD R35, R72, 0x1, R28.reuse ;  /* 0x0000000148237824 */ /* 0x100fe200078e021c */
[----:B------:R-:W-:Y:S01]  /*3c50*/  MOV R20, RZ ;  /* 0x000000ff00147202 */ /* 0x000fe20000000f00 */
[----:B------:R-:W-:Y:S02]  /*3c60*/  IMAD.IADD R34, R71, 0x1, R28 ;  /* 0x0000000147227824 */ /* 0x000fe400078e021c */
[----:B------:R-:W-:-:S07]  /*3c70*/  IMAD.MOV.U32 R21, RZ, RZ, R102 ;  /* 0x000000ffff157224 */ /* 0x000fce00078e0066 */
.L_x_61:
[C---:B0-----:R-:W-:Y:S01]  /*3c80*/  VIADD R23, R21.reuse, 0x80 ;  /* 0x0000008015177836 */ /* 0x041fe20000000000 */
[C---:B------:R-:W-:Y:S01]  /*3c90*/  IADD3 R25, PT, PT, R21.reuse, 0x180, RZ ;  /* 0x0000018015197810 */ /* 0x040fe20007ffe0ff */
[C---:B------:R-:W-:Y:S01]  /*3ca0*/  VIADD R24, R21.reuse, 0x100 ;  /* 0x0000010015187836 */ /* 0x040fe20000000000 */
[CC--:B------:R-:W-:Y:S01]  /*3cb0*/  LEA.HI R22, R21.reuse, R35.reuse, RZ, 0x18 ;  /* 0x0000002315167211 */ /* 0x0c0fe200078fc0ff */
[----:B------:R-:W-:Y:S01]  /*3cc0*/  VIADD R26, R21, 0x200 ;  /* 0x00000200151a7836 */ /* 0x000fe20000000000 */
[-C--:B------:R-:W-:Y:S01]  /*3cd0*/  LEA.HI R23, R23, R34.reuse, RZ, 0x18 ;  /* 0x0000002217177211 */ /* 0x080fe200078fc0ff */
[C---:B------:R-:W-:Y:S01]  /*3ce0*/  VIADD R27, R21.reuse, 0x280 ;  /* 0x00000280151b7836 */ /* 0x040fe20000000000 */
[-C--:B------:R-:W-:Y:S01]  /*3cf0*/  LEA.HI R24, R24, R35.reuse, RZ, 0x18 ;  /* 0x0000002318187211 */ /* 0x080fe200078fc0ff */
[C---:B------:R-:W-:Y:S01]  /*3d00*/  VIADD R30, R21.reuse, 0x300 ;  /* 0x00000300151e7836 */ /* 0x040fe20000000000 */
[----:B------:R-:W-:Y:S01]  /*3d10*/  IADD3 R32, PT, PT, R21, 0x380, RZ ;  /* 0x0000038015207810 */ /* 0x000fe20007ffe0ff */
[----:B------:R0:W-:Y:S01]  /*3d20*/  STS.U8 [R22+UR4+0x2000], RZ ;  /* 0x002000ff16007988 */ /* 0x0001e20008000004 */
[-C--:B------:R-:W-:Y:S01]  /*3d30*/  LEA.HI R25, R25, R34.reuse, RZ, 0x18 ;  /* 0x0000002219197211 */ /* 0x080fe200078fc0ff */
[----:B------:R-:W-:Y:S01]  /*3d40*/  VIADD R20, R20, 0x8 ;  /* 0x0000000814147836 */ /* 0x000fe20000000000 */
[-C--:B------:R-:W-:Y:S01]  /*3d50*/  LEA.HI R26, R26, R35.reuse, RZ, 0x18 ;  /* 0x000000231a1a7211 */ /* 0x080fe200078fc0ff */
[----:B------:R0:W-:Y:S01]  /*3d60*/  STS.U8 [R23+UR4+0x2000], RZ ;  /* 0x002000ff17007988 */ /* 0x0001e20008000004 */
[-C--:B------:R-:W-:Y:S01]  /*3d70*/  LEA.HI R27, R27, R34.reuse, RZ, 0x18 ;  /* 0x000000221b1b7211 */ /* 0x080fe200078fc0ff */
[----:B------:R-:W-:Y:S01]  /*3d80*/  VIADD R21, R21, 0x400 ;  /* 0x0000040015157836 */ /* 0x000fe20000000000 */
[----:B------:R-:W-:Y:S01]  /*3d90*/  LEA.HI R30, R30, R35, RZ, 0x18 ;  /* 0x000000231e1e7211 */ /* 0x000fe200078fc0ff */
[----:B------:R0:W-:Y:S01]  /*3da0*/  STS.U8 [R24+UR4+0x2000], RZ ;  /* 0x002000ff18007988 */ /* 0x0001e20008000004 */
[----:B------:R-:W-:-:S02]  /*3db0*/  LEA.HI R32, R32, R34, RZ, 0x18 ;  /* 0x0000002220207211 */ /* 0x000fc400078fc0ff */
[----:B------:R-:W-:Y:S01]  /*3dc0*/  ISETP.NE.AND P0, PT, R20, R33, PT ;  /* 0x000000211400720c */ /* 0x000fe20003f05270 */
[----:B------:R0:W-:Y:S04]  /*3dd0*/  STS.U8 [R25+UR4+0x2000], RZ ;  /* 0x002000ff19007988 */ /* 0x0001e80008000004 */
[----:B------:R0:W-:Y:S04]  /*3de0*/  STS.U8 [R26+UR4+0x2000], RZ ;  /* 0x002000ff1a007988 */ /* 0x0001e80008000004 */
[----:B------:R0:W-:Y:S04]  /*3df0*/  STS.U8 [R27+UR4+0x2000], RZ ;  /* 0x002000ff1b007988 */ /* 0x0001e80008000004 */
[----:B------:R0:W-:Y:S04]  /*3e00*/  STS.U8 [R30+UR4+0x2000], RZ ;  /* 0x002000ff1e007988 */ /* 0x0001e80008000004 */
[----:B------:R0:W-:Y:S01]  /*3e10*/  STS.U8 [R32+UR4+0x2000], RZ ;  /* 0x002000ff20007988 */ /* 0x0001e20008000004 */
[----:B------:R-:W-:Y:S05]  /*3e20*/  @P0 BRA `(.L_x_61) ;  /* 0xfffffffc00940947 */ /* 0x000fea000383ffff */
.L_x_60:
[----:B------:R-:W-:Y:S05]  /*3e30*/  BSYNC.RECONVERGENT B1 ;  /* 0x0000000000017941 */ /* 0x000fea0003800200 */
.L_x_59:
[----:B------:R-:W-:Y:S05]  /*3e40*/  @!P1 BRA `(.L_x_58) ;  /* 0x0000000000d09947 */ /* 0x000fea0003800000 */
[----:B------:R-:W-:Y:S01]  /*3e50*/  IMAD R20, R31, -0x100, R0 ;  /* 0xffffff001f147824 */ /* 0x000fe200078e0200 */
[----:B------:R-:W-:Y:S04]  /*3e60*/  BSSY.RECONVERGENT B1, `(.L_x_62) ;  /* 0x000001a000017945 */ /* 0x000fe80003800200 */
[----:B0-----:R-:W-:-:S04]  /*3e70*/  LEA.HI R22, R20, 0x1, RZ, 0x19 ;  /* 0x0000000114167811 */ /* 0x001fc800078fc8ff */
[C---:B------:R-:W-:Y:S02]  /*3e80*/  LOP3.LUT R20, R22.reuse, 0x7, RZ, 0xc0, !PT ;  /* 0x0000000716147812 */ /* 0x040fe400078ec0ff */
[----:B------:R-:W-:-:S03]  /*3e90*/  LOP3.LUT P1, RZ, R22, 0x3, RZ, 0xc0, !PT ;  /* 0x0000000316ff7812 */ /* 0x000fc6000782c0ff */
[----:B------:R-:W-:-:S05]  /*3ea0*/  VIADD R20, R20, 0xffffffff ;  /* 0xffffffff14147836 */ /* 0x000fca0000000000 */
[----:B------:R-:W-:-:S13]  /*3eb0*/  ISETP.GE.U32.AND P0, PT, R20, 0x3, PT ;  /* 0x000000031400780c */ /* 0x000fda0003f06070 */
[----:B------:R-:W-:Y:S05]  /*3ec0*/  @!P0 BRA `(.L_x_63) ;  /* 0x00000000004c8947 */ /* 0x000fea0003800000 */
[C---:B------:R-:W-:Y:S01]  /*3ed0*/  SHF.L.U32 R22, R21.reuse, 0x5, RZ ;  /* 0x0000000515167819 */ /* 0x040fe200000006ff */
[C---:B------:R-:W-:Y:S01]  /*3ee0*/  VIADD R25, R21.reuse, 0x80 ;  /* 0x0000008015197836 */ /* 0x040fe20000000000 */
[CC--:B------:R-:W-:Y:S01]  /*3ef0*/  LEA.HI R20, R21.reuse, R28.reuse, RZ, 0x18 ;  /* 0x0000001c15147211 */ /* 0x0c0fe200078fc0ff */
[C---:B------:R-:W-:Y:S01]  /*3f00*/  VIADD R27, R21.reuse, 0x100 ;  /* 0x00000100151b7836 */ /* 0x040fe20000000000 */
[----:B------:R-:W-:Y:S01]  /*3f10*/  LOP3.LUT R23, R22, 0x1fe0, RZ, 0xc0, !PT ;  /* 0x00001fe016177812 */ /* 0x000fe200078ec0ff */
[----:B------:R-:W-:Y:S01]  /*3f20*/  VIADD R33, R21, 0x180 ;  /* 0x0000018015217836 */ /* 0x000fe20000000000 */
[-C--:B------:R-:W-:Y:S02]  /*3f30*/  LEA.HI R25, R25, R28.reuse, RZ, 0x18 ;  /* 0x0000001c19197211 */ /* 0x080fe400078fc0ff */
[----:B------:R-:W-:Y:S02]  /*3f40*/  LOP3.LUT R22, R23, 0x1000, RZ, 0x3c, !PT ;  /* 0x0000100017167812 */ /* 0x000fe400078e3cff */
[----:B------:R-:W-:-:S02]  /*3f50*/  LEA.HI R24, R27, R28, RZ, 0x18 ;  /* 0x0000001c1b187211 */ /* 0x000fc400078fc0ff */
[----:B------:R-:W-:Y:S02]  /*3f60*/  LEA.HI R33, R33, R28, RZ, 0x18 ;  /* 0x0000001c21217211 */ /* 0x000fe400078fc0ff */
[C---:B------:R-:W-:Y:S02]  /*3f70*/  IADD3 R20, PT, PT, R23.reuse, UR4, R20 ;  /* 0x0000000417147c10 */ /* 0x040fe4000fffe014 */
[C---:B------:R-:W-:Y:S02]  /*3f80*/  IADD3 R25, PT, PT, R22.reuse, UR4, R25 ;  /* 0x0000000416197c10 */ /* 0x040fe4000fffe019 */
[----:B------:R-:W-:Y:S01]  /*3f90*/  IADD3 R24, PT, PT, R23, UR4, R24 ;  /* 0x0000000417187c10 */ /* 0x000fe2000fffe018 */
[----:B------:R0:W-:Y:S01]  /*3fa0*/  STS.U8 [R20+0x2000], RZ ;  /* 0x002000ff14007388 */ /* 0x0001e20000000000 */
[----:B------:R-:W-:Y:S02]  /*3fb0*/  IADD3 R33, PT, PT, R22, UR4, R33 ;  /* 0x0000000416217c10 */ /* 0x000fe4000fffe021 */
[----:B------:R-:W-:Y:S01]  /*3fc0*/  IADD3 R21, PT, PT, R21, 0x200, RZ ;  /* 0x0000020015157810 */ /* 0x000fe20007ffe0ff */
[----:B------:R0:W-:Y:S04]  /*3fd0*/  STS.U8 [R25+0x2000], RZ ;  /* 0x002000ff19007388 */ /* 0x0001e80000000000 */
[----:B------:R0:W-:Y:S04]  /*3fe0*/  STS.U8 [R24+0x2000], RZ ;  /* 0x002000ff18007388 */ /* 0x0001e80000000000 */
[----:B------:R0:W-:Y:S02]  /*3ff0*/  STS.U8 [R33+0x2000], RZ ;  /* 0x002000ff21007388 */ /* 0x0001e40000000000 */
.L_x_63:
[----:B------:R-:W-:Y:S05]  /*4000*/  BSYNC.RECONVERGENT B1 ;  /* 0x0000000000017941 */ /* 0x000fea0003800200 */
.L_x_62:
[----:B------:R-:W-:Y:S05]  /*4010*/  @!P1 BRA `(.L_x_58) ;  /* 0x00000000005c9947 */ /* 0x000fea0003800000 */
[----:B------:R-:W-:Y:S01]  /*4020*/  IMAD R31, R31, 0x100, R102 ;  /* 0x000001001f1f7824 */ /* 0x000fe200078e0266 */
[----:B------:R-:W-:Y:S01]  /*4030*/  BSSY.RECONVERGENT B1, `(.L_x_64) ;  /* 0x0000010000017945 */ /* 0x000fe20003800200 */
[----:B------:R-:W-:-:S03]  /*4040*/  ISETP.NE.AND P1, PT, R70, RZ, PT ;  /* 0x000000ff4600720c */ /* 0x000fc60003f25270 */
[----:B------:R-:W-:-:S04]  /*4050*/  LOP3.LUT R31, R31, 0x180, RZ, 0xc0, !PT ;  /* 0x000001801f1f7812 */ /* 0x000fc800078ec0ff */
[----:B------:R-:W-:-:S13]  /*4060*/  ISETP.NE.AND P0, PT, R31, 0x180, PT ;  /* 0x000001801f00780c */ /* 0x000fda0003f05270 */
[----:B------:R-:W-:Y:S05]  /*4070*/  @!P0 BRA `(.L_x_65) ;  /* 0x00000000002c8947 */ /* 0x000fea0003800000 */
[C---:B0-----:R-:W-:Y:S02]  /*4080*/  IMAD.SHL.U32 R20, R21.reuse, 0x20, RZ ;  /* 0x0000002015147824 */ /* 0x041fe400078e00ff */
[----:B------:R-:W-:-:S03]  /*4090*/  VIADD R25, R21, 0x80 ;  /* 0x0000008015197836 */ /* 0x000fc60000000000 */
[----:B------:R-:W-:Y:S02]  /*40a0*/  LOP3.LUT R23, R20, 0x1fe0, RZ, 0xc0, !PT ;  /* 0x00001fe014177812 */ /* 0x000fe400078ec0ff */
[-C--:B------:R-:W-:Y:S02]  /*40b0*/  LEA.HI R20, R21, R28.reuse, RZ, 0x18 ;  /* 0x0000001c15147211 */ /* 0x080fe400078fc0ff */
[----:B------:R-:W-:Y:S02]  /*40c0*/  LEA.HI R25, R25, R28, RZ, 0x18 ;  /* 0x0000001c19197211 */ /* 0x000fe400078fc0ff */
[C---:B------:R-:W-:Y:S02]  /*40d0*/  LOP3.LUT R22, R23.reuse, 0x1000, RZ, 0x3c, !PT ;  /* 0x0000100017167812 */ /* 0x040fe400078e3cff */
[----:B------:R-:W-:Y:S02]  /*40e0*/  IADD3 R20, PT, PT, R23, UR4, R20 ;  /* 0x0000000417147c10 */ /* 0x000fe4000fffe014 */
[----:B------:R-:W-:-:S02]  /*40f0*/  IADD3 R22, PT, PT, R22, UR4, R25 ;  /* 0x0000000416167c10 */ /* 0x000fc4000fffe019 */
[----:B------:R-:W-:Y:S01]  /*4100*/  IADD3 R21, PT, PT, R21, 0x100, RZ ;  /* 0x0000010015157810 */ /* 0x000fe20007ffe0ff */
[----:B------:R1:W-:Y:S04]  /*4110*/  STS.U8 [R20+0x2000], RZ ;  /* 0x002000ff14007388 */ /* 0x0003e80000000000 */
[----:B------:R1:W-:Y:S02]  /*4120*/  STS.U8 [R22+0x2000], RZ ;  /* 0x002000ff16007388 */ /* 0x0003e40000000000 */
.L_x_65:
[----:B------:R-:W-:Y:S05]  /*4130*/  BSYNC.RECONVERGENT B1 ;  /* 0x0000000000017941 */ /* 0x000fea0003800200 */
.L_x_64:
[C---:B01----:R-:W-:Y:S01]  /*4140*/  @P1 IMAD.SHL.U32 R20, R21.reuse, 0x20, RZ ;  /* 0x0000002015141824 */ /* 0x043fe200078e00ff */
[----:B------:R-:W-:-:S04]  /*4150*/  @P1 LEA.HI R28, R21, R28, RZ, 0x18 ;  /* 0x0000001c151c1211 */ /* 0x000fc800078fc0ff */
[----:B------:R-:W-:-:S04]  /*4160*/  @P1 LOP3.LUT R21, R20, 0x1fe0, RZ, 0xc0, !PT ;  /* 0x00001fe014151812 */ /* 0x000fc800078ec0ff */
[----:B------:R-:W-:-:S05]  /*4170*/  @P1 IADD3 R21, PT, PT, R21, UR4, R28 ;  /* 0x0000000415151c10 */ /* 0x000fca000fffe01c */
[----:B------:R1:W-:Y:S02]  /*4180*/  @P1 STS.U8 [R21+0x2000], RZ ;  /* 0x002000ff15001388 */ /* 0x0003e40000000000 */
.L_x_58:
[----:B------:R-:W-:Y:S05]  /*4190*/  BSYNC.RECONVERGENT B0 ;  /* 0x0000000000007941 */ /* 0x000fea0003800200 */
.L_x_57:
[----:B------:R-:W-:Y:S01]  /*41a0*/  ISETP.GE.AND P0, PT, R102, R29, PT ;  /* 0x0000001d6600720c */ /* 0x000fe20003f06270 */
[----:B------:R-:W2:Y:S01]  /*41b0*/  LDCU.64 UR8, c[0x0][0x390] ;  /* 0x00007200ff0877ac */ /* 0x000ea20008000a00 */
[----:B------:R-:W-:Y:S11]  /*41c0*/  BSSY.RECONVERGENT B0, `(.L_x_66) ;  /* 0x000005f000007945 */ /* 0x000ff60003800200 */
[----:B------:R-:W-:Y:S05]  /*41d0*/  @P0 BRA `(.L_x_67) ;  /* 0x0000000400740947 */ /* 0x000fea0003800000 */
[--C-:B0-----:R-:W-:Y:S01]  /*41e0*/  IMAD.IADD R20, R29, 0x1, -R102.reuse ;  /* 0x000000011d147824 */ /* 0x101fe200078e0a66 */
[----:B------:R-:W-:Y:S01]  /*41f0*/  BSSY.RECONVERGENT B1, `(.L_x_68) ;  /* 0x0000032000017945 */ /* 0x000fe20003800200 */
[----:B------:R-:W-:Y:S01]  /*4200*/  PLOP3.LUT P0, PT, PT, PT, PT, 0x80, 0x8 ;  /* 0x000000000008781c */ /* 0x000fe20003f0f070 */
[----:B------:R-:W-:Y:S02]  /*4210*/  IMAD.MOV.U32 R28, RZ, RZ, R102 ;  /* 0x000000ffff1c7224 */ /* 0x000fe400078e0066 */
[----:B------:R-:W-:-:S13]  /*4220*/  ISETP.GT.AND P1, PT, R20, 0x180, PT ;  /* 0x000001801400780c */ /* 0x000fda0003f24270 */
[----:B------:R-:W-:Y:S05]  /*4230*/  @!P1 BRA `(.L_x_69) ;  /* 0x0000000000b49947 */ /* 0x000fea0003800000 */
[----:B------:R-:W-:Y:S02]  /*4240*/  PLOP3.LUT P0, PT, PT, PT, PT, 0x8, 0x80 ;  /* 0x000000000080781c */ /* 0x000fe40003f0e170 */
[----:B------:R-:W-:-:S11]  /*4250*/  IADD3 R31, PT, PT, R29, -0x180, RZ ;  /* 0xfffffe801d1f7810 */ /* 0x000fd60007ffe0ff */
.L_x_70:
[--C-:B------:R-:W-:Y:S01]  /*4260*/  IMAD R20, R79, 0x100, R28.reuse ;  /* 0x000001004f147824 */ /* 0x100fe200078e021c */
[C---:B------:R-:W-:Y:S01]  /*4270*/  IADD3 R26, PT, PT, R28.reuse, 0x180, RZ ;  /* 0x000001801c1a7810 */ /* 0x040fe20007ffe0ff */
[----:B------:R-:W-:Y:S02]  /*4280*/  VIADD R22, R28, 0x80 ;  /* 0x000000801c167836 */ /* 0x000fe40000000000 */
[C---:B0-----:R-:W-:Y:S01]  /*4290*/  VIADD R23, R20.reuse, 0x80 ;  /* 0x0000008014177836 */ /* 0x041fe20000000000 */
[C---:B-1----:R-:W-:Y:S01]  /*42a0*/  LOP3.LUT R21, R20.reuse, 0xffffff00, RZ, 0xc0, !PT ;  /* 0xffffff0014157812 */ /* 0x042fe200078ec0ff */
[C---:B------:R-:W-:Y:S02]  /*42b0*/  VIADD R25, R20.reuse, 0x100 ;  /* 0x0000010014197836 */ /* 0x040fe40000000000 */
[----:B------:R-:W-:Y:S01]  /*42c0*/  VIADD R20, R20, 0x180 ;  /* 0x0000018014147836 */ /* 0x000fe20000000000 */
[----:B------:R-:W-:Y:S01]  /*42d0*/  LOP3.LUT R21, R21, 0xff, R28, 0xf8, !PT ;  /* 0x000000ff15157812 */ /* 0x000fe200078ef81c */
[----:B------:R-:W-:Y:S01]  /*42e0*/  VIADD R24, R28, 0x100 ;  /* 0x000001001c187836 */ /* 0x000fe20000000000 */
[----:B------:R-:W-:-:S02]  /*42f0*/  LOP3.LUT R23, R23, 0xffffff00, RZ, 0xc0, !PT ;  /* 0xffffff0017177812 */ /* 0x000fc400078ec0ff */
[----:B------:R-:W-:Y:S02]  /*4300*/  LOP3.LUT R25, R25, 0xffffff00, RZ, 0xc0, !PT ;  /* 0xffffff0019197812 */ /* 0x000fe400078ec0ff */
[----:B------:R-:W-:Y:S02]  /*4310*/  LOP3.LUT R27, R20, 0xffffff00, RZ, 0xc0, !PT ;  /* 0xffffff00141b7812 */ /* 0x000fe400078ec0ff */
[----:B------:R-:W-:Y:S02]  /*4320*/  IADD3 R30, P1, PT, R21, R116, RZ ;  /* 0x00000074151e7210 */ /* 0x000fe40007f3e0ff */
[----:B------:R-:W-:Y:S02]  /*4330*/  LOP3.LUT R22, R23, 0xff, R22, 0xf8, !PT ;  /* 0x000000ff17167812 */ /* 0x000fe400078ef816 */
[----:B------:R-:W-:Y:S02]  /*4340*/  LOP3.LUT R24, R25, 0xff, R24, 0xf8, !PT ;  /* 0x000000ff19187812 */ /* 0x000fe400078ef818 */
[----:B------:R-:W-:-:S02]  /*4350*/  LOP3.LUT R20, R27, 0xff, R26, 0xf8, !PT ;  /* 0x000000ff1b147812 */ /* 0x000fc400078ef81a */
[----:B------:R-:W-:Y:S02]  /*4360*/  LEA.HI.X.SX32 R27, R21, R77, 0x1, P1 ;  /* 0x0000004d151b7211 */ /* 0x000fe400008f0eff */
[----:B--2---:R-:W-:Y:S02]  /*4370*/  LEA R26, P1, R30, UR8, 0x1 ;  /* 0x000000081e1a7c11 */ /* 0x004fe4000f8208ff */
[-C--:B------:R-:W-:Y:S02]  /*4380*/  IADD3 R25, P2, PT, R22, R116.reuse, RZ ;  /* 0x0000007416197210 */ /* 0x080fe40007f5e0ff */
[-C--:B------:R-:W-:Y:S02]  /*4390*/  IADD3 R23, P3, PT, R24, R116.reuse, RZ ;  /* 0x0000007418177210 */ /* 0x080fe40007f7e0ff */
[----:B------:R-:W-:Y:S02]  /*43a0*/  IADD3 R21, P4, PT, R20, R116, RZ ;  /* 0x0000007414157210 */ /* 0x000fe40007f9e0ff */
[----:B------:R-:W-:-:S02]  /*43b0*/  LEA.HI.X R27, R30, UR9, R27, 0x1, P1 ;  /* 0x000000091e1b7c11 */ /* 0x000fc400088f0c1b */
[-C--:B------:R-:W-:Y:S02]  /*43c0*/  LEA.HI.X.SX32 R34, R22, R77.reuse, 0x1, P2 ;  /* 0x0000004d16227211 */ /* 0x080fe400010f0eff */
[-C--:B------:R-:W-:Y:S02]  /*43d0*/  LEA.HI.X.SX32 R32, R24, R77.reuse, 0x1, P3 ;  /* 0x0000004d18207211 */ /* 0x080fe400018f0eff */
[----:B------:R-:W-:Y:S01]  /*43e0*/  LEA.HI.X.SX32 R30, R20, R77, 0x1, P4 ;  /* 0x0000004d141e7211 */ /* 0x000fe200020f0eff */
[----:B------:R-:W2:Y:S01]  /*43f0*/  LDG.E.U16.CONSTANT R27, desc[UR6][R26.64] ;  /* 0x000000061a1b7981 */ /* 0x000ea2000c1e9500 */
[----:B------:R-:W-:Y:S02]  /*4400*/  LEA R24, P1, R25, UR8, 0x1 ;  /* 0x0000000819187c11 */ /* 0x000fe4000f8208ff */
[----:B------:R-:W-:Y:S02]  /*4410*/  LEA R22, P2, R23, UR8, 0x1 ;  /* 0x0000000817167c11 */ /* 0x000fe4000f8408ff */
[----:B------:R-:W-:-:S02]  /*4420*/  LEA R20, P3, R21, UR8, 0x1 ;  /* 0x0000000815147c11 */ /* 0x000fc4000f8608ff */
[----:B------:R-:W-:Y:S02]  /*4430*/  LEA.HI.X R25, R25, UR9, R34, 0x1, P1 ;  /* 0x0000000919197c11 */ /* 0x000fe400088f0c22 */
[----:B------:R-:W-:Y:S02]  /*4440*/  LEA.HI.X R23, R23, UR9, R32, 0x1, P2 ;  /* 0x0000000917177c11 */ /* 0x000fe400090f0c20 */
[----:B------:R-:W-:Y:S02]  /*4450*/  LEA.HI.X R21, R21, UR9, R30, 0x1, P3 ;  /* 0x0000000915157c11 */ /* 0x000fe400098f0c1e */
[----:B------:R-:W3:Y:S04]  /*4460*/  LDG.E.U16.CONSTANT R25, desc[UR6][R24.64] ;  /* 0x0000000618197981 */ /* 0x000ee8000c1e9500 */
[----:B------:R-:W4:Y:S04]  /*4470*/  LDG.E.U16.CONSTANT R23, desc[UR6][R22.64] ;  /* 0x0000000616177981 */ /* 0x000f28000c1e9500 */
[----:B------:R-:W5:Y:S01]  /*4480*/  LDG.E.U16.CONSTANT R21, desc[UR6][R20.64] ;  /* 0x0000000614157981 */ /* 0x000f62000c1e9500 */
[----:B------:R-:W-:-:S02]  /*4490*/  LEA R30, R28, UR4, 0x1 ;  /* 0x000000041c1e7c11 */ /* 0x000fc4000f8e08ff */
[----:B------:R-:W-:-:S04]  /*44a0*/  IADD3 R28, PT, PT, R28, 0x200, RZ ;  /* 0x000002001c1c7810 */ /* 0x000fc80007ffe0ff */
[----:B------:R-:W-:Y:S01]  /*44b0*/  ISETP.GE.AND P1, PT, R28, R31, PT ;  /* 0x0000001f1c00720c */ /* 0x000fe20003f26270 */
[----:B--2---:R0:W-:Y:S04]  /*44c0*/  STS.U16 [R30+0x4000], R27 ;  /* 0x0040001b1e007388 */ /* 0x0041e80000000400 */
[----:B---3--:R0:W-:Y:S04]  /*44d0*/  STS.U16 [R30+0x4100], R25 ;  /* 0x004100191e007388 */ /* 0x0081e80000000400 */
[----:B----4-:R0:W-:Y:S04]  /*44e0*/  STS.U16 [R30+0x4200], R23 ;  /* 0x004200171e007388 */ /* 0x0101e80000000400 */
[----:B-----5:R0:W-:Y:S01]  /*44f0*/  STS.U16 [R30+0x4300], R21 ;  /* 0x004300151e007388 */ /* 0x0201e20000000400 */
[----:B------:R-:W-:Y:S05]  /*4500*/  @!P1 BRA `(.L_x_70) ;  /* 0xfffffffc00549947 */ /* 0x000fea000383ffff */
.L_x_69:
[----:B--2---:R-:W-:Y:S05]  /*4510*/  BSYNC.RECONVERGENT B1 ;  /* 0x0000000000017941 */ /* 0x004fea0003800200 */
.L_x_68:
[----:B------:R-:W-:Y:S01]  /*4520*/  IMAD.IADD R20, R29, 0x1, -R28 ;  /* 0x000000011d147824 */ /* 0x000fe200078e0a1c */
[----:B------:R-:W-:Y:S04]  /*4530*/  BSSY.RECONVERGENT B1, `(.L_x_71) ;  /* 0x000001a000017945 */ /* 0x000fe80003800200 */
[----:B------:R-:W-:-:S13]  /*4540*/  ISETP.GT.AND P1, PT, R20, 0x80, PT ;  /* 0x000000801400780c */ /* 0x000fda0003f24270 */
[----:B------:R-:W-:Y:S05]  /*4550*/  @!P1 BRA `(.L_x_72) ;  /* 0x00000000005c9947 */ /* 0x000fea0003800000 */
[--C-:B------:R-:W-:Y:S01]  /*4560*/  IMAD R20, R79, 0x100, R28.reuse ;  /* 0x000001004f147824 */ /* 0x100fe200078e021c */
[----:B------:R-:W2:Y:S03]  /*4570*/  LDCU.64 UR10, c[0x0][0x390] ;  /* 0x00007200ff0a77ac */ /* 0x000ea60008000a00 */
[C---:B------:R-:W-:Y:S01]  /*4580*/  VIADD R22, R20.reuse, 0x80 ;  /* 0x0000008014167836 */ /* 0x040fe20000000000 */
[----:B01----:R-:W-:Y:S02]  /*4590*/  LOP3.LUT R21, R20, 0xffffff00, RZ, 0xc0, !PT ;  /* 0xffffff0014157812 */ /* 0x003fe400078ec0ff */
[----:B------:R-:W-:Y:S02]  /*45a0*/  IADD3 R20, PT, PT, R28, 0x80, RZ ;  /* 0x000000801c147810 */ /* 0x000fe40007ffe0ff */
[----:B------:R-:W-:Y:S02]  /*45b0*/  LOP3.LUT R23, R22, 0xffffff00, RZ, 0xc0, !PT ;  /* 0xffffff0016177812 */ /* 0x000fe400078ec0ff */
[----:B------:R-:W-:-:S02]  /*45c0*/  LOP3.LUT R21, R21, 0xff, R28, 0xf8, !PT ;  /* 0x000000ff15157812 */ /* 0x000fc400078ef81c */
[----:B------:R-:W-:Y:S02]  /*45d0*/  LOP3.LUT R20, R23, 0xff, R20, 0xf8, !PT ;  /* 0x000000ff17147812 */ /* 0x000fe400078ef814 */
[CC--:B------:R-:W-:Y:S02]  /*45e0*/  IADD3 R23, P0, PT, R21.reuse, R116.reuse, RZ ;  /* 0x0000007415177210 */ /* 0x0c0fe40007f1e0ff */
[C---:B------:R-:W-:Y:S02]  /*45f0*/  IADD3 R24, P1, PT, R20.reuse, R116, RZ ;  /* 0x0000007414187210 */ /* 0x040fe40007f3e0ff */
[-C--:B------:R-:W-:Y:S02]  /*4600*/  LEA.HI.X.SX32 R26, R21, R77.reuse, 0x1, P0 ;  /* 0x0000004d151a7211 */ /* 0x080fe400000f0eff */
[----:B------:R-:W-:Y:S02]  /*4610*/  LEA.HI.X.SX32 R21, R20, R77, 0x1, P1 ;  /* 0x0000004d14157211 */ /* 0x000fe400008f0eff */
[----:B--2---:R-:W-:-:S02]  /*4620*/  LEA R22, P0, R23, UR10, 0x1 ;  /* 0x0000000a17167c11 */ /* 0x004fc4000f8008ff */
[C---:B------:R-:W-:Y:S02]  /*4630*/  LEA R20, P1, R24.reuse, UR10, 0x1 ;  /* 0x0000000a18147c11 */ /* 0x040fe4000f8208ff */
[----:B------:R-:W-:Y:S02]  /*4640*/  LEA.HI.X R23, R23, UR11, R26, 0x1, P0 ;  /* 0x0000000b17177c11 */ /* 0x000fe400080f0c1a */
[----:B------:R-:W-:-:S04]  /*4650*/  LEA.HI.X R21, R24, UR11, R21, 0x1, P1 ;  /* 0x0000000b18157c11 */ /* 0x000fc800088f0c15 */
[----:B------:R-:W2:Y:S04]  /*4660*/  LDG.E.U16.CONSTANT R23, desc[UR6][R22.64] ;  /* 0x0000000616177981 */ /* 0x000ea8000c1e9500 */
[----:B------:R-:W3:Y:S01]  /*4670*/  LDG.E.U16.CONSTANT R21, desc[UR6][R20.64] ;  /* 0x0000000614157981 */ /* 0x000ee2000c1e9500 */
[C---:B------:R-:W-:Y:S01]  /*4680*/  LEA R24, R28.reuse, UR4, 0x1 ;  /* 0x000000041c187c11 */ /* 0x040fe2000f8e08ff */
[----:B------:R-:W-:Y:S01]  /*4690*/  VIADD R28, R28, 0x100 ;  /* 0x000001001c1c7836 */ /* 0x000fe20000000000 */
[----:B------:R-:W-:-:S03]  /*46a0*/  PLOP3.LUT P0, PT, PT, PT, PT, 0x8, 0x80 ;  /* 0x000000000080781c */ /* 0x000fc60003f0e170 */
[----:B--2---:R2:W-:Y:S04]  /*46b0*/  STS.U16 [R24+0x4000], R23 ;  /* 0x0040001718007388 */ /* 0x0045e80000000400 */
[----:B---3--:R2:W-:Y:S06]  /*46c0*/  STS.U16 [R24+0x4100], R21 ;  /* 0x0041001518007388 */ /* 0x0085ec0000000400 */
.L_x_72:
[----:B------:R-:W-:Y:S05]  /*46d0*/  BSYNC.RECONVERGENT B1 ;  /* 0x0000000000017941 */ /* 0x000fea0003800200 */
.L_x_71:
[----:B------:R-:W-:-:S13]  /*46e0*/  ISETP.LT.OR P0, PT, R28, R29, P0 ;  /* 0x0000001d1c00720c */ /* 0x000fda0000701670 */
[----:B------:R-:W-:Y:S05]  /*46f0*/  @!P0 BRA `(.L_x_67) ;  /* 0x00000000002c8947 */ /* 0x000fea0003800000 */
[----:B------:R-:W3:Y:S01]  /*4700*/  LDCU.64 UR10, c[0x0][0x390] ;  /* 0x00007200ff0a77ac */ /* 0x000ee20008000a00 */
[----:B------:R-:W-:-:S05]  /*4710*/  IMAD R20, R79, 0x100, R28 ;  /* 0x000001004f147824 */ /* 0x000fca00078e021c */
[----:B012---:R-:W-:-:S04]  /*4720*/  LOP3.LUT R21, R20, 0xffffff00, RZ, 0xc0, !PT ;  /* 0xffffff0014157812 */ /* 0x007fc800078ec0ff */
[----:B------:R-:W-:-:S04]  /*4730*/  LOP3.LUT R21, R21, 0xff, R28, 0xf8, !PT ;  /* 0x000000ff15157812 */ /* 0x000fc800078ef81c */
[----:B------:R-:W-:-:S04]  /*4740*/  IADD3 R22, P0, PT, R21, R116, RZ ;  /* 0x0000007415167210 */ /* 0x000fc80007f1e0ff */
[----:B------:R-:W-:Y:S02]  /*4750*/  LEA.HI.X.SX32 R21, R21, R77, 0x1, P0 ;  /* 0x0000004d15157211 */ /* 0x000fe400000f0eff */
[----:B---3--:R-:W-:-:S04]  /*4760*/  LEA R20, P0, R22, UR10, 0x1 ;  /* 0x0000000a16147c11 */ /* 0x008fc8000f8008ff */
[----:B------:R-:W-:-:S06]  /*4770*/  LEA.HI.X R21, R22, UR11, R21, 0x1, P0 ;  /* 0x0000000b16157c11 */ /* 0x000fcc00080f0c15 */
[----:B------:R-:W2:Y:S01]  /*4780*/  LDG.E.U16.CONSTANT R21, desc[UR6][R20.64] ;  /* 0x0000000614157981 */ /* 0x000ea2000c1e9500 */
[----:B------:R-:W-:-:S05]  /*4790*/  LEA R22, R28, UR4, 0x1 ;  /* 0x000000041c167c11 */ /* 0x000fca000f8e08ff */
[----:B--2---:R3:W-:Y:S02]  /*47a0*/  STS.U16 [R22+0x4000], R21 ;  /* 0x0040001516007388 */ /* 0x0047e40000000400 */
.L_x_67:
[----:B--2---:R-:W-:Y:S05]  /*47b0*/  BSYNC.RECONVERGENT B0 ;  /* 0x0000000000007941 */ /* 0x004fea0003800200 */
.L_x_66:
[----:B------:R2:W-:Y:S01]  /*47c0*/  STS [R75+0x8000], RZ ;  /* 0x008000ff4b007388 */ /* 0x0005e20000000800 */
[----:B------:R-:W-:Y:S01]  /*47d0*/  ISETP.GT.U32.AND P0, PT, R102, 0x37f, PT ;  /* 0x0000037f6600780c */ /* 0x000fe20003f04070 */
[----:B------:R-:W-:-:S12]  /*47e0*/  BSSY.RECONVERGENT B0, `(.L_x_73) ;  /* 0x0000014000007945 */ /* 0x000fd80003800200 */
[----:B--2---:R-:W-:Y:S05]  /*47f0*/  @P0 BRA `(.L_x_74) ;  /* 0x0000000000480947 */ /* 0x004fea0003800000 */
[----:B------:R2:W-:Y:S01]  /*4800*/  STS [R75+0x8200], RZ ;  /* 0x008200ff4b007388 */ /* 0x0005e20000000800 */
[----:B------:R-:W-:-:S13]  /*4810*/  ISETP.GT.U32.AND P0, PT, R102, 0x2ff, PT ;  /* 0x000002ff6600780c */ /* 0x000fda0003f04070 */
        /* <DEDUP_REMOVED lines=13> */
[----:B------:R-:W-:Y:S01]  /*48f0*/  ISETP.GT.U32.AND P0, PT, R102, 0x7f, PT ;  /* 0x0000007f6600780c */ /* 0x000fe20003f04070 */
[----:B------:R2:W-:-:S12]  /*4900*/  STS [R75+0x8c00], RZ ;  /* 0x008c00ff4b007388 */ /* 0x0005d80000000800 */
[----:B------:R2:W-:Y:S02]  /*4910*/  @!P0 STS [R75+0x8e00], RZ ;  /* 0x008e00ff4b008388 */ /* 0x0005e40000000800 */
.L_x_74:
[----:B------:R-:W-:Y:S05]  /*4920*/  BSYNC.RECONVERGENT B0 ;  /* 0x0000000000007941 */ /* 0x000fea0003800200 */
.L_x_73:
[----:B------:R-:W-:Y:S01]  /*4930*/  BAR.SYNC.DEFER_BLOCKING 0x0 ;  /* 0x0000000000007b1d */ /* 0x000fe20000010000 */
[----:B------:R-:W-:-:S13]  /*4940*/  ISETP.GT.U32.AND P0, PT, R102, 0x7f, PT ;  /* 0x0000007f6600780c */ /* 0x000fda0003f04070 */
[----:B------:R-:W-:Y:S05]  /*4950*/  @P0 BRA `(.L_x_75) ;  /* 0x0000000400b80947 */ /* 0x000fea0003800000 */
[----:B------:R-:W0:Y:S01]  /*4960*/  S2R R40, SR_LANEID ;  /* 0x0000000000287919 */ /* 0x000e220000000000 */
[----:B------:R-:W-:Y:S05]  /*4970*/  WARPSYNC.ALL ;  /* 0x0000000000007948 */ /* 0x000fea0003800000 */
[----:B0-----:R-:W-:-:S04]  /*4980*/  LOP3.LUT R20, R40, 0xf, RZ, 0xc0, !PT ;  /* 0x0000000f28147812 */ /* 0x001fc800078ec0ff */
[----:B------:R-:W-:Y:S02]  /*4990*/  SHF.R.U32.HI R42, RZ, 0x3, R20 ;  /* 0x00000003ff2a7819 */ /* 0x000fe40000011614 */
[----:B-1-3--:R-:W-:-:S05]  /*49a0*/  LOP3.LUT R21, R20, 0x7, RZ, 0xc0, !PT ;  /* 0x0000000714157812 */ /* 0x00afca00078ec0ff */
[----:B------:R-:W-:-:S04]  /*49b0*/  IMAD R42, R42, 0x8, R21 ;  /* 0x000000082a2a7824 */ /* 0x000fc800078e0215 */
[C---:B------:R-:W-:Y:S01]  /*49c0*/  IMAD R32, R42.reuse, 0x20, R97 ;  /* 0x000000202a207824 */ /* 0x040fe200078e0261 */
[C---:B------:R-:W-:Y:S01]  /*49d0*/  LEA R20, R42.reuse, R69, 0x8 ;  /* 0x000000452a147211 */ /* 0x040fe200078e40ff */
[C---:B------:R-:W-:Y:S01]  /*49e0*/  IMAD R36, R42.reuse, 0x100, R68 ;  /* 0x000001002a247824 */ /* 0x040fe200078e0244 */
[C---:B------:R-:W-:Y:S01]  /*49f0*/  LEA R28, R42.reuse, R3, 0x8 ;  /* 0x000000032a1c7211 */ /* 0x040fe200078e40ff */
[C---:B------:R-:W-:Y:S01]  /*4a00*/  IMAD R38, R42.reuse, 0x20, R96 ;  /* 0x000000202a267824 */ /* 0x040fe200078e0260 */
[----:B------:R0:W-:Y:S01]  /*4a10*/  LDSM.16.M88.2 R22, [R32] ;  /* 0x000000002016783b */ /* 0x0001e20000000100 */
[C---:B------:R-:W-:Y:S02]  /*4a20*/  IMAD R30, R42.reuse, 0x20, R95 ;  /* 0x000000202a1e7824 */ /* 0x040fe400078e025f */
[C---:B------:R-:W-:Y:S01]  /*4a30*/  IMAD R34, R42.reuse, 0x20, R94 ;  /* 0x000000202a227824 */ /* 0x040fe200078e025e */
[----:B------:R-:W1:Y:S04]  /*4a40*/  LDSM.16.M88.2 R20, [R20] ;  /* 0x000000001414783b */ /* 0x000e680000000100 */
[----:B------:R-:W-:Y:S01]  /*4a50*/  LDSM.16.M88.2 R36, [R36] ;  /* 0x000000002424783b */ /* 0x000fe20000000100 */
[----:B0-----:R-:W-:-:S03]  /*4a60*/  IMAD R32, R42, 0x100, R4 ;  /* 0x000001002a207824 */ /* 0x001fc600078e0204 */
[----:B------:R-:W0:Y:S04]  /*4a70*/  LDSM.16.M88.2 R38, [R38] ;  /* 0x000000002626783b */ /* 0x000e280000000100 */
[----:B------:R-:W-:Y:S04]  /*4a80*/  LDSM.16.M88.2 R28, [R28] ;  /* 0x000000001c1c783b */ /* 0x000fe80000000100 */
[----:B------:R-:W3:Y:S04]  /*4a90*/  LDSM.16.M88.2 R30, [R30] ;  /* 0x000000001e1e783b */ /* 0x000ee80000000100 */
[----:B------:R-:W-:Y:S04]  /*4aa0*/  LDSM.16.M88.2 R32, [R32] ;  /* 0x000000002020783b */ /* 0x000fe80000000100 */
[----:B------:R-:W4:Y:S01]  /*4ab0*/  LDSM.16.M88.2 R34, [R34] ;  /* 0x000000002222783b */ /* 0x000f220000000100 */
[C---:B-1----:R-:W-:Y:S08]  /*4ac0*/  IMMA.16816.S8.S8 R24, R20.reuse.ROW, R22.COL, RZ ;  /* 0x0000001614187237 */ /* 0x042ff000004054ff */
[----:B------:R-:W-:-:S12]  /*4ad0*/  IMMA.16816.S8.S8 R20, R20.ROW, R23.COL, RZ ;  /* 0x0000001714147237 */ /* 0x000fd800004054ff */
[----:B0-----:R-:W-:Y:S01]  /*4ae0*/  IMMA.16816.S8.S8 R24, R36.ROW, R38.COL, R24 ;  /* 0x0000002624187237 */ /* 0x001fe20000405418 */
[----:B------:R-:W-:-:S07]  /*4af0*/  IMAD R38, R42, 0x20, R93 ;  /* 0x000000202a267824 */ /* 0x000fce00078e025d */
[----:B------:R-:W-:Y:S01]  /*4b00*/  IMMA.16816.S8.S8 R20, R36.ROW, R39.COL, R20 ;  /* 0x0000002724147237 */ /* 0x000fe20000405414 */
[C---:B------:R-:W-:Y:S01]  /*4b10*/  LEA R36, R42.reuse, R5, 0x8 ;  /* 0x000000052a247211 */ /* 0x040fe200078e40ff */
[----:B------:R-:W-:Y:S05]  /*4b20*/  LDSM.16.M88.2 R38, [R38] ;  /* 0x000000002626783b */ /* 0x000fea0000000100 */
[----:B------:R-:W0:Y:S05]  /*4b30*/  LDSM.16.M88.2 R36, [R36] ;  /* 0x000000002424783b */ /* 0x000e2a0000000100 */
[----:B---3--:R-:W-:Y:S01]  /*4b40*/  IMMA.16816.S8.S8 R24, R28.ROW, R30.COL, R24 ;  /* 0x0000001e1c187237 */ /* 0x008fe20000405418 */
[----:B------:R-:W-:-:S07]  /*4b50*/  IMAD R30, R42, 0x20, R92 ;  /* 0x000000202a1e7824 */ /* 0x000fce00078e025c */
[----:B------:R-:W-:Y:S01]  /*4b60*/  IMMA.16816.S8.S8 R20, R28.ROW, R31.COL, R20 ;  /* 0x0000001f1c147237 */ /* 0x000fe20000405414 */
[C---:B------:R-:W-:Y:S01]  /*4b70*/  IMAD R28, R42.reuse, 0x100, R6 ;  /* 0x000001002a1c7824 */ /* 0x040fe200078e0206 */
[----:B------:R-:W-:Y:S05]  /*4b80*/  LDSM.16.M88.2 R30, [R30] ;  /* 0x000000001e1e783b */ /* 0x000fea0000000100 */
[----:B------:R-:W1:Y:S05]  /*4b90*/  LDSM.16.M88.2 R28, [R28] ;  /* 0x000000001c1c783b */ /* 0x000e6a0000000100 */
[----:B----4-:R-:W-:Y:S01]  /*4ba0*/  IMMA.16816.S8.S8 R24, R32.ROW, R34.COL, R24 ;  /* 0x0000002220187237 */ /* 0x010fe20000405418 */
[----:B------:R-:W-:-:S07]  /*4bb0*/  IMAD R34, R42, 0x20, R91 ;  /* 0x000000202a227824 */ /* 0x000fce00078e025b */
[----:B------:R-:W-:Y:S01]  /*4bc0*/  IMMA.16816.S8.S8 R20, R32.ROW, R35.COL, R20 ;  /* 0x0000002320147237 */ /* 0x000fe20000405414 */
[C---:B------:R-:W-:Y:S01]  /*4bd0*/  LEA R32, R42.reuse, R7, 0x8 ;  /* 0x000000072a207211 */ /* 0x040fe200078e40ff */
[----:B------:R-:W-:Y:S05]  /*4be0*/  LDSM.16.M88.2 R34, [R34] ;  /* 0x000000002222783b */ /* 0x000fea0000000100 */
[----:B------:R-:W3:Y:S05]  /*4bf0*/  LDSM.16.M88.2 R32, [R32] ;  /* 0x000000002020783b */ /* 0x000eea0000000100 */
[----:B0-----:R-:W-:Y:S01]  /*4c00*/  IMMA.16816.S8.S8 R24, R36.ROW, R38.COL, R24 ;  /* 0x0000002624187237 */ /* 0x001fe20000405418 */
[----:B------:R-:W-:-:S07]  /*4c10*/  IMAD R38, R42, 0x20, R90 ;  /* 0x000000202a267824 */ /* 0x000fce00078e025a */
[----:B------:R-:W-:Y:S01]  /*4c20*/  IMMA.16816.S8.S8 R20, R36.ROW, R39.COL, R20 ;  /* 0x0000002724147237 */ /* 0x000fe20000405414 */
[C---:B------:R-:W-:Y:S01]  /*4c30*/  IMAD R36, R42.reuse, 0x100, R8 ;  /* 0x000001002a247824 */ /* 0x040fe200078e0208 */
[----:B------:R-:W-:Y:S05]  /*4c40*/  LDSM.16.M88.2 R38, [R38] ;  /* 0x000000002626783b */ /* 0x000fea0000000100 */
[----:B------:R-:W0:Y:S05]  /*4c50*/  LDSM.16.M88.2 R36, [R36] ;  /* 0x000000002424783b */ /* 0x000e2a0000000100 */
[----:B-1----:R-:W-:Y:S01]  /*4c60*/  IMMA.16816.S8.S8 R24, R28.ROW, R30.COL, R24 ;  /* 0x0000001e1c187237 */ /* 0x002fe20000405418 */
[----:B------:R-:W-:-:S07]  /*4c70*/  IMAD R30, R42, 0x20, R89 ;  /* 0x000000202a1e7824 */ /* 0x000fce00078e0259 */
[----:B------:R-:W-:Y:S01]  /*4c80*/  IMMA.16816.S8.S8 R20, R28.ROW, R31.COL, R20 ;  /* 0x0000001f1c147237 */ /* 0x000fe20000405414 */
[C---:B------:R-:W-:Y:S01]  /*4c90*/  LEA R28, R42.reuse, R9, 0x8 ;  /* 0x000000092a1c7211 */ /* 0x040fe200078e40ff */
[----:B------:R-:W-:Y:S05]  /*4ca0*/  LDSM.16.M88.2 R30, [R30] ;  /* 0x000000001e1e783b */ /* 0x000fea0000000100 */
[----:B------:R-:W1:Y:S05]  /*4cb0*/  LDSM.16.M88.2 R28, [R28] ;  /* 0x000000001c1c783b */ /* 0x000e6a0000000100 */
[----:B---3--:R-:W-:Y:S01]  /*4cc0*/  IMMA.16816.S8.S8 R24, R32.ROW, R34.COL, R24 ;  /* 0x0000002220187237 */ /* 0x008fe20000405418 */
[----:B------:R-:W-:-:S07]  /*4cd0*/  IMAD R34, R42, 0x20, R88 ;  /* 0x000000202a227824 */ /* 0x000fce00078e0258 */
[----:B------:R-:W-:Y:S01]  /*4ce0*/  IMMA.16816.S8.S8 R20, R32.ROW, R35.COL, R20 ;  /* 0x0000002320147237 */ /* 0x000fe20000405414 */
[C---:B------:R-:W-:Y:S01]  /*4cf0*/  IMAD R32, R42.reuse, 0x100, R10 ;  /* 0x000001002a207824 */ /* 0x040fe200078e020a */
[----:B------:R-:W-:Y:S05]  /*4d00*/  LDSM.16.M88.2 R34, [R34] ;  /* 0x000000002222783b */ /* 0x000fea0000000100 */
[----:B------:R-:W3:Y:S05]  /*4d10*/  LDSM.16.M88.2 R32, [R32] ;  /* 0x000000002020783b */ /* 0x000eea0000000100 */
[----:B0-----:R-:W-:Y:S01]  /*4d20*/  IMMA.16816.S8.S8 R24, R36.ROW, R38.COL, R24 ;  /* 0x0000002624187237 */ /* 0x001fe20000405418 */
[----:B------:R-:W-:-:S07]  /*4d30*/  LEA R38, R42, R11, 0x8 ;  /* 0x0000000b2a267211 */ /* 0x000fce00078e40ff */
[----:B------:R-:W-:Y:S01]  /*4d40*/  IMMA.16816.S8.S8 R20, R36.ROW, R39.COL, R20 ;  /* 0x0000002724147237 */ /* 0x000fe20000405414 */
[C---:B------:R-:W-:Y:S01]  /*4d50*/  IMAD R36, R42.reuse, 0x20, R87 ;  /* 0x000000202a247824 */ /* 0x040fe200078e0257 */
[----:B------:R-:W-:Y:S05]  /*4d60*/  LDSM.16.M88.2 R38, [R38] ;  /* 0x000000002626783b */ /* 0x000fea0000000100 */
[----:B------:R-:W0:Y:S05]  /*4d70*/  LDSM.16.M88.2 R36, [R36] ;  /* 0x000000002424783b */ /* 0x000e2a0000000100 */
[----:B-1----:R-:W-:Y:S01]  /*4d80*/  IMMA.16816.S8.S8 R24, R28.ROW, R30.COL, R24 ;  /* 0x0000001e1c187237 */ /* 0x002fe20000405418 */
[----:B------:R-:W-:-:S07]  /*4d90*/  IMAD R30, R42, 0x100, R12 ;  /* 0x000001002a1e7824 */ /* 0x000fce00078e020c */
[----:B------:R-:W-:Y:S01]  /*4da0*/  IMMA.16816.S8.S8 R20, R28.ROW, R31.COL, R20 ;  /* 0x0000001f1c147237 */ /* 0x000fe20000405414 */
[C---:B------:R-:W-:Y:S01]  /*4db0*/  IMAD R28, R42.reuse, 0x20, R86 ;  /* 0x000000202a1c7824 */ /* 0x040fe200078e0256 */
[----:B------:R-:W-:Y:S05]  /*4dc0*/  LDSM.16.M88.2 R30, [R30] ;  /* 0x000000001e1e783b */ /* 0x000fea0000000100 */
[----:B------:R-:W1:Y:S05]  /*4dd0*/  LDSM.16.M88.2 R28, [R28] ;  /* 0x000000001c1c783b */ /* 0x000e6a0000000100 */
[----:B---3--:R-:W-:Y:S01]  /*4de0*/  IMMA.16816.S8.S8 R24, R32.ROW, R34.COL, R24 ;  /* 0x0000002220187237 */ /* 0x008fe20000405418 */
        /* <DEDUP_REMOVED lines=12> */
[----:B------:R-:W-:-:S07]  /*4eb0*/  LEA R28, R42, R15, 0x8 ;  /* 0x0000000f2a1c7211 */ /* 0x000fce00078e40ff */
[----:B------:R-:W-:Y:S01]  /*4ec0*/  IMMA.16816.S8.S8 R20, R30.ROW, R29.COL, R20 ;  /* 0x0000001d1e147237 */ /* 0x000fe20000405414 */
[C---:B------:R-:W-:Y:S01]  /*4ed0*/  IMAD R30, R42.reuse, 0x20, R83 ;  /* 0x000000202a1e7824 */ /* 0x040fe200078e0253 */
[----:B------:R-:W-:Y:S05]  /*4ee0*/  LDSM.16.M88.2 R28, [R28] ;  /* 0x000000001c1c783b */ /* 0x000fea0000000100 */
[----:B------:R-:W1:Y:S05]  /*4ef0*/  LDSM.16.M88.2 R30, [R30] ;  /* 0x000000001e1e783b */ /* 0x000e6a0000000100 */
[----:B---3--:R-:W-:Y:S01]  /*4f00*/  IMMA.16816.S8.S8 R24, R32.ROW, R34.COL, R24 ;  /* 0x0000002220187237 */ /* 0x008fe20000405418 */
[----:B------:R-:W-:-:S07]  /*4f10*/  IMAD R34, R42, 0x20, R82 ;  /* 0x000000202a227824 */ /* 0x000fce00078e0252 */
[----:B------:R-:W-:Y:S01]  /*4f20*/  IMMA.16816.S8.S8 R20, R32.ROW, R35.COL, R20 ;  /* 0x0000002320147237 */ /* 0x000fe20000405414 */
[----:B------:R-:W-:Y:S01]  /*4f30*/  IMAD R32, R42, 0x100, R16 ;  /* 0x000001002a207824 */ /* 0x000fe200078e0210 */
[----:B------:R-:W-:Y:S05]  /*4f40*/  LDSM.16.M88.2 R34, [R34] ;  /* 0x000000002222783b */ /* 0x000fea0000000100 */
[----:B------:R-:W3:Y:S05]  /*4f50*/  LDSM.16.M88.2 R32, [R32] ;  /* 0x000000002020783b */ /* 0x000eea0000000100 */
[C---:B0-----:R-:W-:Y:S08]  /*4f60*/  IMMA.16816.S8.S8 R24, R36.reuse.ROW, R38.COL, R24 ;  /* 0x0000002624187237 */ /* 0x041ff00000405418 */
[----:B------:R-:W-:-:S12]  /*4f70*/  IMMA.16816.S8.S8 R20, R36.ROW, R39.COL, R20 ;  /* 0x0000002724147237 */ /* 0x000fd80000405414 */
[C---:B-1----:R-:W-:Y:S08]  /*4f80*/  IMMA.16816.S8.S8 R24, R28.reuse.ROW, R30.COL, R24 ;  /* 0x0000001e1c187237 */ /* 0x042ff00000405418 */
[----:B------:R-:W-:Y:S01]  /*4f90*/  IMMA.16816.S8.S8 R20, R28.ROW, R31.COL, R20 ;  /* 0x0000001f1c147237 */ /* 0x000fe20000405414 */
[----:B------:R-:W-:Y:S02]  /*4fa0*/  SHF.R.U32.HI R28, RZ, 0x2, R40 ;  /* 0x00000002ff1c7819 */ /* 0x000fe40000011628 */
[----:B------:R-:W-:-:S04]  /*4fb0*/  LOP3.LUT R29, R40, 0x3, RZ, 0xc0, !PT ;  /* 0x00000003281d7812 */ /* 0x000fc800078ec0ff */
[----:B------:R-:W-:-:S05]  /*4fc0*/  LEA R29, R28, R29, 0x4 ;  /* 0x0000001d1c1d7211 */ /* 0x000fca00078e20ff */
[----:B---3--:R-:W-:Y:S01]  /*4fd0*/  IMMA.16816.S8.S8 R24, R32.ROW, R34.COL, R24 ;  /* 0x0000002220187237 */ /* 0x008fe20000405418 */
[----:B------:R-:W-:-:S07]  /*4fe0*/  IMAD.U32 R29, R29, 0x8, R74 ;  /* 0x000000081d1d7824 */ /* 0x000fce00078e004a */
[----:B------:R-:W-:Y:S11]  /*4ff0*/  IMMA.16816.S8.S8 R20, R32.ROW, R35.COL, R20 ;  /* 0x0000002320147237 */ /* 0x000ff60000405414 */
[----:B------:R4:W-:Y:S04]  /*5000*/  STS.64 [R29], R24 ;  /* 0x000000181d007388 */ /* 0x0009e80000000a00 */
[----:B------:R4:W-:Y:S04]  /*5010*/  STS.64 [R29+0x400], R26 ;  /* 0x0004001a1d007388 */ /* 0x0009e80000000a00 */
[----:B------:R4:W-:Y:S04]  /*5020*/  STS.64 [R29+0x20], R20 ;  /* 0x000020141d007388 */ /* 0x0009e80000000a00 */
[----:B------:R4:W-:Y:S02]  /*5030*/  STS.64 [R29+0x420], R22 ;  /* 0x000420161d007388 */ /* 0x0009e40000000a00 */
.L_x_75:
[----:B0---4-:R-:W-:Y:S01]  /*5040*/  VIADD R20, R41, 0x1800000 ;  /* 0x0180000029147836 */ /* 0x011fe20000000000 */
[----:B------:R-:W-:Y:S05]  /*5050*/  WARPSYNC.ALL ;  /* 0x0000000000007948 */ /* 0x000fea0003800000 */
[----:B------:R-:W-:Y:S01]  /*5060*/  LOP3.LUT R20, R20, 0x7f800000, RZ, 0xc0, !PT ;  /* 0x7f80000014147812 */ /* 0x000fe200078ec0ff */
[----:B------:R-:W-:Y:S01]  /*5070*/  BAR.SYNC.DEFER_BLOCKING 0x0 ;  /* 0x0000000000007b1d */ /* 0x000fe20000010000 */
[----:B------:R-:W-:Y:S02]  /*5080*/  ISETP.GE.AND P3, PT, R104, R101, PT ;  /* 0x000000656800720c */ /* 0x000fe40003f66270 */
[----:B------:R-:W-:-:S03]  /*5090*/  ISETP.GT.U32.AND P0, PT, R20, 0x1ffffff, PT ;  /* 0x01ffffff1400780c */ /* 0x000fc60003f04070 */
[----:B------:R-:W-:Y:S10]  /*50a0*/  BSSY.RECONVERGENT B0, `(.L_x_76) ;  /* 0x000000a000007945 */ /* 0x000ff40003800200 */
[----:B------:R-:W-:Y:S05]  /*50b0*/  @P0 BRA `(.L_x_77) ;  /* 0x0000000000100947 */ /* 0x000fea0003800000 */
[----:B------:R-:W-:-:S07]  /*50c0*/  MOV R25, 0x50e0 ;  /* 0x000050e000197802 */ /* 0x000fce0000000f00 */
[----:B-123--:R-:W-:Y:S05]  /*50d0*/  CALL.REL.NOINC `($__internal_0_$__cuda_sm20_rcp_rn_f32_slowpath) ;  /* 0x00000028006c7944 */ /* 0x00efea0003c00000 */
[----:B------:R-:W-:Y:S01]  /*50e0*/  IMAD.MOV.U32 R20, RZ, RZ, R22 ;  /* 0x000000ffff147224 */ /* 0x000fe200078e0016 */
[----:B------:R-:W-:Y:S06]  /*50f0*/  BRA `(.L_x_78) ;  /* 0x0000000000107947 */ /* 0x000fec0003800000 */
.L_x_77:
[----:B------:R-:W1:Y:S02]  /*5100*/  MUFU.RCP R20, R41 ;  /* 0x0000002900147308 */ /* 0x000e640000001000 */
[----:B-1-3--:R-:W-:-:S04]  /*5110*/  FFMA R21, R20, R41, -1 ;  /* 0xbf80000014157423 */ /* 0x00afc80000000029 */
[----:B------:R-:W-:-:S04]  /*5120*/  FADD.FTZ R21, -R21, -RZ ;  /* 0x800000ff15157221 */ /* 0x000fc80000010100 */
[----:B------:R-:W-:-:S07]  /*5130*/  FFMA R20, R20, R21, R20 ;  /* 0x0000001514147223 */ /* 0x000fce0000000014 */
.L_x_78:
[----:B------:R-:W-:Y:S05]  /*5140*/  BSYNC.RECONVERGENT B0 ;  /* 0x0000000000007941 */ /* 0x000fea0003800200 */
.L_x_76:
[----:B------:R-:W-:Y:S04]  /*5150*/  BSSY.RECONVERGENT B0, `(.L_x_79) ;  /* 0x0000195000007945 */ /* 0x000fe80003800200 */
[----:B------:R-:W-:Y:S05]  /*5160*/  @P3 BRA `(.L_x_80) ;  /* 0x00000018004c3947 */ /* 0x000fea0003800000 */
[----:B------:R-:W-:Y:S01]  /*5170*/  IADD3 R21, PT, PT, R19, -0x1, RZ ;  /* 0xffffffff13157810 */ /* 0x000fe20007ffe0ff */
[----:B------:R-:W-:Y:S01]  /*5180*/  FMUL R107, R73, R20 ;  /* 0x00000014496b7220 */ /* 0x000fe20000400000 */
[C---:B------:R-:W-:Y:S01]  /*5190*/  LOP3.LUT R106, R18.reuse, 0x38, RZ, 0xc0, !PT ;  /* 0x00000038126a7812 */ /* 0x040fe200078ec0ff */
[----:B------:R-:W-:Y:S01]  /*51a0*/  IMAD.MOV.U32 R108, RZ, RZ, R104 ;  /* 0x000000ffff6c7224 */ /* 0x000fe200078e0068 */
[----:B------:R-:W-:Y:S02]  /*51b0*/  ISETP.GE.U32.AND P0, PT, R21, 0x3, PT ;  /* 0x000000031500780c */ /* 0x000fe40003f06070 */
[----:B------:R-:W-:-:S11]  /*51c0*/  LOP3.LUT R105, R18, 0x3, RZ, 0xc0, !PT ;  /* 0x0000000312697812 */ /* 0x000fd600078ec0ff */
.L_x_90:
[----:B------:R-:W-:Y:S01]  /*51d0*/  ISETP.GE.AND P1, PT, R17, 0x1, PT ;  /* 0x000000011100780c */ /* 0x000fe20003f26270 */
[----:B---3--:R-:W-:-:S12]  /*51e0*/  IMAD.MOV.U32 R109, RZ, RZ, -0xeb60d36 ;  /* 0xf149f2caff6d7424 */ /* 0x008fd800078e00ff */
[----:B0-----:R-:W-:Y:S05]  /*51f0*/  @!P1 BRA `(.L_x_81) ;  /* 0x0000000400209947 */ /* 0x001fea0003800000 */
[----:B------:R-:W-:Y:S01]  /*5200*/  ISETP.GE.AND P1, PT, R80, 0x8, PT ;  /* 0x000000085000780c */ /* 0x000fe20003f26270 */
[----:B------:R-:W-:Y:S01]  /*5210*/  IMAD.MOV.U32 R109, RZ, RZ, -0xeb60d36 ;  /* 0xf149f2caff6d7424 */ /* 0x000fe200078e00ff */
[----:B------:R-:W-:-:S11]  /*5220*/  MOV R25, RZ ;  /* 0x000000ff00197202 */ /* 0x000fd60000000f00 */
[----:B------:R-:W-:Y:S05]  /*5230*/  @!P1 BRA `(.L_x_82) ;  /* 0x0000000000789947 */ /* 0x000fea0003800000 */
[----:B------:R-:W-:Y:S02]  /*5240*/  IMAD.MOV.U32 R109, RZ, RZ, -0xeb60d36 ;  /* 0xf149f2caff6d7424 */ /* 0x000fe400078e00ff */
[----:B------:R-:W-:-:S07]  /*5250*/  IMAD.MOV.U32 R29, RZ, RZ, RZ ;  /* 0x000000ffff1d7224 */ /* 0x000fce00078e00ff */
.L_x_83:
[----:B------:R-:W-:Y:S01]  /*5260*/  IMAD R20, R108, 0x20, R29 ;  /* 0x000000206c147824 */ /* 0x000fe200078e021d */
[----:B------:R-:W-:-:S04]  /*5270*/  IADD3 R29, PT, PT, R29, 0x8, RZ ;  /* 0x000000081d1d7810 */ /* 0x000fc80007ffe0ff */
[----:B------:R-:W-:Y:S02]  /*5280*/  LEA R28, R20, UR4, 0x2 ;  /* 0x00000004141c7c11 */ /* 0x000fe4000f8e10ff */
[----:B------:R-:W-:-:S03]  /*5290*/  ISETP.NE.AND P1, PT, R29, R106, PT ;  /* 0x0000006a1d00720c */ /* 0x000fc60003f25270 */
[----:B------:R-:W0:Y:S04]  /*52a0*/  LDS.128 R20, [R28+0x8000] ;  /* 0x008000001c147984 */ /* 0x000e280000000c00 */
[----:B------:R-:W1:Y:S01]  /*52b0*/  LDS.128 R24, [R28+0x8010] ;  /* 0x008010001c187984 */ /* 0x000e620000000c00 */
[----:B0-----:R-:W-:Y:S02]  /*52c0*/  I2FP.F32.S32 R20, R20 ;  /* 0x0000001400147245 */ /* 0x001fe40000201400 */
[----:B------:R-:W-:Y:S02]  /*52d0*/  I2FP.F32.S32 R30, R21 ;  /* 0x00000015001e7245 */ /* 0x000fe40000201400 */
[----:B------:R-:W-:Y:S01]  /*52e0*/  I2FP.F32.S32 R22, R22 ;  /* 0x0000001600167245 */ /* 0x000fe20000201400 */
[C---:B------:R-:W-:Y:S01]  /*52f0*/  FMUL R20, R107.reuse, R20 ;  /* 0x000000146b147220 */ /* 0x040fe20000400000 */
[----:B------:R-:W-:Y:S01]  /*5300*/  I2FP.F32.S32 R32, R23 ;  /* 0x0000001700207245 */ /* 0x000fe20000201400 */
[C---:B------:R-:W-:Y:S01]  /*5310*/  FMUL R30, R107.reuse, R30 ;  /* 0x0000001e6b1e7220 */ /* 0x040fe20000400000 */
[----:B-1----:R-:W-:Y:S01]  /*5320*/  I2FP.F32.S32 R24, R24 ;  /* 0x0000001800187245 */ /* 0x002fe20000201400 */
[C---:B------:R-:W-:Y:S01]  /*5330*/  FMUL R21, R107.reuse, R22 ;  /* 0x000000166b157220 */ /* 0x040fe20000400000 */
[----:B------:R-:W-:Y:S01]  /*5340*/  I2FP.F32.S32 R26, R26 ;  /* 0x0000001a001a7245 */ /* 0x000fe20000201400 */
[----:B------:R-:W-:Y:S01]  /*5350*/  FMUL R32, R107, R32 ;  /* 0x000000206b207220 */ /* 0x000fe20000400000 */
[----:B------:R-:W-:Y:S01]  /*5360*/  FMNMX3 R20, R109, R20, R30, !PT ;  /* 0x000000146d147276 */ /* 0x000fe2000780001e */
[C---:B------:R-:W-:Y:S01]  /*5370*/  FMUL R23, R107.reuse, R24 ;  /* 0x000000186b177220 */ /* 0x040fe20000400000 */
[----:B------:R-:W-:Y:S01]  /*5380*/  I2FP.F32.S32 R30, R25 ;  /* 0x00000019001e7245 */ /* 0x000fe20000201400 */
[----:B------:R-:W-:Y:S01]  /*5390*/  FMUL R109, R107, R26 ;  /* 0x0000001a6b6d7220 */ /* 0x000fe20000400000 */
[----:B------:R-:W-:-:S02]  /*53a0*/  I2FP.F32.S32 R22, R27 ;  /* 0x0000001b00167245 */ /* 0x000fc40000201400 */
[----:B------:R-:W-:Y:S01]  /*53b0*/  FMNMX3 R20, R20, R21, R32, !PT ;  /* 0x0000001514147276 */ /* 0x000fe20007800020 */
[C---:B------:R-:W-:Y:S02]  /*53c0*/  FMUL R30, R107.reuse, R30 ;  /* 0x0000001e6b1e7220 */ /* 0x040fe40000400000 */
[----:B------:R-:W-:-:S03]  /*53d0*/  FMUL R22, R107, R22 ;  /* 0x000000166b167220 */ /* 0x000fc60000400000 */
[----:B------:R-:W-:-:S04]  /*53e0*/  FMNMX3 R20, R20, R23, R30, !PT ;  /* 0x0000001714147276 */ /* 0x000fc8000780001e */
[----:B------:R-:W-:Y:S01]  /*53f0*/  FMNMX3 R109, R20, R109, R22, !PT ;  /* 0x0000006d146d7276 */ /* 0x000fe20007800016 */
[----:B------:R-:W-:Y:S06]  /*5400*/  @P1 BRA `(.L_x_83) ;  /* 0xfffffffc00941947 */ /* 0x000fec000383ffff */
[----:B------:R-:W-:-:S07]  /*5410*/  IMAD.MOV.U32 R25, RZ, RZ, R106 ;  /* 0x000000ffff197224 */ /* 0x000fce00078e006a */
.L_x_82:
[----:B------:R-:W-:-:S13]  /*5420*/  ISETP.NE.AND P1, PT, R19, RZ, PT ;  /* 0x000000ff1300720c */ /* 0x000fda0003f25270 */
[----:B------:R-:W-:Y:S05]  /*5430*/  @!P1 BRA `(.L_x_81) ;  /* 0x0000000000909947 */ /* 0x000fea0003800000 */
[----:B------:R-:W-:Y:S01]  /*5440*/  ISETP.NE.AND P1, PT, R105, RZ, PT ;  /* 0x000000ff6900720c */ /* 0x000fe20003f25270 */
[----:B------:R-:W-:-:S12]  /*5450*/  @!P0 BRA `(.L_x_84) ;  /* 0x00000000003c8947 */ /* 0x000fd80003800000 */
[----:B------:R-:W-:Y:S02]  /*5460*/  IMAD R20, R108, 0x20, R25 ;  /* 0x000000206c147824 */ /* 0x000fe400078e0219 */
[----:B------:R-:W-:-:S03]  /*5470*/  VIADD R25, R25, 0x4 ;  /* 0x0000000419197836 */ /* 0x000fc60000000000 */
[----:B------:R-:W-:-:S05]  /*5480*/  LEA R24, R20, UR4, 0x2 ;  /* 0x0000000414187c11 */ /* 0x000fca000f8e10ff */
[----:B------:R-:W0:Y:S04]  /*5490*/  LDS.64 R20, [R24+0x8000] ;  /* 0x0080000018147984 */ /* 0x000e280000000a00 */
[----:B------:R-:W1:Y:S01]  /*54a0*/  LDS.64 R22, [R24+0x8008] ;  /* 0x0080080018167984 */ /* 0x000e620000000a00 */
[----:B0-----:R-:W-:Y:S02]  /*54b0*/  I2FP.F32.S32 R20, R20 ;  /* 0x0000001400147245 */ /* 0x001fe40000201400 */
[----:B------:R-:W-:Y:S02]  /*54c0*/  I2FP.F32.S32 R26, R21 ;  /* 0x00000015001a7245 */ /* 0x000fe40000201400 */
[----:B-1----:R-:W-:Y:S01]  /*54d0*/  I2FP.F32.S32 R22, R22 ;  /* 0x0000001600167245 */ /* 0x002fe20000201400 */
[C---:B------:R-:W-:Y:S01]  /*54e0*/  FMUL R20, R107.reuse, R20 ;  /* 0x000000146b147220 */ /* 0x040fe20000400000 */
[----:B------:R-:W-:Y:S01]  /*54f0*/  I2FP.F32.S32 R28, R23 ;  /* 0x00000017001c7245 */ /* 0x000fe20000201400 */
[----:B------:R-:W-:-:S02]  /*5500*/  FMUL R26, R107, R26 ;  /* 0x0000001a6b1a7220 */ /* 0x000fc40000400000 */
[C---:B------:R-:W-:Y:S02]  /*5510*/  FMUL R21, R107.reuse, R22 ;  /* 0x000000166b157220 */ /* 0x040fe40000400000 */
[----:B------:R-:W-:Y:S01]  /*5520*/  FMUL R28, R107, R28 ;  /* 0x0000001c6b1c7220 */ /* 0x000fe20000400000 */
[----:B------:R-:W-:-:S04]  /*5530*/  FMNMX3 R20, R109, R20, R26, !PT ;  /* 0x000000146d147276 */ /* 0x000fc8000780001a */
[----:B------:R-:W-:-:S07]  /*5540*/  FMNMX3 R109, R20, R21, R28, !PT ;  /* 0x00000015146d7276 */ /* 0x000fce000780001c */
.L_x_84:
[----:B------:R-:W-:Y:S05]  /*5550*/  @!P1 BRA `(.L_x_81) ;  /* 0x0000000000489947 */ /* 0x000fea0003800000 */
[----:B------:R-:W-:Y:S02]  /*5560*/  ISETP.NE.AND P1, PT, R105, 0x1, PT ;  /* 0x000000016900780c */ /* 0x000fe40003f25270 */
[----:B------:R-:W-:-:S11]  /*5570*/  LOP3.LUT P2, RZ, R18, 0x1, RZ, 0xc0, !PT ;  /* 0x0000000112ff7812 */ /* 0x000fd6000784c0ff */
[----:B------:R-:W-:Y:S05]  /*5580*/  @!P1 BRA `(.L_x_85) ;  /* 0x0000000000249947 */ /* 0x000fea0003800000 */
[----:B------:R-:W-:Y:S01]  /*5590*/  LEA R20, R108, R25, 0x5 ;  /* 0x000000196c147211 */ /* 0x000fe200078e28ff */
[----:B------:R-:W-:-:S03]  /*55a0*/  VIADD R25, R25, 0x2 ;  /* 0x0000000219197836 */ /* 0x000fc60000000000 */
[----:B------:R-:W-:-:S06]  /*55b0*/  LEA R20, R20, UR4, 0x2 ;  /* 0x0000000414147c11 */ /* 0x000fcc000f8e10ff */
[----:B------:R-:W0:Y:S02]  /*55c0*/  LDS.64 R20, [R20+0x8000] ;  /* 0x0080000014147984 */ /* 0x000e240000000a00 */
[----:B0-----:R-:W-:Y:S02]  /*55d0*/  I2FP.F32.S32 R22, R20 ;  /* 0x0000001400167245 */ /* 0x001fe40000201400 */
[----:B------:R-:W-:-:S03]  /*55e0*/  I2FP.F32.S32 R24, R21 ;  /* 0x0000001500187245 */ /* 0x000fc60000201400 */
[C---:B------:R-:W-:Y:S02]  /*55f0*/  FMUL R22, R107.reuse, R22 ;  /* 0x000000166b167220 */ /* 0x040fe40000400000 */
[----:B------:R-:W-:-:S05]  /*5600*/  FMUL R24, R107, R24 ;  /* 0x000000186b187220 */ /* 0x000fca0000400000 */
[----:B------:R-:W-:-:S07]  /*5610*/  FMNMX3 R109, R109, R22, R24, !PT ;  /* 0x000000166d6d7276 */ /* 0x000fce0007800018 */
.L_x_85:
[----:B------:R-:W-:-:S05]  /*5620*/  @P2 IMAD R20, R108, 0x20, R25 ;  /* 0x000000206c142824 */ /* 0x000fca00078e0219 */
[----:B------:R-:W-:-:S06]  /*5630*/  @P2 LEA R20, R20, UR4, 0x2 ;  /* 0x0000000414142c11 */ /* 0x000fcc000f8e10ff */
[----:B------:R-:W0:Y:S02]  /*5640*/  @P2 LDS R20, [R20+0x8000] ;  /* 0x0080000014142984 */ /* 0x000e240000000800 */
[----:B0-----:R-:W-:-:S05]  /*5650*/  @P2 I2FP.F32.S32 R22, R20 ;  /* 0x0000001400162245 */ /* 0x001fca0000201400 */
[----:B------:R-:W-:-:S05]  /*5660*/  @P2 FMUL R22, R107, R22 ;  /* 0x000000166b162220 */ /* 0x000fca0000400000 */
[----:B------:R-:W-:-:S07]  /*5670*/  @P2 FMNMX R109, R109, R22, !PT ;  /* 0x000000166d6d2209 */ /* 0x000fce0007800000 */
.L_x_81:
[----:B------:R-:W-:Y:S01]  /*5680*/  LEA R110, R108, UR4, 0x2 ;  /* 0x000000046c6e7c11 */ /* 0x000fe2000f8e10ff */
[----:B------:R-:W-:Y:S01]  /*5690*/  IMAD.MOV.U32 R21, RZ, RZ, 0x3f000000 ;  /* 0x3f000000ff157424 */ /* 0x000fe200078e00ff */
[----:B------:R-:W-:Y:S01]  /*56a0*/  MOV R24, 0x437c0000 ;  /* 0x437c000000187802 */ /* 0x000fe20000000f00 */
[----:B------:R-:W-:Y:S02]  /*56b0*/  IMAD.MOV.U32 R113, RZ, RZ, RZ ;  /* 0x000000ffff717224 */ /* 0x000fe400078e00ff */
[----:B------:R-:W0:Y:S04]  /*56c0*/  LDS R20, [R110+0x9010] ;  /* 0x009010006e147984 */ /* 0x000e280000000800 */
[----:B------:R-:W1:Y:S01]  /*56d0*/  LDS R22, [R110+0x9090] ;  /* 0x009090006e167984 */ /* 0x000e620000000800 */
[----:B0-----:R-:W-:-:S05]  /*56e0*/  FMNMX R109, R20, R109, !PT ;  /* 0x0000006d146d7209 */ /* 0x001fca0007800000 */
[----:B------:R-:W-:-:S04]  /*56f0*/  FADD R20, R20, -R109 ;  /* 0x8000006d14147221 */ /* 0x000fc80000000000 */
[----:B------:R-:W-:-:S04]  /*5700*/  FFMA.SAT R21, R20, 0.0057249800302088260651, R21 ;  /* 0x3bbb989d14157823 */ /* 0x000fc80000002015 */
[----:B------:R-:W-:-:S04]  /*5710*/  FFMA.RM R21, R21, R24, 12582913 ;  /* 0x4b40000115157423 */ /* 0x000fc80000004018 */
[C---:B------:R-:W-:Y:S01]  /*5720*/  FADD R23, R21.reuse, -12583039 ;  /* 0xcb40007f15177421 */ /* 0x040fe20000000000 */
[----:B------:R-:W-:-:S03]  /*5730*/  IMAD.SHL.U32 R111, R21, 0x800000, RZ ;  /* 0x00800000156f7824 */ /* 0x000fc600078e00ff */
[----:B------:R-:W-:-:S04]  /*5740*/  FFMA R23, R20, 1.4426950216293334961, -R23 ;  /* 0x3fb8aa3b14177823 */ /* 0x000fc80000000817 */
[----:B------:R-:W-:-:S04]  /*5750*/  FFMA R23, R20, 1.925963033500011079e-08, R23 ;  /* 0x32a5706014177823 */ /* 0x000fc80000000017 */
[----:B------:R-:W0:Y:S02]  /*5760*/  MUFU.EX2 R20, R23 ;  /* 0x0000001700147308 */ /* 0x000e240000000800 */
[----:B0-----:R-:W-:-:S04]  /*5770*/  FMUL R111, R111, R20 ;  /* 0x000000146f6f7220 */ /* 0x001fc80000400000 */
[----:B-1----:R-:W-:-:S05]  /*5780*/  FMUL R21, R111, R22 ;  /* 0x000000166f157220 */ /* 0x002fca0000400000 */
[----:B------:R0:W-:Y:S02]  /*5790*/  STS [R110+0x9090], R21 ;  /* 0x009090156e007388 */ /* 0x0001e40000000800 */
.L_x_86:
[----:B-1----:R-:W-:Y:S01]  /*57a0*/  IMAD R112, R108, 0x100, R113 ;  /* 0x000001006c707824 */ /* 0x002fe200078e0271 */
[----:B------:R-:W-:-:S04]  /*57b0*/  IADD3 R113, PT, PT, R113, 0x80, RZ ;  /* 0x0000008071717810 */ /* 0x000fc80007ffe0ff */
[----:B------:R-:W-:Y:S02]  /*57c0*/  LEA R112, R112, UR4, 0x2 ;  /* 0x0000000470707c11 */ /* 0x000fe4000f8e10ff */
[----:B------:R-:W-:-:S03]  /*57d0*/  ISETP.NE.AND P1, PT, R113, 0x100, PT ;  /* 0x000001007100780c */ /* 0x000fc60003f25270 */
[----:B------:R-:W1:Y:S04]  /*57e0*/  LDS.128 R24, [R112+0x9110] ;  /* 0x0091100070187984 */ /* 0x000e680000000c00 */
[----:B0-----:R-:W0:Y:S04]  /*57f0*/  LDS.128 R20, [R112+0x9120] ;  /* 0x0091200070147984 */ /* 0x001e280000000c00 */
[----:B------:R-:W3:Y:S04]  /*5800*/  LDS.128 R60, [R112+0x9150] ;  /* 0x00915000703c7984 */ /* 0x000ee80000000c00 */
[----:B------:R-:W4:Y:S04]  /*5810*/  LDS.128 R32, [R112+0x9130] ;  /* 0x0091300070207984 */ /* 0x000f280000000c00 */
[----:B------:R-:W5:Y:S04]  /*5820*/  LDS.128 R48, [R112+0x9140] ;  /* 0x0091400070307984 */ /* 0x000f680000000c00 */
[----:B------:R-:W2:Y:S04]  /*5830*/  LDS.128 R40, [R112+0x9160] ;  /* 0x0091600070287984 */ /* 0x000ea80000000c00 */
[----:B------:R-:W2:Y:S04]  /*5840*/  LDS.128 R44, [R112+0x9190] ;  /* 0x00919000702c7984 */ /* 0x000ea80000000c00 */
[----:B------:R-:W-:Y:S04]  /*5850*/  LDS.128 R52, [R112+0x91a0] ;  /* 0x0091a00070347984 */ /* 0x000fe80000000c00 */
[----:B------:R-:W2:Y:S04]  /*5860*/  LDS.128 R36, [R112+0x9170] ;  /* 0x0091700070247984 */ /* 0x000ea80000000c00 */
[----:B------:R-:W2:Y:S01]  /*5870*/  LDS.128 R56, [R112+0x9180] ;  /* 0x0091800070387984 */ /* 0x000ea20000000c00 */
[C---:B-1----:R-:W-:Y:S01]  /*5880*/  FMUL R24, R111.reuse, R24 ;  /* 0x000000186f187220 */ /* 0x042fe20000400000 */
[C---:B------:R-:W-:Y:S01]  /*5890*/  FMUL R25, R111.reuse, R25 ;  /* 0x000000196f197220 */ /* 0x040fe20000400000 */
[C---:B------:R-:W-:Y:S01]  /*58a0*/  FMUL R26, R111.reuse, R26 ;  /* 0x0000001a6f1a7220 */ /* 0x040fe20000400000 */
[C---:B------:R-:W-:Y:S01]  /*58b0*/  FMUL R27, R111.reuse, R27 ;  /* 0x0000001b6f1b7220 */ /* 0x040fe20000400000 */
[C---:B0-----:R-:W-:Y:S01]  /*58c0*/  FMUL R20, R111.reuse, R20 ;  /* 0x000000146f147220 */ /* 0x041fe20000400000 */
[C---:B------:R-:W-:Y:S01]  /*58d0*/  FMUL R21, R111.reuse, R21 ;  /* 0x000000156f157220 */ /* 0x040fe20000400000 */
[C---:B------:R-:W-:Y:S01]  /*58e0*/  FMUL R22, R111.reuse, R22 ;  /* 0x000000166f167220 */ /* 0x040fe20000400000 */
[C---:B------:R-:W-:Y:S01]  /*58f0*/  FMUL R23, R111.reuse, R23 ;  /* 0x000000176f177220 */ /* 0x040fe20000400000 */
[----:B------:R-:W-:Y:S01]  /*5900*/  STS.128 [R112+0x9110], R24 ;  /* 0x0091101870007388 */ /* 0x000fe20000000c00 */
[C---:B---3--:R-:W-:Y:S01]  /*5910*/  FMUL R60, R111.reuse, R60 ;  /* 0x0000003c6f3c7220 */ /* 0x048fe20000400000 */
[C---:B------:R-:W-:Y:S01]  /*5920*/  FMUL R61, R111.reuse, R61 ;  /* 0x0000003d6f3d7220 */ /* 0x040fe20000400000 */
[C---:B------:R-:W-:Y:S01]  /*5930*/  FMUL R62, R111.reuse, R62 ;  /* 0x0000003e6f3e7220 */ /* 0x040fe20000400000 */
[----:B------:R-:W-:Y:S01]  /*5940*/  STS.128 [R112+0x9120], R20 ;  /* 0x0091201470007388 */ /* 0x000fe20000000c00 */
[C---:B------:R-:W-:Y:S01]  /*5950*/  FMUL R63, R111.reuse, R63 ;  /* 0x0000003f6f3f7220 */ /* 0x040fe20000400000 */
[C---:B----4-:R-:W-:Y:S01]  /*5960*/  FMUL R32, R111.reuse, R32 ;  /* 0x000000206f207220 */ /* 0x050fe20000400000 */
[C---:B------:R-:W-:Y:S01]  /*5970*/  FMUL R33, R111.reuse, R33 ;  /* 0x000000216f217220 */ /* 0x040fe20000400000 */
[----:B------:R-:W0:Y:S01]  /*5980*/  LDS.128 R20, [R112+0x91b0] ;  /* 0x0091b00070147984 */ /* 0x000e220000000c00 */
[C---:B------:R-:W-:Y:S01]  /*5990*/  FMUL R34, R111.reuse, R34 ;  /* 0x000000226f227220 */ /* 0x040fe20000400000 */
[C---:B------:R-:W-:Y:S01]  /*59a0*/  FMUL R35, R111.reuse, R35 ;  /* 0x000000236f237220 */ /* 0x040fe20000400000 */
[C---:B-----5:R-:W-:Y:S01]  /*59b0*/  FMUL R48, R111.reuse, R48 ;  /* 0x000000306f307220 */ /* 0x060fe20000400000 */
[----:B------:R-:W1:Y:S01]  /*59c0*/  LDS.128 R24, [R112+0x91c0] ;  /* 0x0091c00070187984 */ /* 0x000e620000000c00 */
[C---:B------:R-:W-:Y:S01]  /*59d0*/  FMUL R49, R111.reuse, R49 ;  /* 0x000000316f317220 */ /* 0x040fe20000400000 */
[C---:B------:R-:W-:Y:S01]  /*59e0*/  FMUL R50, R111.reuse, R50 ;  /* 0x000000326f327220 */ /* 0x040fe20000400000 */
[C---:B------:R-:W-:Y:S01]  /*59f0*/  FMUL R51, R111.reuse, R51 ;  /* 0x000000336f337220 */ /* 0x040fe20000400000 */
[C---:B--2---:R-:W-:Y:S01]  /*5a00*/  FMUL R40, R111.reuse, R40 ;  /* 0x000000286f287220 */ /* 0x044fe20000400000 */
[C---:B------:R-:W-:Y:S01]  /*5a10*/  FMUL R41, R111.reuse, R41 ;  /* 0x000000296f297220 */ /* 0x040fe20000400000 */
[C---:B------:R-:W-:Y:S01]  /*5a20*/  FMUL R42, R111.reuse, R42 ;  /* 0x0000002a6f2a7220 */ /* 0x040fe20000400000 */
[C---:B------:R-:W-:Y:S01]  /*5a30*/  FMUL R43, R111.reuse, R43 ;  /* 0x0000002b6f2b7220 */ /* 0x040fe20000400000 */
[C---:B------:R-:W-:Y:S01]  /*5a40*/  FMUL R44, R111.reuse, R44 ;  /* 0x0000002c6f2c7220 */ /* 0x040fe20000400000 */
[C---:B------:R-:W-:Y:S01]  /*5a50*/  FMUL R45, R111.reuse, R45 ;  /* 0x0000002d6f2d7220 */ /* 0x040fe20000400000 */
[C---:B------:R-:W-:Y:S01]  /*5a60*/  FMUL R46, R111.reuse, R46 ;  /* 0x0000002e6f2e7220 */ /* 0x040fe20000400000 */
[C---:B------:R-:W-:Y:S01]  /*5a70*/  FMUL R47, R111.reuse, R47 ;  /* 0x0000002f6f2f7220 */ /* 0x040fe20000400000 */
[----:B------:R2:W-:Y:S01]  /*5a80*/  STS.128 [R112+0x9150], R60 ;  /* 0x0091503c70007388 */ /* 0x0005e20000000c00 */
[C---:B------:R-:W-:Y:S01]  /*5a90*/  FMUL R36, R111.reuse, R36 ;  /* 0x000000246f247220 */ /* 0x040fe20000400000 */
[C---:B------:R-:W-:Y:S01]  /*5aa0*/  FMUL R37, R111.reuse, R37 ;  /* 0x000000256f257220 */ /* 0x040fe20000400000 */
[C---:B------:R-:W-:Y:S01]  /*5ab0*/  FMUL R38, R111.reuse, R38 ;  /* 0x000000266f267220 */ /* 0x040fe20000400000 */
[----:B------:R-:W-:Y:S01]  /*5ac0*/  STS.128 [R112+0x9130], R32 ;  /* 0x0091302070007388 */ /* 0x000fe20000000c00 */
[C---:B------:R-:W-:Y:S01]  /*5ad0*/  FMUL R39, R111.reuse, R39 ;  /* 0x000000276f277220 */ /* 0x040fe20000400000 */
[C---:B------:R-:W-:Y:S01]  /*5ae0*/  FMUL R56, R111.reuse, R56 ;  /* 0x000000386f387220 */ /* 0x040fe20000400000 */
[C---:B------:R-:W-:Y:S01]  /*5af0*/  FMUL R57, R111.reuse, R57 ;  /* 0x000000396f397220 */ /* 0x040fe20000400000 */
[----:B------:R-:W-:Y:S01]  /*5b00*/  STS.128 [R112+0x9140], R48 ;  /* 0x0091403070007388 */ /* 0x000fe20000000c00 */
[C---:B------:R-:W-:Y:S01]  /*5b10*/  FMUL R58, R111.reuse, R58 ;  /* 0x0000003a6f3a7220 */ /* 0x040fe20000400000 */
[----:B------:R-:W-:-:S02]  /*5b20*/  FMUL R59, R111, R59 ;  /* 0x0000003b6f3b7220 */ /* 0x000fc40000400000 */
[----:B------:R-:W-:Y:S01]  /*5b30*/  STS.128 [R112+0x9160], R40 ;  /* 0x0091602870007388 */ /* 0x000fe20000000c00 */
[C---:B--2---:R-:W-:Y:S01]  /*5b40*/  FMUL R60, R111.reuse, R52 ;  /* 0x000000346f3c7220 */ /* 0x044fe20000400000 */
[C---:B------:R-:W-:Y:S01]  /*5b50*/  FMUL R61, R111.reuse, R53 ;  /* 0x000000356f3d7220 */ /* 0x040fe20000400000 */
[C---:B------:R-:W-:Y:S01]  /*5b60*/  FMUL R62, R111.reuse, R54 ;  /* 0x000000366f3e7220 */ /* 0x040fe20000400000 */
[C---:B------:R-:W-:Y:S01]  /*5b70*/  FMUL R63, R111.reuse, R55 ;  /* 0x000000376f3f7220 */ /* 0x040fe20000400000 */
[----:B------:R-:W-:Y:S01]  /*5b80*/  STS.128 [R112+0x9190], R44 ;  /* 0x0091902c70007388 */ /* 0x000fe20000000c00 */
[C---:B0-----:R-:W-:Y:S01]  /*5b90*/  FMUL R20, R111.reuse, R20 ;  /* 0x000000146f147220 */ /* 0x041fe20000400000 */
[C---:B------:R-:W-:Y:S01]  /*5ba0*/  FMUL R21, R111.reuse, R21 ;  /* 0x000000156f157220 */ /* 0x040fe20000400000 */
[C---:B------:R-:W-:Y:S01]  /*5bb0*/  FMUL R22, R111.reuse, R22 ;  /* 0x000000166f167220 */ /* 0x040fe20000400000 */
[C---:B------:R-:W-:Y:S01]  /*5bc0*/  FMUL R23, R111.reuse, R23 ;  /* 0x000000176f177220 */ /* 0x040fe20000400000 */
[C---:B-1----:R-:W-:Y:S01]  /*5bd0*/  FMUL R24, R111.reuse, R24 ;  /* 0x000000186f187220 */ /* 0x042fe20000400000 */
[C---:B------:R-:W-:Y:S01]  /*5be0*/  FMUL R25, R111.reuse, R25 ;  /* 0x000000196f197220 */ /* 0x040fe20000400000 */
[C---:B------:R-:W-:Y:S01]  /*5bf0*/  FMUL R26, R111.reuse, R26 ;  /* 0x0000001a6f1a7220 */ /* 0x040fe20000400000 */
[C---:B------:R-:W-:Y:S01]  /*5c00*/  FMUL R27, R111.reuse, R27 ;  /* 0x0000001b6f1b7220 */ /* 0x040fe20000400000 */
[----:B------:R-:W-:Y:S04]  /*5c10*/  STS.128 [R112+0x91b0], R20 ;  /* 0x0091b01470007388 */ /* 0x000fe80000000c00 */
[----:B------:R-:W-:Y:S04]  /*5c20*/  STS.128 [R112+0x91c0], R24 ;  /* 0x0091c01870007388 */ /* 0x000fe80000000c00 */
[----:B------:R-:W0:Y:S04]  /*5c30*/  LDS.128 R28, [R112+0x91d0] ;  /* 0x0091d000701c7984 */ /* 0x000e280000000c00 */
[----:B------:R-:W1:Y:S04]  /*5c40*/  LDS.128 R32, [R112+0x91e0] ;  /* 0x0091e00070207984 */ /* 0x000e680000000c00 */
[----:B------:R-:W2:Y:S04]  /*5c50*/  LDS.128 R40, [R112+0x91f0] ;  /* 0x0091f00070287984 */ /* 0x000ea80000000c00 */
[----:B------:R-:W3:Y:S04]  /*5c60*/  LDS.128 R48, [R112+0x9200] ;  /* 0x0092000070307984 */ /* 0x000ee80000000c00 */
[----:B------:R-:W4:Y:S04]  /*5c70*/  LDS.128 R52, [R112+0x9210] ;  /* 0x0092100070347984 */ /* 0x000f280000000c00 */
[----:B------:R-:W5:Y:S04]  /*5c80*/  LDS.128 R44, [R112+0x9220] ;  /* 0x00922000702c7984 */ /* 0x000f680000000c00 */
[----:B------:R-:W5:Y:S04]  /*5c90*/  LDS.128 R20, [R112+0x9250] ;  /* 0x0092500070147984 */ /* 0x000f680000000c00 */
[----:B------:R-:W5:Y:S04]  /*5ca0*/  LDS.128 R24, [R112+0x9260] ;  /* 0x0092600070187984 */ /* 0x000f680000000c00 */
[----:B------:R-:W-:Y:S04]  /*5cb0*/  STS.128 [R112+0x9170], R36 ;  /* 0x0091702470007388 */ /* 0x000fe80000000c00 */
        /* <DEDUP_REMOVED lines=9> */
[C---:B--2---:R-:W-:Y:S01]  /*5d50*/  FMUL R40, R111.reuse, R40 ;  /* 0x000000286f287220 */ /* 0x044fe20000400000 */
[C---:B------:R-:W-:Y:S01]  /*5d60*/  FMUL R41, R111.reuse, R41 ;  /* 0x000000296f297220 */ /* 0x040fe20000400000 */
[C---:B------:R-:W-:Y:S01]  /*5d70*/  FMUL R42, R111.reuse, R42 ;  /* 0x0000002a6f2a7220 */ /* 0x040fe20000400000 */
[C---:B------:R-:W-:Y:S01]  /*5d80*/  FMUL R43, R111.reuse, R43 ;  /* 0x0000002b6f2b7220 */ /* 0x040fe20000400000 */
[C---:B---3--:R-:W-:Y:S01]  /*5d90*/  FMUL R48, R111.reuse, R48 ;  /* 0x000000306f307220 */ /* 0x048fe20000400000 */
[C---:B------:R-:W-:Y:S01]  /*5da0*/  FMUL R49, R111.reuse, R49 ;  /* 0x000000316f317220 */ /* 0x040fe20000400000 */
[C---:B------:R-:W-:Y:S01]  /*5db0*/  FMUL R50, R111.reuse, R50 ;  /* 0x000000326f327220 */ /* 0x040fe20000400000 */
[C---:B------:R-:W-:Y:S01]  /*5dc0*/  FMUL R51, R111.reuse, R51 ;  /* 0x000000336f337220 */ /* 0x040fe20000400000 */
[C---:B----4-:R-:W-:Y:S01]  /*5dd0*/  FMUL R52, R111.reuse, R52 ;  /* 0x000000346f347220 */ /* 0x050fe20000400000 */
[C---:B------:R-:W-:Y:S01]  /*5de0*/  FMUL R53, R111.reuse, R53 ;  /* 0x000000356f357220 */ /* 0x040fe20000400000 */
[C---:B------:R-:W-:Y:S01]  /*5df0*/  FMUL R54, R111.reuse, R54 ;  /* 0x000000366f367220 */ /* 0x040fe20000400000 */
[C---:B------:R-:W-:Y:S01]  /*5e00*/  FMUL R55, R111.reuse, R55 ;  /* 0x000000376f377220 */ /* 0x040fe20000400000 */
[C---:B-----5:R-:W-:Y:S01]  /*5e10*/  FMUL R44, R111.reuse, R44 ;  /* 0x0000002c6f2c7220 */ /* 0x060fe20000400000 */
[C---:B------:R-:W-:Y:S01]  /*5e20*/  FMUL R45, R111.reuse, R45 ;  /* 0x0000002d6f2d7220 */ /* 0x040fe20000400000 */
        /* <DEDUP_REMOVED lines=10> */
[----:B------:R-:W-:Y:S04]  /*5ed0*/  STS.128 [R112+0x91a0], R60 ;  /* 0x0091a03c70007388 */ /* 0x000fe80000000c00 */
        /* <DEDUP_REMOVED lines=16> */
[----:B------:R-:W5:Y:S04]  /*5fe0*/  LDS.128 R52, [R112+0x92d0] ;  /* 0x0092d00070347984 */ /* 0x000f680000000c00 */
[----:B------:R-:W5:Y:S04]  /*5ff0*/  LDS.128 R56, [R112+0x92e0] ;  /* 0x0092e00070387984 */ /* 0x000f680000000c00 */
[----:B------:R-:W5:Y:S01]  /*6000*/  LDS.128 R20, [R112+0x92f0] ;  /* 0x0092f00070147984 */ /* 0x000f620000000c00 */
[C---:B0-----:R-:W-:Y:S01]  /*6010*/  FMUL R60, R111.reuse, R60 ;  /* 0x0000003c6f3c7220 */ /* 0x041fe20000400000 */
[C---:B------:R-:W-:Y:S01]  /*6020*/  FMUL R61, R111.reuse, R61 ;  /* 0x0000003d6f3d7220 */ /* 0x040fe20000400000 */
[C---:B------:R-:W-:Y:S01]  /*6030*/  FMUL R62, R111.reuse, R62 ;  /* 0x0000003e6f3e7220 */ /* 0x040fe20000400000 */
[----:B------:R-:W0:Y:S01]  /*6040*/  LDS.128 R24, [R112+0x9300] ;  /* 0x0093000070187984 */ /* 0x000e220000000c00 */
        /* <DEDUP_REMOVED lines=41> */
[C---:B0-----:R-:W-:Y:S01]  /*62e0*/  FMUL R24, R111.reuse, R24 ;  /* 0x000000186f187220 */ /* 0x041fe20000400000 */
[C---:B------:R-:W-:Y:S01]  /*62f0*/  FMUL R25, R111.reuse, R25 ;  /* 0x000000196f197220 */ /* 0x040fe20000400000 */
[C---:B------:R-:W-:Y:S01]  /*6300*/  FMUL R26, R111.reuse, R26 ;  /* 0x0000001a6f1a7220 */ /* 0x040fe20000400000 */
[----:B------:R-:W-:Y:S01]  /*6310*/  FMUL R27, R111, R27 ;  /* 0x0000001b6f1b7220 */ /* 0x000fe20000400000 */
[----:B------:R1:W-:Y:S04]  /*6320*/  STS.128 [R112+0x9230], R60 ;  /* 0x0092303c70007388 */ /* 0x0003e80000000c00 */
        /* <DEDUP_REMOVED lines=10> */
[----:B------:R1:W-:Y:S01]  /*63d0*/  STS.128 [R112+0x9300], R24 ;  /* 0x0093001870007388 */ /* 0x0003e20000000c00 */
[----:B------:R-:W-:Y:S05]  /*63e0*/  @P1 BRA `(.L_x_86) ;  /* 0xfffffff000ec1947 */ /* 0x000fea000383ffff */
[----:B------:R-:W-:Y:S01]  /*63f0*/  ISETP.GE.AND P1, PT, R17, 0x1, PT ;  /* 0x000000011100780c */ /* 0x000fe20003f26270 */
[----:B-1----:R-:W-:-:S12]  /*6400*/  IMAD.MOV.U32 R24, RZ, RZ, RZ ;  /* 0x000000ffff187224 */ /* 0x002fd800078e00ff */
[----:B------:R-:W-:Y:S05]  /*6410*/  @!P1 BRA `(.L_x_87) ;  /* 0x0000000400849947 */ /* 0x000fea0003800000 */
[----:B------:R-:W-:-:S07]  /*6420*/  CS2R R24, SRZ ;  /* 0x0000000000187805 */ /* 0x000fce000001ff00 */
.L_x_89:
[----:B------:R-:W-:Y:S01]  /*6430*/  IMAD R20, R108, 0x20, R25 ;  /* 0x000000206c147824 */ /* 0x000fe200078e0219 */
[----:B------:R-:W-:Y:S01]  /*6440*/  MOV R26, 0x437c0000 ;  /* 0x437c0000001a7802 */ /* 0x000fe20000000f00 */
[----:B------:R-:W-:Y:S01]  /*6450*/  IMAD.MOV.U32 R21, RZ, RZ, 0x3f000000 ;  /* 0x3f000000ff157424 */ /* 0x000fe200078e00ff */
[----:B------:R-:W-:Y:S02]  /*6460*/  MOV R29, RZ ;  /* 0x000000ff001d7202 */ /* 0x000fe40000000f00 */
[----:B------:R-:W-:-:S06]  /*6470*/  LEA R20, R20, UR4, 0x2 ;  /* 0x0000000414147c11 */ /* 0x000fcc000f8e10ff */
[----:B0-----:R-:W0:Y:S02]  /*6480*/  LDS R20, [R20+0x8000] ;  /* 0x0080000014147984 */ /* 0x001e240000000800 */
[----:B0-----:R-:W-:-:S05]  /*6490*/  I2FP.F32.S32 R22, R20 ;  /* 0x0000001400167245 */ /* 0x001fca0000201400 */
[----:B------:R-:W-:-:S04]  /*64a0*/  FFMA R22, R107, R22, -R109 ;  /* 0x000000166b167223 */ /* 0x000fc8000000086d */
[----:B------:R-:W-:-:S04]  /*64b0*/  FFMA.SAT R21, R22, 0.0057249800302088260651, R21 ;  /* 0x3bbb989d16157823 */ /* 0x000fc80000002015 */
[----:B------:R-:W-:Y:S01]  /*64c0*/  FFMA.RM R21, R21, R26, 12582913 ;  /* 0x4b40000115157423 */ /* 0x000fe2000000401a */
[----:B------:R-:W-:Y:S02]  /*64d0*/  IMAD.MOV.U32 R26, RZ, RZ, R25 ;  /* 0x000000ffff1a7224 */ /* 0x000fe400078e0019 */
[----:B------:R-:W-:Y:S02]  /*64e0*/  VIADD R25, R25, 0x1 ;  /* 0x0000000119197836 */ /* 0x000fe40000000000 */
[C---:B------:R-:W-:Y:S01]  /*64f0*/  FADD R23, R21.reuse, -12583039 ;  /* 0xcb40007f15177421 */ /* 0x040fe20000000000 */
[----:B------:R-:W-:-:S03]  /*6500*/  IMAD.SHL.U32 R27, R21, 0x800000, RZ ;  /* 0x00800000151b7824 */ /* 0x000fc600078e00ff */
[----:B------:R-:W-:Y:S01]  /*6510*/  FFMA R23, R22, 1.4426950216293334961, -R23 ;  /* 0x3fb8aa3b16177823 */ /* 0x000fe20000000817 */
[----:B------:R-:W-:-:S03]  /*6520*/  ISETP.NE.AND P2, PT, R25, R18, PT ;  /* 0x000000121900720c */ /* 0x000fc60003f45270 */
[----:B------:R-:W-:-:S04]  /*6530*/  FFMA R23, R22, 1.925963033500011079e-08, R23 ;  /* 0x32a5706016177823 */ /* 0x000fc80000000017 */
[----:B------:R-:W0:Y:S02]  /*6540*/  MUFU.EX2 R22, R23 ;  /* 0x0000001700167308 */ /* 0x000e240000000800 */
[----:B0-----:R-:W-:-:S04]  /*6550*/  FMUL R27, R27, R22 ;  /* 0x000000161b1b7220 */ /* 0x001fc80000400000 */
[----:B------:R-:W-:-:S07]  /*6560*/  FADD R24, R27, R24 ;  /* 0x000000181b187221 */ /* 0x000fce0000000000 */
.L_x_88:
[--C-:B------:R-:W-:Y:S02]  /*6570*/  IMAD R28, R26, 0x100, R29.reuse ;  /* 0x000001001a1c7824 */ /* 0x100fe400078e021d */
[----:B0-----:R-:W-:Y:S02]  /*6580*/  IMAD R30, R108, 0x100, R29 ;  /* 0x000001006c1e7824 */ /* 0x001fe400078e021d */
[----:B------:R-:W-:Y:S01]  /*6590*/  VIADD R29, R29, 0x10 ;  /* 0x000000101d1d7836 */ /* 0x000fe20000000000 */
[----:B------:R-:W-:Y:S02]  /*65a0*/  LEA R28, R28, UR4, 0x1 ;  /* 0x000000041c1c7c11 */ /* 0x000fe4000f8e08ff */
[----:B------:R-:W-:Y:S02]  /*65b0*/  LEA R30, R30, UR4, 0x2 ;  /* 0x000000041e1e7c11 */ /* 0x000fe4000f8e10ff */
[----:B------:R-:W-:Y:S01]  /*65c0*/  ISETP.NE.AND P1, PT, R29, 0x100, PT ;  /* 0x000001001d00780c */ /* 0x000fe20003f25270 */
[----:B------:R-:W0:Y:S04]  /*65d0*/  LDS.U16 R31, [R28+0x4000] ;  /* 0x004000001c1f7984 */ /* 0x000e280000000400 */
[----:B------:R-:W1:Y:S01]  /*65e0*/  LDS.128 R20, [R30+0x9110] ;  /* 0x009110001e147984 */ /* 0x000e620000000c00 */
[----:B0-----:R-:W-:-:S05]  /*65f0*/  HADD2.F32 R31, -RZ, R31.H0_H0 ;  /* 0x2000001fff1f7230 */ /* 0x001fca0000004100 */
[----:B-1----:R-:W-:-:S05]  /*6600*/  FFMA R31, R27, R31, R20 ;  /* 0x0000001f1b1f7223 */ /* 0x002fca0000000014 */
[----:B------:R-:W-:Y:S04]  /*6610*/  STS [R30+0x9110], R31 ;  /* 0x0091101f1e007388 */ /* 0x000fe80000000800 */
[----:B------:R-:W0:Y:S02]  /*6620*/  LDS.U16 R20, [R28+0x4002] ;  /* 0x004002001c147984 */ /* 0x000e240000000400 */
[----:B0-----:R-:W-:-:S05]  /*6630*/  HADD2.F32 R20, -RZ, R20.H0_H0 ;  /* 0x20000014ff147230 */ /* 0x001fca0000004100 */
[----:B------:R-:W-:-:S05]  /*6640*/  FFMA R33, R27, R20, R21 ;  /* 0x000000141b217223 */ /* 0x000fca0000000015 */
[----:B------:R-:W-:Y:S04]  /*6650*/  STS [R30+0x9114], R33 ;  /* 0x009114211e007388 */ /* 0x000fe80000000800 */
[----:B------:R-:W0:Y:S02]  /*6660*/  LDS.U16 R20, [R28+0x4004] ;  /* 0x004004001c147984 */ /* 0x000e240000000400 */
[----:B0-----:R-:W-:-:S05]  /*6670*/  HADD2.F32 R20, -RZ, R20.H0_H0 ;  /* 0x20000014ff147230 */ /* 0x001fca0000004100 */
[----:B------:R-:W-:-:S05]  /*6680*/  FFMA R35, R27, R20, R22 ;  /* 0x000000141b237223 */ /* 0x000fca0000000016 */
[----:B------:R-:W-:Y:S04]  /*6690*/  STS [R30+0x9118], R35 ;  /* 0x009118231e007388 */ /* 0x000fe80000000800 */
[----:B------:R-:W0:Y:S02]  /*66a0*/  LDS.U16 R20, [R28+0x4006] ;  /* 0x004006001c147984 */ /* 0x000e240000000400 */
[----:B0-----:R-:W-:-:S05]  /*66b0*/  HADD2.F32 R20, -RZ, R20.H0_H0 ;  /* 0x20000014ff147230 */ /* 0x001fca0000004100 */
[----:B------:R-:W-:Y:S02]  /*66c0*/  FFMA R31, R27, R20, R23 ;  /* 0x000000141b1f7223 */ /* 0x000fe40000000017 */
[----:B------:R-:W-:Y:S04]  /*66d0*/  LDS.128 R20, [R30+0x9120] ;  /* 0x009120001e147984 */ /* 0x000fe80000000c00 */
        /* <DEDUP_REMOVED lines=50> */
[----:B------:R0:W-:Y:S01]  /*6a00*/  STS [R30+0x914c], R23 ;  /* 0x00914c171e007388 */ /* 0x0001e20000000800 */
[----:B------:R-:W-:Y:S05]  /*6a10*/  @P1 BRA `(.L_x_88) ;  /* 0xfffffff800d41947 */ /* 0x000fea000383ffff */
[----:B------:R-:W-:Y:S05]  /*6a20*/  @P2 BRA `(.L_x_89) ;  /* 0xfffffff800802947 */ /* 0x000fea000383ffff */
.L_x_87:
[----:B------:R-:W1:Y:S01]  /*6a30*/  LDS R21, [R110+0x9090] ;  /* 0x009090006e157984 */ /* 0x000e620000000800 */
[----:B------:R-:W-:-:S03]  /*6a40*/  IADD3 R108, PT, PT, R108, 0x4, RZ ;  /* 0x000000046c6c7810 */ /* 0x000fc60007ffe0ff */
[----:B------:R3:W-:Y:S01]  /*6a50*/  STS [R110+0x9010], R109 ;  /* 0x0090106d6e007388 */ /* 0x0007e20000000800 */
[----:B------:R-:W-:Y:S01]  /*6a60*/  ISETP.GE.AND P1, PT, R108, R101, PT ;  /* 0x000000656c00720c */ /* 0x000fe20003f26270 */
[----:B-1----:R-:W-:-:S05]  /*6a70*/  FADD R21, R21, R24 ;  /* 0x0000001815157221 */ /* 0x002fca0000000000 */
[----:B------:R3:W-:Y:S07]  /*6a80*/  STS [R110+0x9090], R21 ;  /* 0x009090156e007388 */ /* 0x0007ee0000000800 */
[----:B------:R-:W-:Y:S05]  /*6a90*/  @!P1 BRA `(.L_x_90) ;  /* 0xffffffe400cc9947 */ /* 0x000fea000383ffff */
.L_x_80:
[----:B------:R-:W-:Y:S05]  /*6aa0*/  BSYNC.RECONVERGENT B0 ;  /* 0x0000000000007941 */ /* 0x000fea0003800200 */
.L_x_79:
[----:B------:R-:W1:Y:S01]  /*6ab0*/  LDCU UR5, c[0x0][0x3b8] ;  /* 0x00007700ff0577ac */ /* 0x000e620008000800 */
[----:B------:R-:W-:Y:S02]  /*6ac0*/  VIADD R79, R79, 0x20 ;  /* 0x000000204f4f7836 */ /* 0x000fe40000000000 */
[----:B------:R-:W-:Y:S02]  /*6ad0*/  VIADD R80, R80, 0xffffffe0 ;  /* 0xffffffe050507836 */ /* 0x000fe40000000000 */
[----:B------:R-:W-:Y:S01]  /*6ae0*/  VIADD R81, R81, 0x1 ;  /* 0x0000000151517836 */ /* 0x000fe20000000000 */
[----:B------:R-:W-:Y:S01]  /*6af0*/  BAR.SYNC.DEFER_BLOCKING 0x0 ;  /* 0x0000000000007b1d */ /* 0x000fe20000010000 */
[----:B-1----:R-:W-:-:S13]  /*6b00*/  ISETP.GE.AND P0, PT, R79, UR5, PT ;  /* 0x000000054f007c0c */ /* 0x002fda000bf06270 */
[----:B------:R-:W-:Y:S05]  /*6b10*/  @!P0 BRA `(.L_x_91) ;  /* 0xffffffb800888947 */ /* 0x000fea000383ffff */
[----:B------:R-:W-:-:S13]  /*6b20*/  ISETP.GE.AND P0, PT, R102, R99, PT ;  /* 0x000000636600720c */ /* 0x000fda0003f06270 */
[----:B------:R-:W-:Y:S05]  /*6b30*/  @P0 EXIT ;  /* 0x000000000000094d */ /* 0x000fea0003800000 */
[----:B------:R-:W-:Y:S01]  /*6b40*/  IADD3 R7, PT, PT, R99, R0, RZ ;  /* 0x0000000063077210 */ /* 0x000fe20007ffe0ff */
[----:B------:R-:W1:Y:S01]  /*6b50*/  LDCU.64 UR8, c[0x0][0x398] ;  /* 0x00007300ff0877ac */ /* 0x000e620008000a00 */
[----:B------:R-:W-:Y:S02]  /*6b60*/  BSSY.RECONVERGENT B0, `(.L_x_92) ;  /* 0x0000027000007945 */ /* 0x000fe40003800200 */
[----:B------:R-:W-:-:S04]  /*6b70*/  LOP3.LUT R0, R7, 0x180, RZ, 0xc0, !PT ;  /* 0x0000018007007812 */ /* 0x000fc800078ec0ff */
[----:B------:R-:W-:-:S13]  /*6b80*/  ISETP.NE.AND P0, PT, R0, 0x180, PT ;  /* 0x000001800000780c */ /* 0x000fda0003f05270 */
[----:B-1----:R-:W-:Y:S05]  /*6b90*/  @!P0 BRA `(.L_x_93) ;  /* 0x00000000008c8947 */ /* 0x002fea0003800000 */
[----:B------:R-:W-:-:S04]  /*6ba0*/  LEA.HI R0, R7, 0x1, RZ, 0x19 ;  /* 0x0000000107007811 */ /* 0x000fc800078fc8ff */
[----:B------:R-:W-:-:S05]  /*6bb0*/  LOP3.LUT R0, R0, 0x3, RZ, 0xc0, !PT ;  /* 0x0000000300007812 */ /* 0x000fca00078ec0ff */
[----:B------:R-:W-:-:S07]  /*6bc0*/  IMAD.MOV R0, RZ, RZ, -R0 ;  /* 0x000000ffff007224 */ /* 0x000fce00078e0a00 */
.L_x_96:
[----:B------:R-:W-:Y:S01]  /*6bd0*/  SHF.R.U32.HI R6, RZ, 0x8, R102 ;  /* 0x00000008ff067819 */ /* 0x000fe20000011666 */
[----:B------:R-:W-:Y:S01]  /*6be0*/  BSSY.RECONVERGENT B1, `(.L_x_94) ;  /* 0x0000012000017945 */ /* 0x000fe20003800200 */
[----:B------:R-:W-:Y:S02]  /*6bf0*/  LEA R20, R102, UR4, 0x2 ;  /* 0x0000000466147c11 */ /* 0x000fe4000f8e10ff */
[----:B-1----:R-:W-:Y:S02]  /*6c00*/  LEA R2, R6, UR4, 0x2 ;  /* 0x0000000406027c11 */ /* 0x002fe4000f8e10ff */
[----:B------:R-:W-:Y:S02]  /*6c10*/  LOP3.LUT R9, R102, 0xff, RZ, 0xc0, !PT ;  /* 0x000000ff66097812 */ /* 0x000fe400078ec0ff */
[----:B------:R-:W-:Y:S04]  /*6c20*/  LDS R20, [R20+0x9110] ;  /* 0x0091100014147984 */ /* 0x000fe80000000800 */
[----:B------:R-:W3:Y:S02]  /*6c30*/  LDS R2, [R2+0x9090] ;  /* 0x0090900002027984 */ /* 0x000ee40000000800 */
[----:B---3--:R-:W-:-:S04]  /*6c40*/  FADD R21, R2, 9.9999999747524270788e-07 ;  /* 0x358637bd02157421 */ /* 0x008fc80000000000 */
[----:B------:R-:W1:Y:S08]  /*6c50*/  MUFU.RCP R3, R21 ;  /* 0x0000001500037308 */ /* 0x000e700000001000 */
[----:B------:R-:W3:Y:S01]  /*6c60*/  FCHK P0, R20, R21 ;  /* 0x0000001514007302 */ /* 0x000ee20000000000 */
[----:B-1----:R-:W-:-:S04]  /*6c70*/  FFMA R4, -R21, R3, 1 ;  /* 0x3f80000015047423 */ /* 0x002fc80000000103 */
[----:B------:R-:W-:-:S04]  /*6c80*/  FFMA R3, R3, R4, R3 ;  /* 0x0000000403037223 */ /* 0x000fc80000000003 */
[----:B------:R-:W-:-:S04]  /*6c90*/  FFMA R4, R20, R3, RZ ;  /* 0x0000000314047223 */ /* 0x000fc800000000ff */
[----:B------:R-:W-:-:S04]  /*6ca0*/  FFMA R5, -R21, R4, R20 ;  /* 0x0000000415057223 */ /* 0x000fc80000000114 */
[----:B------:R-:W-:Y:S01]  /*6cb0*/  FFMA R3, R3, R5, R4 ;  /* 0x0000000503037223 */ /* 0x000fe20000000004 */
[----:B---3--:R-:W-:Y:S06]  /*6cc0*/  @!P0 BRA `(.L_x_95) ;  /* 0x00000000000c8947 */ /* 0x008fec0003800000 */
[----:B------:R-:W-:-:S07]  /*6cd0*/  MOV R22, 0x6cf0 ;  /* 0x00006cf000167802 */ /* 0x000fce0000000f00 */
[----:B0-2---:R-:W-:Y:S05]  /*6ce0*/  CALL.REL.NOINC `($__internal_1_$__cuda_sm3x_div_rn_noftz_f32_slowpath) ;  /* 0x0000001000407944 */ /* 0x005fea0003c00000 */
[----:B------:R-:W-:-:S07]  /*6cf0*/  IMAD.MOV.U32 R3, RZ, RZ, R41 ;  /* 0x000000ffff037224 */ /* 0x000fce00078e0029 */
.L_x_95:
[----:B------:R-:W-:Y:S05]  /*6d00*/  BSYNC.RECONVERGENT B1 ;  /* 0x0000000000017941 */ /* 0x000fea0003800200 */
.L_x_94:
[----:B------:R-:W-:Y:S01]  /*6d10*/  IMAD.IADD R2, R103, 0x1, R6 ;  /* 0x0000000167027824 */ /* 0x000fe200078e0206 */
[----:B------:R-:W-:Y:S01]  /*6d20*/  F2FP.F16.F32.PACK_AB R4, RZ, R3 ;  /* 0x00000003ff04723e */ /* 0x000fe200000000ff */
[----:B------:R-:W-:Y:S01]  /*6d30*/  VIADD R0, R0, 0x1 ;  /* 0x0000000100007836 */ /* 0x000fe20000000000 */
[----:B------:R-:W-:Y:S02]  /*6d40*/  IADD3 R102, PT, PT, R102, 0x80, RZ ;  /* 0x0000008066667810 */ /* 0x000fe40007ffe0ff */
[----:B------:R-:W-:-:S04]  /*6d50*/  LEA R5, R2, R9, 0x8 ;  /* 0x0000000902057211 */ /* 0x000fc800078e40ff */
[----:B------:R-:W-:-:S05]  /*6d60*/  IADD3 R5, P0, PT, R5, R120, RZ ;  /* 0x0000007805057210 */ /* 0x000fca0007f1e0ff */
[----:B------:R-:W-:Y:S01]  /*6d70*/  IMAD.X R6, RZ, RZ, R78, P0 ;  /* 0x000000ffff067224 */ /* 0x000fe200000e064e */
[----:B------:R-:W-:-:S04]  /*6d80*/  LEA R2, P0, R5, UR8, 0x1 ;  /* 0x0000000805027c11 */ /* 0x000fc8000f8008ff */
[----:B------:R-:W-:Y:S02]  /*6d90*/  LEA.HI.X R3, R5, UR9, R6, 0x1, P0 ;  /* 0x0000000905037c11 */ /* 0x000fe400080f0c06 */
[----:B------:R-:W-:-:S03]  /*6da0*/  ISETP.NE.AND P0, PT, R0, RZ, PT ;  /* 0x000000ff0000720c */ /* 0x000fc60003f05270 */
[----:B------:R1:W-:Y:S10]  /*6db0*/  STG.E.U16 desc[UR6][R2.64], R4 ;  /* 0x0000000402007986 */ /* 0x0003f4000c101506 */
[----:B------:R-:W-:Y:S05]  /*6dc0*/  @P0 BRA `(.L_x_96) ;  /* 0xfffffffc00800947 */ /* 0x000fea000383ffff */
.L_x_93:
[----:B------:R-:W-:Y:S05]  /*6dd0*/  BSYNC.RECONVERGENT B0 ;  /* 0x0000000000007941 */ /* 0x000fea0003800200 */
.L_x_92:
[----:B------:R-:W-:-:S13]  /*6de0*/  ISETP.GE.U32.AND P0, PT, R7, 0x180, PT ;  /* 0x000001800700780c */ /* 0x000fda0003f06070 */
[----:B------:R-:W-:Y:S05]  /*6df0*/  @!P0 EXIT ;  /* 0x000000000000894d */ /* 0x000fea0003800000 */
[C---:B------:R-:W-:Y:S01]  /*6e00*/  LOP3.LUT R0, R102.reuse, 0xff, RZ, 0xc0, !PT ;  /* 0x000000ff66007812 */ /* 0x040fe200078ec0ff */
[----:B-1----:R-:W-:Y:S01]  /*6e10*/  VIADD R3, R102, 0x100 ;  /* 0x0000010066037836 */ /* 0x002fe20000000000 */
[----:B------:R-:W1:Y:S02]  /*6e20*/  LDCU.64 UR8, c[0x0][0x398] ;  /* 0x00007300ff0877ac */ /* 0x000e640008000a00 */
[----:B------:R-:W-:-:S07]  /*6e30*/  LOP3.LUT R2, R0, 0x80, RZ, 0x3c, !PT ;  /* 0x0000008000027812 */ /* 0x000fce00078e3cff */
.L_x_105:
[----:B----4-:R-:W-:Y:S01]  /*6e40*/  VIADD R5, R3, 0xffffff00 ;  /* 0xffffff0003057836 */ /* 0x010fe20000000000 */
[----:B------:R-:W-:Y:S04]  /*6e50*/  BSSY.RECONVERGENT B0, `(.L_x_97) ;  /* 0x0000013000007945 */ /* 0x000fe80003800200 */
[--C-:B------:R-:W-:Y:S02]  /*6e60*/  SHF.R.U32.HI R8, RZ, 0x8, R5.reuse ;  /* 0x00000008ff087819 */ /* 0x100fe40000011605 */
[----:B------:R-:W-:Y:S02]  /*6e70*/  LOP3.LUT R5, R0, 0x3fffff00, R5, 0xf8, !PT ;  /* 0x3fffff0000057812 */ /* 0x000fe400078ef805 */
[----:B------:R-:W-:Y:S02]  /*6e80*/  LEA R7, R8, UR4, 0x2 ;  /* 0x0000000408077c11 */ /* 0x000fe4000f8e10ff */
[----:B------:R-:W-:-:S03]  /*6e90*/  LEA R20, R5, UR4, 0x2 ;  /* 0x0000000405147c11 */ /* 0x000fc6000f8e10ff */
[----:B------:R-:W3:Y:S04]  /*6ea0*/  LDS R4, [R7+0x9090] ;  /* 0x0090900007047984 */ /* 0x000ee80000000800 */
[----:B------:R-:W4:Y:S01]  /*6eb0*/  LDS R20, [R20+0x9110] ;  /* 0x0091100014147984 */ /* 0x000f220000000800 */
[----:B---3--:R-:W-:-:S04]  /*6ec0*/  FADD R21, R4, 9.9999999747524270788e-07 ;  /* 0x358637bd04157421 */ /* 0x008fc80000000000 */
[----:B------:R-:W3:Y:S08]  /*6ed0*/  MUFU.RCP R4, R21 ;  /* 0x0000001500047308 */ /* 0x000ef00000001000 */
[----:B----4-:R-:W4:Y:S01]  /*6ee0*/  FCHK P0, R20, R21 ;  /* 0x0000001514007302 */ /* 0x010f220000000000 */
[----:B---3--:R-:W-:-:S04]  /*6ef0*/  FFMA R5, -R21, R4, 1 ;  /* 0x3f80000015057423 */ /* 0x008fc80000000104 */
[----:B------:R-:W-:-:S04]  /*6f00*/  FFMA R5, R4, R5, R4 ;  /* 0x0000000504057223 */ /* 0x000fc80000000004 */
[----:B------:R-:W-:-:S04]  /*6f10*/  FFMA R4, R20, R5, RZ ;  /* 0x0000000514047223 */ /* 0x000fc800000000ff */
[----:B------:R-:W-:-:S04]  /*6f20*/  FFMA R6, -R21, R4, R20 ;  /* 0x0000000415067223 */ /* 0x000fc80000000114 */
[----:B------:R-:W-:Y:S01]  /*6f30*/  FFMA R5, R5, R6, R4 ;  /* 0x0000000605057223 */ /* 0x000fe20000000004 */
[----:B----4-:R-:W-:Y:S06]  /*6f40*/  @!P0 BRA `(.L_x_98) ;  /* 0x00000000000c8947 */ /* 0x010fec0003800000 */
[----:B------:R-:W-:-:S07]  /*6f50*/  MOV R22, 0x6f70 ;  /* 0x00006f7000167802 */ /* 0x000fce0000000f00 */
[----:B012---:R-:W-:Y:S05]  /*6f60*/  CALL.REL.NOINC `($__internal_1_$__cuda_sm3x_div_rn_noftz_f32_slowpath) ;  /* 0x0000000c00a07944 */ /* 0x007fea0003c00000 */
[----:B------:R-:W-:-:S07]  /*6f70*/  MOV R5, R41 ;  /* 0x0000002900057202 */ /* 0x000fce0000000f00 */
.L_x_98:
[----:B-1----:R-:W-:Y:S05]  /*6f80*/  BSYNC.RECONVERGENT B0 ;  /* 0x0000000000007941 */ /* 0x002fea0003800200 */
.L_x_97:
[----:B------:R-:W-:Y:S01]  /*6f90*/  VIADD R7, R3, 0xffffff80 ;  /* 0xffffff8003077836 */ /* 0x000fe20000000000 */
[----:B------:R-:W-:Y:S04]  /*6fa0*/  BSSY.RECONVERGENT B0, `(.L_x_99) ;  /* 0x000001c000007945 */ /* 0x000fe80003800200 */
[--C-:B------:R-:W-:Y:S02]  /*6fb0*/  SHF.R.U32.HI R12, RZ, 0x8, R7.reuse ;  /* 0x00000008ff0c7819 */ /* 0x100fe40000011607 */
[----:B------:R-:W-:Y:S02]  /*6fc0*/  LOP3.LUT R7, R2, 0x3fffff00, R7, 0xf8, !PT ;  /* 0x3fffff0002077812 */ /* 0x000fe400078ef807 */
[----:B------:R-:W-:Y:S02]  /*6fd0*/  LEA R6, R12, UR4, 0x2 ;  /* 0x000000040c067c11 */ /* 0x000fe4000f8e10ff */
[----:B------:R-:W-:Y:S01]  /*6fe0*/  LEA R20, R7, UR4, 0x2 ;  /* 0x0000000407147c11 */ /* 0x000fe2000f8e10ff */
[----:B------:R-:W-:-:S02]  /*6ff0*/  IMAD.IADD R7, R103, 0x1, R8 ;  /* 0x0000000167077824 */ /* 0x000fc400078e0208 */
[----:B------:R1:W3:Y:S03]  /*7000*/  LDS R4, [R6+0x9090] ;  /* 0x0090900006047984 */ /* 0x0002e60000000800 */
[----:B------:R-:W-:Y:S01]  /*7010*/  LEA R7, R7, R0, 0x8 ;  /* 0x0000000007077211 */ /* 0x000fe200078e40ff */
[----:B------:R-:W4:Y:S03]  /*7020*/  LDS R20, [R20+0x9110] ;  /* 0x0091100014147984 */ /* 0x000f260000000800 */
[----:B------:R-:W-:Y:S02]  /*7030*/  IADD3 R7, P0, PT, R7, R120, RZ ;  /* 0x0000007807077210 */ /* 0x000fe40007f1e0ff */
[----:B-1----:R-:W-:-:S03]  /*7040*/  F2FP.F16.F32.PACK_AB R6, RZ, R5 ;  /* 0x00000005ff06723e */ /* 0x002fc600000000ff */
[----:B------:R-:W-:Y:S01]  /*7050*/  IMAD.X R10, RZ, RZ, R78, P0 ;  /* 0x000000ffff0a7224 */ /* 0x000fe200000e064e */
[----:B------:R-:W-:Y:S01]  /*7060*/  PRMT R9, R6, 0x7610, R9 ;  /* 0x0000761006097816 */ /* 0x000fe20000000009 */
[----:B---3--:R-:W-:Y:S01]  /*7070*/  FADD R21, R4, 9.9999999747524270788e-07 ;  /* 0x358637bd04157421 */ /* 0x008fe20000000000 */
[----:B------:R-:W-:-:S03]  /*7080*/  LEA R4, P0, R7, UR8, 0x1 ;  /* 0x0000000807047c11 */ /* 0x000fc6000f8008ff */
[----:B------:R-:W1:Y:S01]  /*7090*/  MUFU.RCP R8, R21 ;  /* 0x0000001500087308 */ /* 0x000e620000001000 */
[----:B------:R-:W-:-:S05]  /*70a0*/  LEA.HI.X R5, R7, UR9, R10, 0x1, P0 ;  /* 0x0000000907057c11 */ /* 0x000fca00080f0c0a */
[----:B------:R3:W-:Y:S03]  /*70b0*/  STG.E.U16 desc[UR6][R4.64], R9 ;  /* 0x0000000904007986 */ /* 0x0007e6000c101506 */
[----:B----4-:R-:W4:Y:S01]  /*70c0*/  FCHK P0, R20, R21 ;  /* 0x0000001514007302 */ /* 0x010f220000000000 */
[----:B-1----:R-:W-:-:S04]  /*70d0*/  FFMA R7, -R21, R8, 1 ;  /* 0x3f80000015077423 */ /* 0x002fc80000000108 */
[----:B------:R-:W-:-:S04]  /*70e0*/  FFMA R7, R8, R7, R8 ;  /* 0x0000000708077223 */ /* 0x000fc80000000008 */
[----:B------:R-:W-:-:S04]  /*70f0*/  FFMA R6, R20, R7, RZ ;  /* 0x0000000714067223 */ /* 0x000fc800000000ff */
[----:B------:R-:W-:-:S04]  /*7100*/  FFMA R8, -R21, R6, R20 ;  /* 0x0000000615087223 */ /* 0x000fc80000000114 */
[----:B------:R-:W-:Y:S01]  /*7110*/  FFMA R6, R7, R8, R6 ;  /* 0x0000000807067223 */ /* 0x000fe20000000006 */
[----:B---34-:R-:W-:Y:S06]  /*7120*/  @!P0 BRA `(.L_x_100) ;  /* 0x00000000000c8947 */ /* 0x018fec0003800000 */
[----:B------:R-:W-:-:S07]  /*7130*/  MOV R22, 0x7150 ;  /* 0x0000715000167802 */ /* 0x000fce0000000f00 */
[----:B0-2---:R-:W-:Y:S05]  /*7140*/  CALL.REL.NOINC `($__internal_1_$__cuda_sm3x_div_rn_noftz_f32_slowpath) ;  /* 0x0000000c00287944 */ /* 0x005fea0003c00000 */
[----:B------:R-:W-:-:S07]  /*7150*/  IMAD.MOV.U32 R6, RZ, RZ, R41 ;  /* 0x000000ffff067224 */ /* 0x000fce00078e0029 */
.L_x_100:
[----:B------:R-:W-:Y:S05]  /*7160*/  BSYNC.RECONVERGENT B0 ;  /* 0x0000000000007941 */ /* 0x000fea0003800200 */
.L_x_99:
[--C-:B------:R-:W-:Y:S01]  /*7170*/  SHF.R.U32.HI R14, RZ, 0x8, R3.reuse ;  /* 0x00000008ff0e7819 */ /* 0x100fe20000011603 */
[----:B------:R-:W-:Y:S01]  /*7180*/  BSSY.RECONVERGENT B0, `(.L_x_101) ;  /* 0x000001c000007945 */ /* 0x000fe20003800200 */
[----:B------:R-:W-:Y:S02]  /*7190*/  LOP3.LUT R4, R0, 0x3fffff00, R3, 0xf8, !PT ;  /* 0x3fffff0000047812 */ /* 0x000fe400078ef803 */
[----:B------:R-:W-:Y:S02]  /*71a0*/  LEA R8, R14, UR4, 0x2 ;  /* 0x000000040e087c11 */ /* 0x000fe4000f8e10ff */
[----:B------:R-:W-:Y:S02]  /*71b0*/  LEA R20, R4, UR4, 0x2 ;  /* 0x0000000404147c11 */ /* 0x000fe4000f8e10ff */
[----:B------:R-:W-:Y:S01]  /*71c0*/  IADD3 R5, PT, PT, R103, R12, RZ ;  /* 0x0000000c67057210 */ /* 0x000fe20007ffe0ff */
[----:B------:R-:W1:Y:S01]  /*71d0*/  LDS R7, [R8+0x9090] ;  /* 0x0090900008077984 */ /* 0x000e620000000800 */
[----:B------:R-:W-:-:S02]  /*71e0*/  F2FP.F16.F32.PACK_AB R6, RZ, R6 ;  /* 0x00000006ff06723e */ /* 0x000fc400000000ff */
[----:B------:R-:W-:Y:S01]  /*71f0*/  IADD3 R9, PT, PT, R3, 0x80, RZ ;  /* 0x0000008003097810 */ /* 0x000fe20007ffe0ff */
[----:B------:R-:W3:Y:S01]  /*7200*/  LDS R20, [R20+0x9110] ;  /* 0x0091100014147984 */ /* 0x000ee20000000800 */
[----:B------:R-:W-:-:S05]  /*7210*/  IMAD R5, R5, 0x100, R2 ;  /* 0x0000010005057824 */ /* 0x000fca00078e0202 */
[----:B------:R-:W-:-:S05]  /*7220*/  IADD3 R5, P0, PT, R5, R120, RZ ;  /* 0x0000007805057210 */ /* 0x000fca0007f1e0ff */
[----:B------:R-:W-:Y:S01]  /*7230*/  IMAD.X R10, RZ, RZ, R78, P0 ;  /* 0x000000ffff0a7224 */ /* 0x000fe200000e064e */
[----:B------:R-:W-:-:S04]  /*7240*/  LEA R4, P0, R5, UR8, 0x1 ;  /* 0x0000000805047c11 */ /* 0x000fc8000f8008ff */
[--C-:B------:R-:W-:Y:S02]  /*7250*/  LEA.HI.X R5, R5, UR9, R10.reuse, 0x1, P0 ;  /* 0x0000000905057c11 */ /* 0x100fe400080f0c0a */
[----:B------:R-:W-:-:S05]  /*7260*/  PRMT R10, R6, 0x7610, R10 ;  /* 0x00007610060a7816 */ /* 0x000fca000000000a */
[----:B------:R4:W-:Y:S01]  /*7270*/  STG.E.U16 desc[UR6][R4.64], R10 ;  /* 0x0000000a04007986 */ /* 0x0009e2000c101506 */
[----:B-1----:R-:W-:-:S04]  /*7280*/  FADD R21, R7, 9.9999999747524270788e-07 ;  /* 0x358637bd07157421 */ /* 0x002fc80000000000 */
[----:B------:R-:W1:Y:S08]  /*7290*/  MUFU.RCP R7, R21 ;  /* 0x0000001500077308 */ /* 0x000e700000001000 */
[----:B---3--:R-:W3:Y:S01]  /*72a0*/  FCHK P0, R20, R21 ;  /* 0x0000001514007302 */ /* 0x008ee20000000000 */
        /* <DEDUP_REMOVED lines=9> */
.L_x_102:
[----:B------:R-:W-:Y:S05]  /*7340*/  BSYNC.RECONVERGENT B0 ;  /* 0x0000000000007941 */ /* 0x000fea0003800200 */
.L_x_101:
[--C-:B------:R-:W-:Y:S01]  /*7350*/  SHF.R.U32.HI R12, RZ, 0x8, R9.reuse ;  /* 0x00000008ff0c7819 */ /* 0x100fe20000011609 */
[----:B------:R-:W-:Y:S01]  /*7360*/  IMAD.IADD R5, R103, 0x1, R14 ;  /* 0x0000000167057824 */ /* 0x000fe200078e020e */
[----:B------:R-:W-:Y:S01]  /*7370*/  LOP3.LUT R4, R2, 0x3fffff00, R9, 0xf8, !PT ;  /* 0x3fffff0002047812 */ /* 0x000fe200078ef809 */
[----:B------:R-:W-:Y:S01]  /*7380*/  BSSY.RECONVERGENT B0, `(.L_x_103) ;  /* 0x0000019000007945 */ /* 0x000fe20003800200 */
[----:B------:R-:W-:Y:S02]  /*7390*/  LEA R8, R12, UR4, 0x2 ;  /* 0x000000040c087c11 */ /* 0x000fe4000f8e10ff */
[----:B------:R-:W-:Y:S02]  /*73a0*/  LEA R20, R4, UR4, 0x2 ;  /* 0x0000000404147c11 */ /* 0x000fe4000f8e10ff */
[----:B------:R-:W-:Y:S01]  /*73b0*/  LEA R5, R5, R0, 0x8 ;  /* 0x0000000005057211 */ /* 0x000fe200078e40ff */
[----:B------:R-:W1:Y:S01]  /*73c0*/  LDS R7, [R8+0x9090] ;  /* 0x0090900008077984 */ /* 0x000e620000000800 */
[----:B------:R-:W-:-:S02]  /*73d0*/  F2FP.F16.F32.PACK_AB R6, RZ, R6 ;  /* 0x00000006ff06723e */ /* 0x000fc400000000ff */
[----:B------:R-:W-:Y:S01]  /*73e0*/  IADD3 R5, P0, PT, R5, R120, RZ ;  /* 0x0000007805057210 */ /* 0x000fe20007f1e0ff */
[----:B------:R-:W3:Y:S01]  /*73f0*/  LDS R20, [R20+0x9110] ;  /* 0x0091100014147984 */ /* 0x000ee20000000800 */
[----:B------:R-:W-:-:S03]  /*7400*/  PRMT R9, R6, 0x7610, R9 ;  /* 0x0000761006097816 */ /* 0x000fc60000000009 */
[----:B------:R-:W-:Y:S01]  /*7410*/  IMAD.X R10, RZ, RZ, R78, P0 ;  /* 0x000000ffff0a7224 */ /* 0x000fe200000e064e */
[----:B------:R-:W-:-:S04]  /*7420*/  LEA R4, P0, R5, UR8, 0x1 ;  /* 0x0000000805047c11 */ /* 0x000fc8000f8008ff */
[----:B------:R-:W-:-:S05]  /*7430*/  LEA.HI.X R5, R5, UR9, R10, 0x1, P0 ;  /* 0x0000000905057c11 */ /* 0x000fca00080f0c0a */
        /* <DEDUP_REMOVED lines=13> */
.L_x_104:
[----:B------:R-:W-:Y:S05]  /*7510*/  BSYNC.RECONVERGENT B0 ;  /* 0x0000000000007941 */ /* 0x000fea0003800200 */
.L_x_103:
[----:B------:R-:W-:Y:S02]  /*7520*/  IADD3 R5, PT, PT, R103, R12, RZ ;  /* 0x0000000c67057210 */ /* 0x000fe40007ffe0ff */
[----:B------:R-:W-:-:S03]  /*7530*/  F2FP.F16.F32.PACK_AB R6, RZ, R6 ;  /* 0x00000006ff06723e */ /* 0x000fc600000000ff */
[----:B------:R-:W-:Y:S01]  /*7540*/  IMAD R5, R5, 0x100, R2 ;  /* 0x0000010005057824 */ /* 0x000fe200078e0202 */
[----:B------:R-:W-:Y:S02]  /*7550*/  PRMT R7, R6, 0x7610, R7 ;  /* 0x0000761006077816 */ /* 0x000fe40000000007 */
[C---:B------:R-:W-:Y:S01]  /*7560*/  IADD3 R6, PT, PT, R3.reuse, 0x100, RZ ;  /* 0x0000010003067810 */ /* 0x040fe20007ffe0ff */
[----:B------:R-:W-:Y:S01]  /*7570*/  VIADD R3, R3, 0x200 ;  /* 0x0000020003037836 */ /* 0x000fe20000000000 */
[----:B------:R-:W-:-:S05]  /*7580*/  IADD3 R5, P0, PT, R5, R120, RZ ;  /* 0x0000007805057210 */ /* 0x000fca0007f1e0ff */
[----:B------:R-:W-:Y:S01]  /*7590*/  IMAD.X R8, RZ, RZ, R78, P0 ;  /* 0x000000ffff087224 */ /* 0x000fe200000e064e */
[----:B------:R-:W-:-:S04]  /*75a0*/  LEA R4, P0, R5, UR8, 0x1 ;  /* 0x0000000805047c11 */ /* 0x000fc8000f8008ff */
[----:B------:R-:W-:Y:S02]  /*75b0*/  LEA.HI.X R5, R5, UR9, R8, 0x1, P0 ;  /* 0x0000000905057c11 */ /* 0x000fe400080f0c08 */
[----:B------:R-:W-:-:S03]  /*75c0*/  ISETP.GE.AND P0, PT, R6, R99, PT ;  /* 0x000000630600720c */ /* 0x000fc60003f06270 */
[----:B------:R4:W-:Y:S10]  /*75d0*/  STG.E.U16 desc[UR6][R4.64], R7 ;  /* 0x0000000704007986 */ /* 0x0009f4000c101506 */
[----:B------:R-:W-:Y:S05]  /*75e0*/  @!P0 BRA `(.L_x_105) ;  /* 0xfffffff800148947 */ /* 0x000fea000383ffff */
[----:B------:R-:W-:Y:S05]  /*75f0*/  EXIT ;  /* 0x000000000000794d */ /* 0x000fea0003800000 */
.L_x_11:
[----:B-1----:R-:W-:Y:S01]  /*7600*/  IMAD.MOV.U32 R27, RZ, RZ, R8 ;  /* 0x000000ffff1b7224 */ /* 0x002fe200078e0008 */
[----:B------:R-:W-:Y:S01]  /*7610*/  MOV R32, 0x10 ;  /* 0x0000001000207802 */ /* 0x000fe20000000f00 */
[----:B------:R-:W-:Y:S02]  /*7620*/  IMAD.MOV.U32 R33, RZ, RZ, 0x1f ;  /* 0x0000001fff217424 */ /* 0x000fe400078e00ff */
[----:B------:R-:W-:-:S07]  /*7630*/  IMAD.MOV.U32 R26, RZ, RZ, -0x1 ;  /* 0xffffffffff1a7424 */ /* 0x000fce00078e00ff */
[----:B-----5:R-:W-:Y:S05]  /*7640*/  WARPSYNC.COLLECTIVE R26, `(.L_x_106) ;  /* 0x000000001a087348 */ /* 0x020fea0003c00000 */
[----:B------:R0:W1:Y:S02]  /*7650*/  SHFL.BFLY P0, R25, R27, R32, R33 ;  /* 0x0c0000201b197389 */ /* 0x0000640000000021 */
[----:B01---5:R-:W-:Y:S05]  /*7660*/  ENDCOLLECTIVE ;  /* 0x000000000000791b */ /* 0x023fea0003800000 */
.L_x_106:
[----:B------:R-:W-:Y:S01]  /*7670*/  IMAD.MOV.U32 R32, RZ, RZ, 0x8 ;  /* 0x00000008ff207424 */ /* 0x000fe200078e00ff */
[----:B------:R-:W-:-:S04]  /*7680*/  MOV R9, R25 ;  /* 0x0000001900097202 */ /* 0x000fc80000000f00 */
[----:B------:R-:W-:-:S05]  /*7690*/  FMNMX R9, R8, R9, !PT ;  /* 0x0000000908097209 */ /* 0x000fca0007800000 */
[----:B------:R-:W-:-:S07]  /*76a0*/  IMAD.MOV.U32 R27, RZ, RZ, R9 ;  /* 0x000000ffff1b7224 */ /* 0x000fce00078e0009 */
[----:B------:R-:W-:Y:S05]  /*76b0*/  WARPSYNC.COLLECTIVE R26, `(.L_x_107) ;  /* 0x000000001a087348 */ /* 0x000fea0003c00000 */
[----:B------:R0:W1:Y:S02]  /*76c0*/  SHFL.BFLY P0, R25, R27, R32, R33 ;  /* 0x0c0000201b197389 */ /* 0x0000640000000021 */
[----:B01----:R-:W-:Y:S05]  /*76d0*/  ENDCOLLECTIVE ;  /* 0x000000000000791b */ /* 0x003fea0003800000 */
.L_x_107:
[----:B------:R-:W-:Y:S01]  /*76e0*/  IMAD.MOV.U32 R32, RZ, RZ, 0x4 ;  /* 0x00000004ff207424 */ /* 0x000fe200078e00ff */
[----:B------:R-:W-:-:S04]  /*76f0*/  MOV R0, R25 ;  /* 0x0000001900007202 */ /* 0x000fc80000000f00 */
[----:B------:R-:W-:-:S05]  /*7700*/  FMNMX R0, R9, R0, !PT ;  /* 0x0000000009007209 */ /* 0x000fca0007800000 */
[----:B------:R-:W-:-:S07]  /*7710*/  IMAD.MOV.U32 R27, RZ, RZ, R0 ;  /* 0x000000ffff1b7224 */ /* 0x000fce00078e0000 */
[----:B------:R-:W-:Y:S05]  /*7720*/  WARPSYNC.COLLECTIVE R26, `(.L_x_108) ;  /* 0x000000001a087348 */ /* 0x000fea0003c00000 */
[----:B------:R0:W1:Y:S02]  /*7730*/  SHFL.BFLY P0, R25, R27, R32, R33 ;  /* 0x0c0000201b197389 */ /* 0x0000640000000021 */
[----:B01----:R-:W-:Y:S05]  /*7740*/  ENDCOLLECTIVE ;  /* 0x000000000000791b */ /* 0x003fea0003800000 */
.L_x_108:
[----:B------:R-:W-:Y:S01]  /*7750*/  IMAD.MOV.U32 R32, RZ, RZ, 0x2 ;  /* 0x00000002ff207424 */ /* 0x000fe200078e00ff */
[----:B------:R-:W-:-:S04]  /*7760*/  MOV R11, R25 ;  /* 0x00000019000b7202 */ /* 0x000fc80000000f00 */
[----:B------:R-:W-:-:S05]  /*7770*/  FMNMX R11, R0, R11, !PT ;  /* 0x0000000b000b7209 */ /* 0x000fca0007800000 */
[----:B------:R-:W-:-:S07]  /*7780*/  IMAD.MOV.U32 R27, RZ, RZ, R11 ;  /* 0x000000ffff1b7224 */ /* 0x000fce00078e000b */
[----:B------:R-:W-:Y:S05]  /*7790*/  WARPSYNC.COLLECTIVE R26, `(.L_x_109) ;  /* 0x000000001a087348 */ /* 0x000fea0003c00000 */
[----:B------:R0:W1:Y:S02]  /*77a0*/  SHFL.BFLY P0, R25, R27, R32, R33 ;  /* 0x0c0000201b197389 */ /* 0x0000640000000021 */
[----:B01----:R-:W-:Y:S05]  /*77b0*/  ENDCOLLECTIVE ;  /* 0x000000000000791b */ /* 0x003fea0003800000 */
.L_x_109:
[----:B------:R-:W-:Y:S01]  /*77c0*/  IMAD.MOV.U32 R32, RZ, RZ, 0x1 ;  /* 0x00000001ff207424 */ /* 0x000fe200078e00ff */
[----:B------:R-:W-:-:S04]  /*77d0*/  MOV R10, R25 ;  /* 0x00000019000a7202 */ /* 0x000fc80000000f00 */
[----:B------:R-:W-:-:S05]  /*77e0*/  FMNMX R10, R11, R10, !PT ;  /* 0x0000000a0b0a7209 */ /* 0x000fca0007800000 */
[----:B------:R-:W-:-:S07]  /*77f0*/  IMAD.MOV.U32 R27, RZ, RZ, R10 ;  /* 0x000000ffff1b7224 */ /* 0x000fce00078e000a */
[----:B------:R-:W-:Y:S05]  /*7800*/  WARPSYNC.COLLECTIVE R26, `(.L_x_110) ;  /* 0x000000001a087348 */ /* 0x000fea0003c00000 */
[----:B------:R0:W1:Y:S02]  /*7810*/  SHFL.BFLY P0, R25, R27, R32, R33 ;  /* 0x0c0000201b197389 */ /* 0x0000640000000021 */
[----:B01----:R-:W-:Y:S05]  /*7820*/  ENDCOLLECTIVE ;  /* 0x000000000000791b */ /* 0x003fea0003800000 */
.L_x_110:
[----:B------:R-:W-:Y:S01]  /*7830*/  MOV R13, R25 ;  /* 0x00000019000d7202 */ /* 0x000fe20000000f00 */
[----:B------:R-:W-:Y:S06]  /*7840*/  BRA `(.L_x_111) ;  /* 0xffffff9400a47947 */ /* 0x000fec000383ffff */
.L_x_48:
[----:B-1----:R-:W-:Y:S01]  /*7850*/  IMAD.MOV.U32 R27, RZ, RZ, R24 ;  /* 0x000000ffff1b7224 */ /* 0x002fe200078e0018 */
[----:B------:R-:W-:Y:S01]  /*7860*/  MOV R33, 0x1f ;  /* 0x0000001f00217802 */ /* 0x000fe20000000f00 */
[----:B------:R-:W-:Y:S02]  /*7870*/  IMAD.MOV.U32 R32, RZ, RZ, 0x10 ;  /* 0x00000010ff207424 */ /* 0x000fe400078e00ff */
[----:B------:R-:W-:-:S07]  /*7880*/  IMAD.MOV.U32 R26, RZ, RZ, -0x1 ;  /* 0xffffffffff1a7424 */ /* 0x000fce00078e00ff */
[----:B------:R-:W-:Y:S05]  /*7890*/  WARPSYNC.COLLECTIVE R26, `(.L_x_112) ;  /* 0x000000001a087348 */ /* 0x000fea0003c00000 */
[----:B------:R0:W1:Y:S02]  /*78a0*/  SHFL.BFLY P0, R25, R27, R32, R33 ;  /* 0x0c0000201b197389 */ /* 0x0000640000000021 */
[----:B01----:R-:W-:Y:S05]  /*78b0*/  ENDCOLLECTIVE ;  /* 0x000000000000791b */ /* 0x003fea0003800000 */
.L_x_112:
[----:B------:R-:W-:Y:S02]  /*78c0*/  IMAD.MOV.U32 R32, RZ, RZ, 0x8 ;  /* 0x00000008ff207424 */ /* 0x000fe400078e00ff */
[----:B------:R-:W-:-:S05]  /*78d0*/  IMAD.MOV.U32 R21, RZ, RZ, R25 ;  /* 0x000000ffff157224 */ /* 0x000fca00078e0019 */
[----:B------:R-:W-:-:S04]  /*78e0*/  FMNMX R21, R24, R21, !PT ;  /* 0x0000001518157209 */ /* 0x000fc80007800000 */
[----:B------:R-:W-:-:S07]  /*78f0*/  MOV R27, R21 ;  /* 0x00000015001b7202 */ /* 0x000fce0000000f00 */
[----:B------:R-:W-:Y:S05]  /*7900*/  WARPSYNC.COLLECTIVE R26, `(.L_x_113) ;  /* 0x000000001a087348 */ /* 0x000fea0003c00000 */
[----:B------:R0:W1:Y:S02]  /*7910*/  SHFL.BFLY P0, R25, R27, R32, R33 ;  /* 0x0c0000201b197389 */ /* 0x0000640000000021 */
[----:B01----:R-:W-:Y:S05]  /*7920*/  ENDCOLLECTIVE ;  /* 0x000000000000791b */ /* 0x003fea0003800000 */
.L_x_113:
[----:B------:R-:W-:Y:S02]  /*7930*/  IMAD.MOV.U32 R32, RZ, RZ, 0x4 ;  /* 0x00000004ff207424 */ /* 0x000fe400078e00ff */
[----:B------:R-:W-:-:S05]  /*7940*/  IMAD.MOV.U32 R20, RZ, RZ, R25 ;  /* 0x000000ffff147224 */ /* 0x000fca00078e0019 */
[----:B------:R-:W-:-:S04]  /*7950*/  FMNMX R20, R21, R20, !PT ;  /* 0x0000001415147209 */ /* 0x000fc80007800000 */
[----:B------:R-:W-:-:S07]  /*7960*/  MOV R27, R20 ;  /* 0x00000014001b7202 */ /* 0x000fce0000000f00 */
[----:B------:R-:W-:Y:S05]  /*7970*/  WARPSYNC.COLLECTIVE R26, `(.L_x_114) ;  /* 0x000000001a087348 */ /* 0x000fea0003c00000 */
[----:B------:R0:W1:Y:S02]  /*7980*/  SHFL.BFLY P0, R25, R27, R32, R33 ;  /* 0x0c0000201b197389 */ /* 0x0000640000000021 */
[----:B01----:R-:W-:Y:S05]  /*7990*/  ENDCOLLECTIVE ;  /* 0x000000000000791b */ /* 0x003fea0003800000 */
.L_x_114:
[----:B------:R-:W-:Y:S02]  /*79a0*/  IMAD.MOV.U32 R32, RZ, RZ, 0x2 ;  /* 0x00000002ff207424 */ /* 0x000fe400078e00ff */
[----:B------:R-:W-:-:S05]  /*79b0*/  IMAD.MOV.U32 R23, RZ, RZ, R25 ;  /* 0x000000ffff177224 */ /* 0x000fca00078e0019 */
[----:B------:R-:W-:-:S04]  /*79c0*/  FMNMX R23, R20, R23, !PT ;  /* 0x0000001714177209 */ /* 0x000fc80007800000 */
[----:B------:R-:W-:-:S07]  /*79d0*/  MOV R27, R23 ;  /* 0x00000017001b7202 */ /* 0x000fce0000000f00 */
[----:B------:R-:W-:Y:S05]  /*79e0*/  WARPSYNC.COLLECTIVE R26, `(.L_x_115) ;  /* 0x000000001a087348 */ /* 0x000fea0003c00000 */
[----:B------:R0:W1:Y:S02]  /*79f0*/  SHFL.BFLY P0, R25, R27, R32, R33 ;  /* 0x0c0000201b197389 */ /* 0x0000640000000021 */
[----:B01----:R-:W-:Y:S05]  /*7a00*/  ENDCOLLECTIVE ;  /* 0x000000000000791b */ /* 0x003fea0003800000 */
.L_x_115:
[----:B------:R-:W-:Y:S02]  /*7a10*/  IMAD.MOV.U32 R32, RZ, RZ, 0x1 ;  /* 0x00000001ff207424 */ /* 0x000fe400078e00ff */
[----:B------:R-:W-:-:S05]  /*7a20*/  IMAD.MOV.U32 R22, RZ, RZ, R25 ;  /* 0x000000ffff167224 */ /* 0x000fca00078e0019 */
[----:B------:R-:W-:-:S04]  /*7a30*/  FMNMX R22, R23, R22, !PT ;  /* 0x0000001617167209 */ /* 0x000fc80007800000 */
[----:B------:R-:W-:-:S07]  /*7a40*/  MOV R27, R22 ;  /* 0x00000016001b7202 */ /* 0x000fce0000000f00 */
[----:B------:R-:W-:Y:S05]  /*7a50*/  WARPSYNC.COLLECTIVE R26, `(.L_x_116) ;  /* 0x000000001a087348 */ /* 0x000fea0003c00000 */
[----:B------:R0:W1:Y:S02]  /*7a60*/  SHFL.BFLY P0, R25, R27, R32, R33 ;  /* 0x0c0000201b197389 */ /* 0x0000640000000021 */
[----:B01----:R-:W-:Y:S05]  /*7a70*/  ENDCOLLECTIVE ;  /* 0x000000000000791b */ /* 0x003fea0003800000 */
.L_x_116:
[----:B------:R-:W-:Y:S05]  /*7a80*/  BRA `(.L_x_117) ;  /* 0xffffffb400987947 */ /* 0x000fea000383ffff */
        .weak           $__internal_0_$__cuda_sm20_rcp_rn_f32_slowpath
        .type           $__internal_0_$__cuda_sm20_rcp_rn_f32_slowpath,@function
        .size           $__internal_0_$__cuda_sm20_rcp_rn_f32_slowpath,($__internal_1_$__cuda_sm3x_div_rn_noftz_f32_slowpath - $__internal_0_$__cuda_sm20_rcp_rn_f32_slowpath)
$__internal_0_$__cuda_sm20_rcp_rn_f32_slowpath:
[----:B------:R-:W-:Y:S01]  /*7a90*/  IMAD.SHL.U32 R20, R41, 0x2, RZ ;  /* 0x0000000229147824 */ /* 0x000fe200078e00ff */
[----:B------:R-:W-:Y:S04]  /*7aa0*/  BSSY.RECONVERGENT B1, `(.L_x_118) ;  /* 0x0000030000017945 */ /* 0x000fe80003800200 */
[----:B------:R-:W-:-:S04]  /*7ab0*/  SHF.R.U32.HI R26, RZ, 0x18, R20 ;  /* 0x00000018ff1a7819 */ /* 0x000fc80000011614 */
[----:B------:R-:W-:-:S13]  /*7ac0*/  ISETP.NE.U32.AND P0, PT, R26, RZ, PT ;  /* 0x000000ff1a00720c */ /* 0x000fda0003f05070 */
[----:B------:R-:W-:Y:S05]  /*7ad0*/  @P0 BRA `(.L_x_119) ;  /* 0x0000000000280947 */ /* 0x000fea0003800000 */
[----:B------:R-:W-:-:S04]  /*7ae0*/  SHF.L.U32 R20, R41, 0x1, RZ ;  /* 0x0000000129147819 */ /* 0x000fc800000006ff */
[----:B------:R-:W-:-:S13]  /*7af0*/  ISETP.NE.AND P0, PT, R20, RZ, PT ;  /* 0x000000ff1400720c */ /* 0x000fda0003f05270 */
[----:B------:R-:W-:Y:S01]  /*7b00*/  @P0 FFMA R22, R41, 1.84467440737095516160e+19, RZ ;  /* 0x5f80000029160823 */ /* 0x000fe200000000ff */
[----:B------:R-:W-:Y:S08]  /*7b10*/  @!P0 MUFU.RCP R21, R41 ;  /* 0x0000002900158308 */ /* 0x000ff00000001000 */
[----:B------:R-:W0:Y:S02]  /*7b20*/  @P0 MUFU.RCP R23, R22 ;  /* 0x0000001600170308 */ /* 0x000e240000001000 */
[----:B0-----:R-:W-:-:S04]  /*7b30*/  @P0 FFMA R20, R22, R23, -1 ;  /* 0xbf80000016140423 */ /* 0x001fc80000000017 */
[----:B------:R-:W-:-:S04]  /*7b40*/  @P0 FADD.FTZ R20, -R20, -RZ ;  /* 0x800000ff14140221 */ /* 0x000fc80000010100 */
[----:B------:R-:W-:-:S04]  /*7b50*/  @P0 FFMA R20, R23, R20, R23 ;  /* 0x0000001417140223 */ /* 0x000fc80000000017 */
[----:B------:R-:W-:Y:S01]  /*7b60*/  @P0 FFMA R21, R20, 1.84467440737095516160e+19, RZ ;  /* 0x5f80000014150823 */ /* 0x000fe200000000ff */
[----:B------:R-:W-:Y:S06]  /*7b70*/  BRA `(.L_x_120) ;  /* 0x0000000000887947 */ /* 0x000fec0003800000 */
.L_x_119:
[----:B------:R-:W-:-:S05]  /*7b80*/  VIADD R27, R26, 0xffffff03 ;  /* 0xffffff031a1b7836 */ /* 0x000fca0000000000 */
[----:B------:R-:W-:-:S13]  /*7b90*/  ISETP.GT.U32.AND P0, PT, R27, 0x1, PT ;  /* 0x000000011b00780c */ /* 0x000fda0003f04070 */
[----:B------:R-:W-:Y:S05]  /*7ba0*/  @P0 BRA `(.L_x_121) ;  /* 0x0000000000780947 */ /* 0x000fea0003800000 */
[----:B------:R-:W-:Y:S01]  /*7bb0*/  LOP3.LUT R20, R41, 0x7fffff, RZ, 0xc0, !PT ;  /* 0x007fffff29147812 */ /* 0x000fe200078ec0ff */
[----:B------:R-:W-:-:S03]  /*7bc0*/  IMAD.MOV.U32 R24, RZ, RZ, 0x3 ;  /* 0x00000003ff187424 */ /* 0x000fc600078e00ff */
[----:B------:R-:W-:Y:S02]  /*7bd0*/  LOP3.LUT R20, R20, 0x3f800000, RZ, 0xfc, !PT ;  /* 0x3f80000014147812 */ /* 0x000fe400078efcff */
[----:B------:R-:W-:Y:S02]  /*7be0*/  SHF.L.U32 R24, R24, R27, RZ ;  /* 0x0000001b18187219 */ /* 0x000fe400000006ff */
[----:B------:R-:W0:Y:S02]  /*7bf0*/  MUFU.RCP R21, R20 ;  /* 0x0000001400157308 */ /* 0x000e240000001000 */
[----:B0-----:R-:W-:-:S04]  /*7c00*/  FFMA R22, R20, R21, -1 ;  /* 0xbf80000014167423 */ /* 0x001fc80000000015 */
[----:B------:R-:W-:-:S04]  /*7c10*/  FADD.FTZ R22, -R22, -RZ ;  /* 0x800000ff16167221 */ /* 0x000fc80000010100 */
[CCC-:B------:R-:W-:Y:S01]  /*7c20*/  FFMA.RM R23, R21.reuse, R22.reuse, R21.reuse ;  /* 0x0000001615177223 */ /* 0x1c0fe20000004015 */
[----:B------:R-:W-:-:S04]  /*7c30*/  FFMA.RP R22, R21, R22, R21 ;  /* 0x0000001615167223 */ /* 0x000fc80000008015 */
[C---:B------:R-:W-:Y:S02]  /*7c40*/  LOP3.LUT R21, R23.reuse, 0x7fffff, RZ, 0xc0, !PT ;  /* 0x007fffff17157812 */ /* 0x040fe400078ec0ff */
[----:B------:R-:W-:Y:S02]  /*7c50*/  FSETP.NEU.FTZ.AND P0, PT, R23, R22, PT ;  /* 0x000000161700720b */ /* 0x000fe40003f1d000 */
[----:B------:R-:W-:Y:S02]  /*7c60*/  LOP3.LUT R21, R21, 0x800000, RZ, 0xfc, !PT ;  /* 0x0080000015157812 */ /* 0x000fe400078efcff */
[----:B------:R-:W-:Y:S02]  /*7c70*/  SEL R22, RZ, 0xffffffff, !P0 ;  /* 0xffffffffff167807 */ /* 0x000fe40004000000 */
[----:B------:R-:W-:Y:S02]  /*7c80*/  LOP3.LUT R24, R24, R21, RZ, 0xc0, !PT ;  /* 0x0000001518187212 */ /* 0x000fe400078ec0ff */
[----:B------:R-:W-:-:S02]  /*7c90*/  IADD3 R22, PT, PT, -R22, RZ, RZ ;  /* 0x000000ff16167210 */ /* 0x000fc40007ffe1ff */
[-C--:B------:R-:W-:Y:S02]  /*7ca0*/  SHF.R.U32.HI R24, RZ, R27.reuse, R24 ;  /* 0x0000001bff187219 */ /* 0x080fe40000011618 */
[----:B------:R-:W-:Y:S02]  /*7cb0*/  LOP3.LUT P1, RZ, R22, R27, R21, 0xf8, !PT ;  /* 0x0000001b16ff7212 */ /* 0x000fe4000782f815 */
[C---:B------:R-:W-:Y:S02]  /*7cc0*/  LOP3.LUT P0, RZ, R24.reuse, 0x1, RZ, 0xc0, !PT ;  /* 0x0000000118ff7812 */ /* 0x040fe4000780c0ff */
[----:B------:R-:W-:-:S04]  /*7cd0*/  LOP3.LUT P2, RZ, R24, 0x2, RZ, 0xc0, !PT ;  /* 0x0000000218ff7812 */ /* 0x000fc8000784c0ff */
[----:B------:R-:W-:Y:S02]  /*7ce0*/  PLOP3.LUT P0, PT, P0, P1, P2, 0xe0, 0x0 ;  /* 0x000000000000781c */ /* 0x000fe40000703c20 */
[----:B------:R-:W-:Y:S02]  /*7cf0*/  LOP3.LUT P1, RZ, R41, 0x7fffff, RZ, 0xc0, !PT ;  /* 0x007fffff29ff7812 */ /* 0x000fe4000782c0ff */
[----:B------:R-:W-:-:S05]  /*7d00*/  SEL R20, RZ, 0x1, !P0 ;  /* 0x00000001ff147807 */ /* 0x000fca0004000000 */
[----:B------:R-:W-:-:S05]  /*7d10*/  IMAD.MOV R20, RZ, RZ, -R20 ;  /* 0x000000ffff147224 */ /* 0x000fca00078e0a14 */
[----:B------:R-:W-:Y:S01]  /*7d20*/  ISETP.GE.AND P0, PT, R20, RZ, PT ;  /* 0x000000ff1400720c */ /* 0x000fe20003f06270 */
[----:B------:R-:W-:-:S05]  /*7d30*/  VIADD R20, R26, 0xffffff04 ;  /* 0xffffff041a147836 */ /* 0x000fca0000000000 */
[----:B------:R-:W-:-:S07]  /*7d40*/  SHF.R.U32.HI R20, RZ, R20, R21 ;  /* 0x00000014ff147219 */ /* 0x000fce0000011615 */
[----:B------:R-:W-:-:S05]  /*7d50*/  @!P0 IADD3 R20, PT, PT, R20, 0x1, RZ ;  /* 0x0000000114148810 */ /* 0x000fca0007ffe0ff */
[----:B------:R-:W-:-:S05]  /*7d60*/  @!P1 IMAD.SHL.U32 R20, R20, 0x2, RZ ;  /* 0x0000000214149824 */ /* 0x000fca00078e00ff */
[----:B------:R-:W-:Y:S01]  /*7d70*/  LOP3.LUT R21, R20, 0x80000000, R41, 0xf8, !PT ;  /* 0x8000000014157812 */ /* 0x000fe200078ef829 */
[----:B------:R-:W-:Y:S06]  /*7d80*/  BRA `(.L_x_120) ;  /* 0x0000000000047947 */ /* 0x000fec0003800000 */
.L_x_121:
[----:B------:R0:W1:Y:S02]  /*7d90*/  MUFU.RCP R21, R41 ;  /* 0x0000002900157308 */ /* 0x0000640000001000 */
.L_x_120:
[----:B------:R-:W-:Y:S05]  /*7da0*/  BSYNC.RECONVERGENT B1 ;  /* 0x0000000000017941 */ /* 0x000fea0003800200 */
.L_x_118:
[----:B-1----:R-:W-:Y:S01]  /*7db0*/  IMAD.MOV.U32 R22, RZ, RZ, R21 ;  /* 0x000000ffff167224 */ /* 0x002fe200078e0015 */
[----:B------:R-:W-:Y:S01]  /*7dc0*/  MOV R20, R25 ;  /* 0x0000001900147202 */ /* 0x000fe20000000f00 */
[----:B------:R-:W-:-:S04]  /*7dd0*/  IMAD.MOV.U32 R21, RZ, RZ, 0x0 ;  /* 0x00000000ff157424 */ /* 0x000fc800078e00ff */
[----:B0-----:R-:W-:Y:S05]  /*7de0*/  RET.REL.NODEC R20 `(_Z21int8_attention_kernelILi256ELb0EEvPK6__halfS2_S2_PS0_PKfiiiii) ;  /* 0xffffff8014847950 */ /* 0x001fea0003c3ffff */
        .weak           $__internal_1_$__cuda_sm3x_div_rn_noftz_f32_slowpath
        .type           $__internal_1_$__cuda_sm3x_div_rn_noftz_f32_slowpath,@function
        .size           $__internal_1_$__cuda_sm3x_div_rn_noftz_f32_slowpath,(.L_x_1844 - $__internal_1_$__cuda_sm3x_div_rn_noftz_f32_slowpath)
$__internal_1_$__cuda_sm3x_div_rn_noftz_f32_slowpath:
[----:B------:R-:W-:Y:S01]  /*7df0*/  SHF.R.U32.HI R24, RZ, 0x17, R21 ;  /* 0x00000017ff187819 */ /* 0x000fe20000011615 */
[----:B------:R-:W-:Y:S01]  /*7e00*/  BSSY.RECONVERGENT B2, `(.L_x_122) ;  /* 0x0000062000027945 */ /* 0x000fe20003800200 */
[----:B------:R-:W-:Y:S02]  /*7e10*/  SHF.R.U32.HI R23, RZ, 0x17, R20 ;  /* 0x00000017ff177819 */ /* 0x000fe40000011614 */
[----:B------:R-:W-:Y:S02]  /*7e20*/  LOP3.LUT R32, R24, 0xff, RZ, 0xc0, !PT ;  /* 0x000000ff18207812 */ /* 0x000fe400078ec0ff */
[----:B------:R-:W-:-:S03]  /*7e30*/  LOP3.LUT R26, R23, 0xff, RZ, 0xc0, !PT ;  /* 0x000000ff171a7812 */ /* 0x000fc600078ec0ff */
[----:B------:R-:W-:Y:S01]  /*7e40*/  VIADD R25, R32, 0xffffffff ;  /* 0xffffffff20197836 */ /* 0x000fe20000000000 */
[----:B------:R-:W-:-:S04]  /*7e50*/  IADD3 R24, PT, PT, R26, -0x1, RZ ;  /* 0xffffffff1a187810 */ /* 0x000fc80007ffe0ff */
[----:B------:R-:W-:-:S04]  /*7e60*/  ISETP.GT.U32.AND P0, PT, R25, 0xfd, PT ;  /* 0x000000fd1900780c */ /* 0x000fc80003f04070 */
[----:B------:R-:W-:-:S13]  /*7e70*/  ISETP.GT.U32.OR P0, PT, R24, 0xfd, P0 ;  /* 0x000000fd1800780c */ /* 0x000fda0000704470 */
[----:B------:R-:W-:Y:S01]  /*7e80*/  @!P0 IMAD.MOV.U32 R23, RZ, RZ, RZ ;  /* 0x000000ffff178224 */ /* 0x000fe200078e00ff */
[----:B------:R-:W-:Y:S06]  /*7e90*/  @!P0 BRA `(.L_x_123) ;  /* 0x00000000005c8947 */ /* 0x000fec0003800000 */
[----:B------:R-:W-:Y:S02]  /*7ea0*/  FSETP.GTU.FTZ.AND P0, PT, |R20|, +INF , PT ;  /* 0x7f8000001400780b */ /* 0x000fe40003f1c200 */
[----:B------:R-:W-:-:S04]  /*7eb0*/  FSETP.GTU.FTZ.AND P1, PT, |R21|, +INF , PT ;  /* 0x7f8000001500780b */ /* 0x000fc80003f3c200 */
[----:B------:R-:W-:-:S13]  /*7ec0*/  PLOP3.LUT P0, PT, P0, P1, PT, 0xf8, 0x8f ;  /* 0x00000000008f781c */ /* 0x000fda0000703f70 */
[----:B------:R-:W-:Y:S05]  /*7ed0*/  @P0 BRA `(.L_x_124) ;  /* 0x00000004004c0947 */ /* 0x000fea0003800000 */
[----:B------:R-:W-:-:S13]  /*7ee0*/  LOP3.LUT P0, RZ, R21, 0x7fffffff, R20, 0xc8, !PT ;  /* 0x7fffffff15ff7812 */ /* 0x000fda000780c814 */
[----:B------:R-:W-:Y:S05]  /*7ef0*/  @!P0 BRA `(.L_x_125) ;  /* 0x00000004003c8947 */ /* 0x000fea0003800000 */
[C---:B------:R-:W-:Y:S02]  /*7f00*/  FSETP.NEU.FTZ.AND P3, PT, |R20|.reuse, +INF , PT ;  /* 0x7f8000001400780b */ /* 0x040fe40003f7d200 */
[----:B------:R-:W-:Y:S02]  /*7f10*/  FSETP.NEU.FTZ.AND P1, PT, |R21|, +INF , PT ;  /* 0x7f8000001500780b */ /* 0x000fe40003f3d200 */
[----:B------:R-:W-:-:S11]  /*7f20*/  FSETP.NEU.FTZ.AND P0, PT, |R20|, +INF , PT ;  /* 0x7f8000001400780b */ /* 0x000fd60003f1d200 */
[----:B------:R-:W-:Y:S05]  /*7f30*/  @!P1 BRA !P3, `(.L_x_125) ;  /* 0x00000004002c9947 */ /* 0x000fea0005800000 */
[----:B------:R-:W-:-:S04]  /*7f40*/  LOP3.LUT P3, RZ, R20, 0x7fffffff, RZ, 0xc0, !PT ;  /* 0x7fffffff14ff7812 */ /* 0x000fc8000786c0ff */
[----:B------:R-:W-:-:S13]  /*7f50*/  PLOP3.LUT P1, PT, P1, P3, PT, 0x2f, 0xf2 ;  /* 0x0000000000f2781c */ /* 0x000fda0000f26577 */
[----:B------:R-:W-:Y:S05]  /*7f60*/  @P1 BRA `(.L_x_126) ;  /* 0x0000000400181947 */ /* 0x000fea0003800000 */
[----:B------:R-:W-:-:S04]  /*7f70*/  LOP3.LUT P1, RZ, R21, 0x7fffffff, RZ, 0xc0, !PT ;  /* 0x7fffffff15ff7812 */ /* 0x000fc8000782c0ff */
[----:B------:R-:W-:-:S13]  /*7f80*/  PLOP3.LUT P0, PT, P0, P1, PT, 0x2f, 0xf2 ;  /* 0x0000000000f2781c */ /* 0x000fda0000702577 */
[----:B------:R-:W-:Y:S05]  /*7f90*/  @P0 BRA `(.L_x_127) ;  /* 0x0000000400000947 */ /* 0x000fea0003800000 */
[----:B------:R-:W-:Y:S02]  /*7fa0*/  ISETP.GE.AND P0, PT, R24, RZ, PT ;  /* 0x000000ff1800720c */ /* 0x000fe40003f06270 */
[----:B------:R-:W-:-:S11]  /*7fb0*/  ISETP.GE.AND P1, PT, R25, RZ, PT ;  /* 0x000000ff1900720c */ /* 0x000fd60003f26270 */
[----:B------:R-:W-:Y:S01]  /*7fc0*/  @P0 IMAD.MOV.U32 R23, RZ, RZ, RZ ;  /* 0x000000ffff170224 */ /* 0x000fe200078e00ff */
[----:B------:R-:W-:Y:S01]  /*7fd0*/  @!P0 MOV R23, 0xffffffc0 ;  /* 0xffffffc000178802 */ /* 0x000fe20000000f00 */
[----:B------:R-:W-:Y:S01]  /*7fe0*/  @!P0 FFMA R20, R20, 1.84467440737095516160e+19, RZ ;  /* 0x5f80000014148823 */ /* 0x000fe200000000ff */
[----:B------:R-:W-:-:S03]  /*7ff0*/  @!P1 FFMA R21, R21, 1.84467440737095516160e+19, RZ ;  /* 0x5f80000015159823 */ /* 0x000fc600000000ff */
[----:B------:R-:W-:-:S07]  /*8000*/  @!P1 VIADD R23, R23, 0x40 ;  /* 0x0000004017179836 */ /* 0x000fce0000000000 */
.L_x_123:
[----:B------:R-:W-:Y:S01]  /*8010*/  LEA R24, R32, 0xc0800000, 0x17 ;  /* 0xc080000020187811 */ /* 0x000fe200078eb8ff */
[----:B------:R-:W-:Y:S04]  /*8020*/  BSSY.RECONVERGENT B3, `(.L_x_128) ;  /* 0x0000036000037945 */ /* 0x000fe80003800200 */
[----:B------:R-:W-:Y:S01]  /*8030*/  IMAD.IADD R24, R21, 0x1, -R24 ;  /* 0x0000000115187824 */ /* 0x000fe200078e0a18 */
[----:B------:R-:W-:-:S03]  /*8040*/  IADD3 R21, PT, PT, R26, -0x7f, RZ ;  /* 0xffffff811a157810 */ /* 0x000fc60007ffe0ff */
[----:B------:R0:W1:Y:S01]  /*8050*/  MUFU.RCP R25, R24 ;  /* 0x0000001800197308 */ /* 0x0000620000001000 */
[----:B------:R-:W-:Y:S01]  /*8060*/  FADD.FTZ R27, -R24, -RZ ;  /* 0x800000ff181b7221 */ /* 0x000fe20000010100 */
[C---:B------:R-:W-:Y:S01]  /*8070*/  IMAD R20, R21.reuse, -0x800000, R20 ;  /* 0xff80000015147824 */ /* 0x040fe200078e0214 */
[----:B0-----:R-:W-:-:S05]  /*8080*/  IADD3 R24, PT, PT, R21, 0x7f, -R32 ;  /* 0x0000007f15187810 */ /* 0x001fca0007ffe820 */
[----:B------:R-:W-:Y:S02]  /*8090*/  IMAD.IADD R24, R24, 0x1, R23 ;  /* 0x0000000118187824 */ /* 0x000fe400078e0217 */
[----:B-1----:R-:W-:-:S04]  /*80a0*/  FFMA R26, R25, R27, 1 ;  /* 0x3f800000191a7423 */ /* 0x002fc8000000001b */
[----:B------:R-:W-:-:S04]  /*80b0*/  FFMA R34, R25, R26, R25 ;  /* 0x0000001a19227223 */ /* 0x000fc80000000019 */
[----:B------:R-:W-:-:S04]  /*80c0*/  FFMA R25, R20, R34, RZ ;  /* 0x0000002214197223 */ /* 0x000fc800000000ff */
[----:B------:R-:W-:-:S04]  /*80d0*/  FFMA R26, R27, R25, R20 ;  /* 0x000000191b1a7223 */ /* 0x000fc80000000014 */
[----:B------:R-:W-:-:S04]  /*80e0*/  FFMA R33, R34, R26, R25 ;  /* 0x0000001a22217223 */ /* 0x000fc80000000019 */
[----:B------:R-:W-:-:S04]  /*80f0*/  FFMA R26, R27, R33, R20 ;  /* 0x000000211b1a7223 */ /* 0x000fc80000000014 */
[----:B------:R-:W-:-:S05]  /*8100*/  FFMA R25, R34, R26, R33 ;  /* 0x0000001a22197223 */ /* 0x000fca0000000021 */
[----:B------:R-:W-:-:S04]  /*8110*/  SHF.R.U32.HI R20, RZ, 0x17, R25 ;  /* 0x00000017ff147819 */ /* 0x000fc80000011619 */
[----:B------:R-:W-:-:S05]  /*8120*/  LOP3.LUT R20, R20, 0xff, RZ, 0xc0, !PT ;  /* 0x000000ff14147812 */ /* 0x000fca00078ec0ff */
[----:B------:R-:W-:-:S05]  /*8130*/  IMAD.IADD R27, R20, 0x1, R24 ;  /* 0x00000001141b7824 */ /* 0x000fca00078e0218 */
[----:B------:R-:W-:-:S04]  /*8140*/  IADD3 R20, PT, PT, R27, -0x1, RZ ;  /* 0xffffffff1b147810 */ /* 0x000fc80007ffe0ff */
[----:B------:R-:W-:-:S13]  /*8150*/  ISETP.GE.U32.AND P0, PT, R20, 0xfe, PT ;  /* 0x000000fe1400780c */ /* 0x000fda0003f06070 */
[----:B------:R-:W-:Y:S05]  /*8160*/  @!P0 BRA `(.L_x_129) ;  /* 0x0000000000808947 */ /* 0x000fea0003800000 */
[----:B------:R-:W-:-:S13]  /*8170*/  ISETP.GT.AND P0, PT, R27, 0xfe, PT ;  /* 0x000000fe1b00780c */ /* 0x000fda0003f04270 */
[----:B------:R-:W-:Y:S05]  /*8180*/  @P0 BRA `(.L_x_130) ;  /* 0x00000000006c0947 */ /* 0x000fea0003800000 */
[----:B------:R-:W-:-:S13]  /*8190*/  ISETP.GE.AND P0, PT, R27, 0x1, PT ;  /* 0x000000011b00780c */ /* 0x000fda0003f06270 */
[----:B------:R-:W-:Y:S05]  /*81a0*/  @P0 BRA `(.L_x_131) ;  /* 0x0000000000740947 */ /* 0x000fea0003800000 */
[----:B------:R-:W-:Y:S02]  /*81b0*/  ISETP.GE.AND P0, PT, R27, -0x18, PT ;  /* 0xffffffe81b00780c */ /* 0x000fe40003f06270 */
[----:B------:R-:W-:-:S11]  /*81c0*/  LOP3.LUT R25, R25, 0x80000000, RZ, 0xc0, !PT ;  /* 0x8000000019197812 */ /* 0x000fd600078ec0ff */
[----:B------:R-:W-:Y:S05]  /*81d0*/  @!P0 BRA `(.L_x_131) ;  /* 0x0000000000688947 */ /* 0x000fea0003800000 */
[CCC-:B------:R-:W-:Y:S01]  /*81e0*/  FFMA.RZ R20, R34.reuse, R26.reuse, R33.reuse ;  /* 0x0000001a22147223 */ /* 0x1c0fe2000000c021 */
[C---:B------:R-:W-:Y:S02]  /*81f0*/  VIADD R24, R27.reuse, 0x20 ;  /* 0x000000201b187836 */ /* 0x040fe40000000000 */
[-CC-:B------:R-:W-:Y:S01]  /*8200*/  FFMA.RM R21, R34, R26.reuse, R33.reuse ;  /* 0x0000001a22157223 */ /* 0x180fe20000004021 */
[C---:B------:R-:W-:Y:S02]  /*8210*/  ISETP.NE.AND P3, PT, R27.reuse, RZ, PT ;  /* 0x000000ff1b00720c */ /* 0x040fe40003f65270 */
[----:B------:R-:W-:Y:S01]  /*8220*/  LOP3.LUT R23, R20, 0x7fffff, RZ, 0xc0, !PT ;  /* 0x007fffff14177812 */ /* 0x000fe200078ec0ff */
[----:B------:R-:W-:Y:S01]  /*8230*/  FFMA.RP R20, R34, R26, R33 ;  /* 0x0000001a22147223 */ /* 0x000fe20000008021 */
[----:B------:R-:W-:Y:S01]  /*8240*/  IMAD.MOV R26, RZ, RZ, -R27 ;  /* 0x000000ffff1a7224 */ /* 0x000fe200078e0a1b */
[----:B------:R-:W-:Y:S02]  /*8250*/  ISETP.NE.AND P1, PT, R27, RZ, PT ;  /* 0x000000ff1b00720c */ /* 0x000fe40003f25270 */
[----:B------:R-:W-:-:S02]  /*8260*/  LOP3.LUT R23, R23, 0x800000, RZ, 0xfc, !PT ;  /* 0x0080000017177812 */ /* 0x000fc400078efcff */
[----:B------:R-:W-:Y:S02]  /*8270*/  FSETP.NEU.FTZ.AND P0, PT, R20, R21, PT ;  /* 0x000000151400720b */ /* 0x000fe40003f1d000 */
[----:B------:R-:W-:Y:S02]  /*8280*/  SHF.L.U32 R24, R23, R24, RZ ;  /* 0x0000001817187219 */ /* 0x000fe400000006ff */
[----:B------:R-:W-:Y:S02]  /*8290*/  SEL R20, R26, RZ, P3 ;  /* 0x000000ff1a147207 */ /* 0x000fe40001800000 */
[----:B------:R-:W-:Y:S02]  /*82a0*/  ISETP.NE.AND P1, PT, R24, RZ, P1 ;  /* 0x000000ff1800720c */ /* 0x000fe40000f25270 */
[----:B------:R-:W-:Y:S02]  /*82b0*/  SHF.R.U32.HI R20, RZ, R20, R23 ;  /* 0x00000014ff147219 */ /* 0x000fe40000011617 */
[----:B------:R-:W-:-:S02]  /*82c0*/  PLOP3.LUT P0, PT, P0, P1, PT, 0xf8, 0x8f ;  /* 0x00000000008f781c */ /* 0x000fc40000703f70 */
[----:B------:R-:W-:Y:S02]  /*82d0*/  SHF.R.U32.HI R24, RZ, 0x1, R20 ;  /* 0x00000001ff187819 */ /* 0x000fe40000011614 */
[----:B------:R-:W-:-:S04]  /*82e0*/  SEL R21, RZ, 0x1, !P0 ;  /* 0x00000001ff157807 */ /* 0x000fc80004000000 */
[----:B------:R-:W-:-:S04]  /*82f0*/  LOP3.LUT R21, R21, 0x1, R24, 0xf8, !PT ;  /* 0x0000000115157812 */ /* 0x000fc800078ef818 */
[----:B------:R-:W-:-:S04]  /*8300*/  LOP3.LUT R21, R21, R20, RZ, 0xc0, !PT ;  /* 0x0000001415157212 */ /* 0x000fc800078ec0ff */
[----:B------:R-:W-:-:S04]  /*8310*/  IADD3 R24, PT, PT, R24, R21, RZ ;  /* 0x0000001518187210 */ /* 0x000fc80007ffe0ff */
[----:B------:R-:W-:Y:S01]  /*8320*/  LOP3.LUT R25, R24, R25, RZ, 0xfc, !PT ;  /* 0x0000001918197212 */ /* 0x000fe200078efcff */
[----:B------:R-:W-:Y:S06]  /*8330*/  BRA `(.L_x_131) ;  /* 0x0000000000107947 */ /* 0x000fec0003800000 */
.L_x_130:
[----:B------:R-:W-:-:S04]  /*8340*/  LOP3.LUT R25, R25, 0x80000000, RZ, 0xc0, !PT ;  /* 0x8000000019197812 */ /* 0x000fc800078ec0ff */
[----:B------:R-:W-:Y:S01]  /*8350*/  LOP3.LUT R25, R25, 0x7f800000, RZ, 0xfc, !PT ;  /* 0x7f80000019197812 */ /* 0x000fe200078efcff */
[----:B------:R-:W-:Y:S06]  /*8360*/  BRA `(.L_x_131) ;  /* 0x0000000000047947 */ /* 0x000fec0003800000 */
.L_x_129:
[----:B------:R-:W-:-:S07]  /*8370*/  IMAD R25, R24, 0x800000, R25 ;  /* 0x0080000018197824 */ /* 0x000fce00078e0219 */
.L_x_131:
[----:B------:R-:W-:Y:S05]  /*8380*/  BSYNC.RECONVERGENT B3 ;  /* 0x0000000000037941 */ /* 0x000fea0003800200 */
.L_x_128:
[----:B------:R-:W-:Y:S05]  /*8390*/  BRA `(.L_x_132) ;  /* 0x0000000000207947 */ /* 0x000fea0003800000 */
.L_x_127:
[----:B------:R-:W-:-:S04]  /*83a0*/  LOP3.LUT R20, R21, 0x80000000, R20, 0x48, !PT ;  /* 0x8000000015147812 */ /* 0x000fc800078e4814 */
[----:B------:R-:W-:Y:S01]  /*83b0*/  LOP3.LUT R25, R20, 0x7f800000, RZ, 0xfc, !PT ;  /* 0x7f80000014197812 */ /* 0x000fe200078efcff */
[----:B------:R-:W-:Y:S06]  /*83c0*/  BRA `(.L_x_132) ;  /* 0x0000000000147947 */ /* 0x000fec0003800000 */
.L_x_126:
[----:B------:R-:W-:Y:S01]  /*83d0*/  LOP3.LUT R25, R21, 0x80000000, R20, 0x48, !PT ;  /* 0x8000000015197812 */ /* 0x000fe200078e4814 */
[----:B------:R-:W-:Y:S06]  /*83e0*/  BRA `(.L_x_132) ;  /* 0x00000000000c7947 */ /* 0x000fec0003800000 */
.L_x_125:
[----:B------:R-:W0:Y:S01]  /*83f0*/  MUFU.RSQ R25, -QNAN ;  /* 0xffc0000000197908 */ /* 0x000e220000001400 */
[----:B------:R-:W-:Y:S05]  /*8400*/  BRA `(.L_x_132) ;  /* 0x0000000000047947 */ /* 0x000fea0003800000 */
.L_x_124:
[----:B------:R-:W-:-:S07]  /*8410*/  FADD.FTZ R25, R20, R21 ;  /* 0x0000001514197221 */ /* 0x000fce0000010000 */
.L_x_132:
[----:B------:R-:W-:Y:S05]  /*8420*/  BSYNC.RECONVERGENT B2 ;  /* 0x0000000000027941 */ /* 0x000fea0003800200 */
.L_x_122:
[----:B------:R-:W-:Y:S01]  /*8430*/  MOV R20, R22 ;  /* 0x0000001600147202 */ /* 0x000fe20000000f00 */
[----:B------:R-:W-:Y:S02]  /*8440*/  IMAD.MOV.U32 R21, RZ, RZ, 0x0 ;  /* 0x00000000ff157424 */ /* 0x000fe400078e00ff */
[----:B0-----:R-:W-:Y:S02]  /*8450*/  IMAD.MOV.U32 R41, RZ, RZ, R25 ;  /* 0x000000ffff297224 */ /* 0x001fe400078e0019 */
[----:B------:R-:W-:Y:S05]  /*8460*/  RET.REL.NODEC R20 `(_Z21int8_attention_kernelILi256ELb0EEvPK6__halfS2_S2_PS0_PKfiiiii) ;  /* 0xffffff7814e47950 */ /* 0x000fea0003c3ffff */
.L_x_133:
[----:B------:R-:W-:-:S00]  /*8470*/  BRA `(.L_x_133) ;  /* 0xfffffffc00fc7947 */ /* 0x000fc0000383ffff */
[----:B------:R-:W-:-:S00]  /*8480*/  NOP ;  /* 0x0000000000007918 */ /* 0x000fc00000000000 */
[----:B------:R-:W-:-:S00]  /*8490*/  NOP ;  /* 0x0000000000007918 */ /* 0x000fc00000000000 */
[----:B------:R-:W-:-:S00]  /*84a0*/  NOP ;  /* 0x0000000000007918 */ /* 0x000fc00000000000 */
[----:B------:R-:W-:-:S00]  /*84b0*/  NOP ;  /* 0x0000000000007918 */ /* 0x000fc00000000000 */
[----:B------:R-:W-:-:S00]  /*84c0*/  NOP ;  /* 0x0000000000007918 */ /* 0x000fc00000000000 */
[----:B------:R-:W-:-:S00]  /*84d0*/  NOP ;  /* 0x0000000000007918 */ /* 0x000fc00000000000 */
[----:B------:R-:W-:-:S00]  /*84e0*/  NOP ;  /* 0x0000000000007918 */ /* 0x000fc00000000000 */
[----:B------:R-:W-:-:S00]  /*84f0*/  NOP ;  /* 0x0000000000007918 */ /* 0x000fc00000000000 */
.L_x_1844:


//--------------------- .text._Z21int8_attention_kernelILi160ELb0EEvPK6__halfS2_S2_PS0_PKfiiiii --------------------------
	.section	.text._Z21int8_attention_kernelILi160ELb0EEvPK6__halfS2_S2_PS0_PKfiiiii,"ax",@progbits
	.align	128
        .global         _Z21int8_attention_kernelILi160ELb0EEvPK6__halfS2_S2_PS0_PKfiiiii
        .type           _Z21int8_attention_kernelILi160ELb0EEvPK6__halfS2_S2_PS0_PKfiiiii,@function
        .size           _Z21int8_attention_kernelILi160ELb0EEvPK6__halfS2_S2_PS0_PKfiiiii,(.L_x_1846 - _Z21int8_attention_kernelILi160ELb0EEvPK6__halfS2_S2_PS0_PKfiiiii)
        .other          _Z21int8_attention_kernelILi160ELb0EEvPK6__halfS2_S2_PS0_PKfiiiii,@"STO_CUDA_ENTRY STV_DEFAULT"
_Z21int8_attention_kernelILi160ELb0EEvPK6__halfS2_S2_PS0_PKfiiiii:
.text._Z21int8_attention_kernelILi160ELb0EEvPK6__halfS2_S2_PS0_PKfiiiii:
[----:B------:R-:W-:Y:S01]  /*0000*/  LDC R1, c[0x0][0x37c] ;  /* 0x0000df00ff017b82 */ /* 0x000fe20000000800 */
[----:B------:R-:W0:Y:S07]  /*0010*/  S2R R85, SR_CTAID.Z ;  /* 0x0000000000557919 */ /* 0x000e2e0000002700 */
[----:B------:R-:W1:Y:S01]  /*0020*/  LDC R11, c[0x0][0x3b8] ;  /* 0x0000ee00ff0b7b82 */ /* 0x000e620000000800 */
[----:B0-----:R-:W-:-:S04]  /*0030*/  SHF.L.U32 R104, R85, 0x5, RZ ;  /* 0x0000000555687819 */ /* 0x001fc800000006ff */
[----:B-1----:R-:W-:-:S13]  /*0040*/  ISETP.GE.AND P0, PT, R104, R11, PT ;  /* 0x0000000b6800720c */ /* 0x002fda0003f06270 */
[----:B------:R-:W-:Y:S05]  /*0050*/  @P0 EXIT ;  /* 0x000000000000094d */ /* 0x000fea0003800000 */
[----:B------:R-:W0:Y:S01]  /*0060*/  LDC R15, c[0x0][0x3b4] ;  /* 0x0000ed00ff0f7b82 */ /* 0x000e220000000800 */
[----:B------:R-:W1:Y:S01]  /*0070*/  LDCU.64 UR4, c[0x0][0x3a0] ;  /* 0x00007400ff0477ac */ /* 0x000e620008000a00 */
[----:B------:R-:W-:Y:S01]  /*0080*/  IMAD.MOV.U32 R101, RZ, RZ, 0x3f800000 ;  /* 0x3f800000ff657424 */ /* 0x000fe200078e00ff */
[----:B------:R-:W2:Y:S01]  /*0090*/  LDCU.64 UR6, c[0x0][0x358] ;  /* 0x00006b00ff0677ac */ /* 0x000ea20008000a00 */
[----:B-1----:R-:W-:-:S04]  /*00a0*/  ISETP.NE.U32.AND P0, PT, RZ, UR4, PT ;  /* 0x00000004ff007c0c */ /* 0x002fc8000bf05070 */
[----:B------:R-:W-:Y:S02]  /*00b0*/  ISETP.NE.AND.EX P0, PT, RZ, UR5, PT, P0 ;  /* 0x00000005ff007c0c */ /* 0x000fe4000bf05300 */
[----:B0-----:R-:W-:-:S04]  /*00c0*/  IABS R7, R15 ;  /* 0x0000000f00077213 */ /* 0x001fc80000000000 */
[----:B------:R-:W0:Y:S07]  /*00d0*/  I2F.RP R0, R7 ;  /* 0x0000000700007306 */ /* 0x000e2e0000209400 */
[----:B------:R-:W1:Y:S08]  /*00e0*/  @P0 LDC R5, c[0x0][0x3a8] ;  /* 0x0000ea00ff050b82 */ /* 0x000e700000000800 */
[----:B------:R-:W1:Y:S01]  /*00f0*/  @P0 LDC.64 R2, c[0x0][0x3a0] ;  /* 0x0000e800ff020b82 */ /* 0x000e620000000a00 */
[----:B0-----:R-:W0:Y:S01]  /*0100*/  MUFU.RCP R0, R0 ;  /* 0x0000000000007308 */ /* 0x001e220000001000 */
[----:B------:R-:W3:Y:S01]  /*0110*/  S2R R8, SR_CTAID.Y ;  /* 0x0000000000087919 */ /* 0x000ee20000002600 */
[----:B0-----:R-:W-:Y:S01]  /*0120*/  IADD3 R4, PT, PT, R0, 0xffffffe, RZ ;  /* 0x0ffffffe00047810 */ /* 0x001fe20007ffe0ff */
[----:B-1----:R-:W-:-:S05]  /*0130*/  @P0 IMAD.WIDE R2, R5, 0x4, R2 ;  /* 0x0000000405020825 */ /* 0x002fca00078e0202 */
[----:B------:R0:W1:Y:S01]  /*0140*/  F2I.FTZ.U32.TRUNC.NTZ R5, R4 ;  /* 0x0000000400057305 */ /* 0x000062000021f000 */
[----:B--2---:R2:W5:Y:S01]  /*0150*/  @P0 LDG.E.CONSTANT R101, desc[UR6][R2.64] ;  /* 0x0000000602650981 */ /* 0x004562000c1e9900 */
[----:B------:R-:W4:Y:S01]  /*0160*/  S2UR UR4, SR_CTAID.X ;  /* 0x00000000000479c3 */ /* 0x000f220000002500 */
[----:B------:R-:W-:Y:S01]  /*0170*/  IADD3 R10, PT, PT, -R104, RZ, RZ ;  /* 0x000000ff680a7210 */ /* 0x000fe20007ffe1ff */
[----:B------:R-:W-:Y:S01]  /*0180*/  IMAD.MOV.U32 R9, RZ, RZ, RZ ;  /* 0x000000ffff097224 */ /* 0x000fe200078e00ff */
[----:B------:R-:W4:Y:S01]  /*0190*/  S2R R105, SR_TID.X ;  /* 0x0000000000697919 */ /* 0x000f220000002100 */
[----:B---3--:R-:W-:Y:S01]  /*01a0*/  ISETP.GE.AND P2, PT, R8, RZ, PT ;  /* 0x000000ff0800720c */ /* 0x008fe20003f46270 */
[----:B------:R-:W-:Y:S01]  /*01b0*/  IMAD.WIDE.U32 R118, R11, 0xa0, RZ ;  /* 0x000000a00b767825 */ /* 0x000fe200078e00ff */
[----:B0-----:R-:W-:Y:S01]  /*01c0*/  MOV R4, RZ ;  /* 0x000000ff00047202 */ /* 0x001fe20000000f00 */
[----:B------:R-:W-:Y:S01]  /*01d0*/  BSSY.RECONVERGENT B0, `(.L_x_134) ;  /* 0x00000c4000007945 */ /* 0x000fe20003800200 */
[----:B------:R-:W-:-:S02]  /*01e0*/  VIADDMNMX R103, R10, R11, 0x20, PT ;  /* 0x000000200a677446 */ /* 0x000fc4000380010b */
[----:B--2---:R-:W-:Y:S01]  /*01f0*/  IABS R2, R8 ;  /* 0x0000000800027213 */ /* 0x004fe20000000000 */
[----:B-1----:R-:W-:Y:S02]  /*0200*/  IMAD.MOV R6, RZ, RZ, -R5 ;  /* 0x000000ffff067224 */ /* 0x002fe400078e0a05 */
[----:B------:R-:W-:Y:S02]  /*0210*/  IMAD R102, R103, 0xa0, RZ ;  /* 0x000000a067667824 */ /* 0x000fe400078e02ff */
[----:B------:R-:W-:-:S04]  /*0220*/  IMAD R3, R6, R7, RZ ;  /* 0x0000000706037224 */ /* 0x000fc800078e02ff */
[----:B------:R-:W-:-:S06]  /*0230*/  IMAD.HI.U32 R5, R5, R3, R4 ;  /* 0x0000000305057227 */ /* 0x000fcc00078e0004 */
[----:B------:R-:W-:-:S04]  /*0240*/  IMAD.HI.U32 R5, R5, R2, RZ ;  /* 0x0000000205057227 */ /* 0x000fc800078e00ff */
[----:B------:R-:W-:-:S04]  /*0250*/  IMAD.MOV R5, RZ, RZ, -R5 ;  /* 0x000000ffff057224 */ /* 0x000fc800078e0a05 */
[C---:B------:R-:W-:Y:S02]  /*0260*/  IMAD R0, R7.reuse, R5, R2 ;  /* 0x0000000507007224 */ /* 0x040fe400078e0202 */
[----:B------:R-:W0:Y:S01]  /*0270*/  LDC R5, c[0x0][0x3b0] ;  /* 0x0000ec00ff057b82 */ /* 0x000e220000000800 */
[----:B----4-:R-:W-:Y:S02]  /*0280*/  SHF.R.U32.HI R106, RZ, 0x5, R105 ;  /* 0x00000005ff6a7819 */ /* 0x010fe40000011669 */
[----:B------:R-:W-:-:S05]  /*0290*/  ISETP.GT.U32.AND P0, PT, R7, R0, PT ;  /* 0x000000000700720c */ /* 0x000fca0003f04070 */
[----:B------:R-:W1:Y:S08]  /*02a0*/  LDC.64 R2, c[0x0][0x380] ;  /* 0x0000e000ff027b82 */ /* 0x000e700000000a00 */
[----:B------:R-:W-:Y:S02]  /*02b0*/  @!P0 IADD3 R0, PT, PT, R0, -R7, RZ ;  /* 0x8000000700008210 */ /* 0x000fe40007ffe0ff */
[----:B------:R-:W-:-:S02]  /*02c0*/  ISETP.NE.AND P0, PT, R15, RZ, PT ;  /* 0x000000ff0f00720c */ /* 0x000fc40003f05270 */
[----:B------:R-:W-:Y:S02]  /*02d0*/  ISETP.GT.U32.AND P1, PT, R7, R0, PT ;  /* 0x000000000700720c */ /* 0x000fe40003f24070 */
[----:B0-----:R-:W-:Y:S01]  /*02e0*/  SHF.R.S32.HI R4, RZ, 0x1f, R5 ;  /* 0x0000001fff047819 */ /* 0x001fe20000011405 */
[----:B------:R-:W-:Y:S01]  /*02f0*/  IMAD.WIDE.U32 R8, R5, UR4, R8 ;  /* 0x0000000405087c25 */ /* 0x000fe2000f8e0008 */
[----:B------:R-:W-:-:S03]  /*0300*/  SHF.R.S32.HI R5, RZ, 0x1f, R15 ;  /* 0x0000001fff057819 */ /* 0x000fc6000001140f */
[----:B------:R-:W-:Y:S02]  /*0310*/  IMAD R13, R4, UR4, RZ ;  /* 0x00000004040d7c24 */ /* 0x000fe4000f8e02ff */
[----:B------:R-:W-:-:S04]  /*0320*/  IMAD.WIDE.U32 R122, R118, R8, RZ ;  /* 0x00000008767a7225 */ /* 0x000fc800078e00ff */
[----:B------:R-:W-:Y:S01]  /*0330*/  @!P1 IMAD.IADD R0, R0, 0x1, -R7 ;  /* 0x0000000100009824 */ /* 0x000fe200078e0a07 */
[----:B------:R-:W-:Y:S02]  /*0340*/  MOV R7, RZ ;  /* 0x000000ff00077202 */ /* 0x000fe40000000f00 */
[----:B-1----:R-:W-:Y:S02]  /*0350*/  LEA R4, P1, R122, R2, 0x1 ;  /* 0x000000027a047211 */ /* 0x002fe400078208ff */
[----:B------:R-:W-:Y:S02]  /*0360*/  @!P2 IADD3 R0, PT, PT, -R0, RZ, RZ ;  /* 0x000000ff0000a210 */ /* 0x000fe40007ffe1ff */
[----:B------:R-:W-:Y:S02]  /*0370*/  @!P0 LOP3.LUT R0, RZ, R15, RZ, 0x33, !PT ;  /* 0x0000000fff008212 */ /* 0x000fe400078e33ff */
[----:B------:R-:W-:-:S03]  /*0380*/  ISETP.GE.AND P0, PT, R105, R102, PT ;  /* 0x000000666900720c */ /* 0x000fc60003f06270 */
[----:B------:R-:W-:Y:S02]  /*0390*/  IMAD.MOV.U32 R6, RZ, RZ, R0 ;  /* 0x000000ffff067224 */ /* 0x000fe400078e0000 */
[----:B------:R-:W-:Y:S02]  /*03a0*/  IMAD.IADD R0, R9, 0x1, R13 ;  /* 0x0000000109007824 */ /* 0x000fe400078e020d */
[----:B------:R-:W-:-:S04]  /*03b0*/  IMAD.WIDE.U32 R6, R15, UR4, R6 ;  /* 0x000000040f067c25 */ /* 0x000fc8000f8e0006 */
[----:B------:R-:W-:Y:S02]  /*03c0*/  IMAD R15, R5, UR4, RZ ;  /* 0x00000004050f7c24 */ /* 0x000fe4000f8e02ff */
[C---:B------:R-:W-:Y:S02]  /*03d0*/  IMAD R5, R119.reuse, R8, RZ ;  /* 0x0000000877057224 */ /* 0x040fe400078e02ff */
[----:B------:R-:W-:Y:S01]  /*03e0*/  IMAD R13, R119, R6, RZ ;  /* 0x00000006770d7224 */ /* 0x000fe200078e02ff */
[----:B------:R-:W-:Y:S01]  /*03f0*/  IADD3 R10, PT, PT, R7, R15, RZ ;  /* 0x0000000f070a7210 */ /* 0x000fe20007ffe0ff */
[----:B------:R-:W-:Y:S01]  /*0400*/  IMAD R5, R118, R0, R5 ;  /* 0x0000000076057224 */ /* 0x000fe200078e0205 */
[----:B------:R-:W-:-:S03]  /*0410*/  MOV R15, RZ ;  /* 0x000000ff000f7202 */ /* 0x000fc60000000f00 */
[----:B------:R-:W-:Y:S02]  /*0420*/  IMAD.IADD R86, R123, 0x1, R5 ;  /* 0x000000017b567824 */ /* 0x000fe400078e0205 */
[C---:B------:R-:W-:Y:S02]  /*0430*/  IMAD R13, R118.reuse, R10, R13 ;  /* 0x0000000a760d7224 */ /* 0x040fe400078e020d */
[----:B------:R-:W-:Y:S01]  /*0440*/  IMAD.WIDE.U32 R118, R118, R6, RZ ;  /* 0x0000000676767225 */ /* 0x000fe200078e00ff */
[----:B------:R-:W-:-:S03]  /*0450*/  LEA.HI.X R5, R122, R3, R86, 0x1, P1 ;  /* 0x000000037a057211 */ /* 0x000fc600008f0c56 */
[----:B------:R-:W-:Y:S01]  /*0460*/  IMAD.IADD R84, R119, 0x1, R13 ;  /* 0x0000000177547824 */ /* 0x000fe200078e020d */
[----:B------:R-:W-:Y:S06]  /*0470*/  @P0 BRA `(.L_x_135) ;  /* 0x0000000800640947 */ /* 0x000fec0003800000 */
[-C--:B------:R-:W-:Y:S01]  /*0480*/  LOP3.LUT R13, RZ, R105.reuse, RZ, 0x33, !PT ;  /* 0x00000069ff0d7212 */ /* 0x080fe200078e33ff */
[----:B------:R-:W-:Y:S01]  /*0490*/  BSSY.RECONVERGENT B1, `(.L_x_136) ;  /* 0x0000048000017945 */ /* 0x000fe20003800200 */
[----:B------:R-:W-:Y:S01]  /*04a0*/  IMAD R14, R85, 0x1400, RZ ;  /* 0x00001400550e7824 */ /* 0x000fe200078e02ff */
[----:B------:R-:W-:Y:S01]  /*04b0*/  MOV R19, R105 ;  /* 0x0000006900137202 */ /* 0x000fe20000000f00 */
[----:B------:R-:W-:Y:S01]  /*04c0*/  IMAD.MOV.U32 R15, RZ, RZ, RZ ;  /* 0x000000ffff0f7224 */ /* 0x000fe200078e00ff */
[----:B------:R-:W-:-:S04]  /*04d0*/  IADD3 R13, PT, PT, R102, R13, RZ ;  /* 0x0000000d660d7210 */ /* 0x000fc80007ffe0ff */
[C---:B------:R-:W-:Y:S02]  /*04e0*/  ISETP.GE.U32.AND P1, PT, R13.reuse, 0x780, PT ;  /* 0x000007800d00780c */ /* 0x040fe40003f26070 */
[----:B------:R-:W-:-:S04]  /*04f0*/  LEA.HI R35, R13, 0x1, RZ, 0x19 ;  /* 0x000000010d237811 */ /* 0x000fc800078fc8ff */
[----:B------:R-:W-:-:S04]  /*0500*/  LOP3.LUT R36, R35, 0xf, RZ, 0xc0, !PT ;  /* 0x0000000f23247812 */ /* 0x000fc800078ec0ff */
[----:B------:R-:W-:-:S03]  /*0510*/  ISETP.NE.AND P0, PT, R36, RZ, PT ;  /* 0x000000ff2400720c */ /* 0x000fc60003f05270 */
[----:B------:R-:W-:Y:S10]  /*0520*/  @!P1 BRA `(.L_x_137) ;  /* 0x0000000000f89947 */ /* 0x000ff40003800000 */
[----:B------:R-:W-:Y:S01]  /*0530*/  IMAD.IADD R12, R105, 0x1, R14 ;  /* 0x00000001690c7824 */ /* 0x000fe200078e020e */
[----:B------:R-:W-:Y:S01]  /*0540*/  MOV R19, R105 ;  /* 0x0000006900137202 */ /* 0x000fe20000000f00 */
[----:B------:R-:W-:-:S04]  /*0550*/  IMAD.WIDE.U32 R16, R8, R11, RZ ;  /* 0x0000000b08107225 */ /* 0x000fc800078e00ff */
[----:B------:R-:W-:-:S04]  /*0560*/  IMAD.WIDE.U32 R12, R12, 0x2, RZ ;  /* 0x000000020c0c7825 */ /* 0x000fc800078e00ff */
[----:B------:R-:W-:Y:S02]  /*0570*/  IMAD R15, R0, R11, RZ ;  /* 0x0000000b000f7224 */ /* 0x000fe400078e02ff */
[----:B------:R-:W-:-:S03]  /*0580*/  IMAD.WIDE.U32 R12, R16, 0x140, R12 ;  /* 0x00000140100c7825 */ /* 0x000fc600078e000c */
[----:B------:R-:W-:Y:S01]  /*0590*/  IADD3 R16, PT, PT, R17, R15, RZ ;  /* 0x0000000f11107210 */ /* 0x000fe20007ffe0ff */
[----:B------:R-:W-:Y:S01]  /*05a0*/  IMAD.MOV.U32 R15, RZ, RZ, RZ ;  /* 0x000000ffff0f7224 */ /* 0x000fe200078e00ff */
[----:B------:R-:W-:Y:S02]  /*05b0*/  IADD3 R17, P1, PT, R12, R2, RZ ;  /* 0x000000020c117210 */ /* 0x000fe40007f3e0ff */
[----:B------:R-:W-:Y:S01]  /*05c0*/  LOP3.LUT R12, R35, 0x3fffff0, RZ, 0xc0, !PT ;  /* 0x03fffff0230c7812 */ /* 0x000fe200078ec0ff */
[----:B------:R-:W-:Y:S01]  /*05d0*/  IMAD R16, R16, 0x140, RZ ;  /* 0x0000014010107824 */ /* 0x000fe200078e02ff */
[----:B------:R-:W-:-:S04]  /*05e0*/  IADD3 R17, P2, PT, R17, 0x800, RZ ;  /* 0x0000080011117810 */ /* 0x000fc80007f5e0ff */
[----:B------:R-:W-:Y:S01]  /*05f0*/  IADD3.X R13, PT, PT, R3, R13, R16, P1, !PT ;  /* 0x0000000d030d7210 */ /* 0x000fe20000ffe410 */
[----:B------:R-:W-:-:S03]  /*0600*/  IMAD.MOV R16, RZ, RZ, -R12 ;  /* 0x000000ffff107224 */ /* 0x000fc600078e0a0c */
[----:B------:R-:W-:-:S07]  /*0610*/  IADD3.X R13, PT, PT, RZ, R13, RZ, P2, !PT ;  /* 0x0000000dff0d7210 */ /* 0x000fce00017fe4ff */
.L_x_138:
[----:B------:R-:W-:-:S05]  /*0620*/  IMAD.MOV.U32 R12, RZ, RZ, R17 ;  /* 0x000000ffff0c7224 */ /* 0x000fca00078e0011 */
        /* <DEDUP_REMOVED lines=15> */
[----:B------:R0:W4:Y:S01]  /*0720*/  LDG.E.U16.CONSTANT R34, desc[UR6][R12.64+0x700] ;  /* 0x000700060c227981 */ /* 0x000122000c1e9500 */
[----:B------:R-:W-:-:S02]  /*0730*/  IADD3 R16, PT, PT, R16, 0x10, RZ ;  /* 0x0000001010107810 */ /* 0x000fc40007ffe0ff */
[----:B------:R-:W-:Y:S02]  /*0740*/  IADD3 R19, PT, PT, R19, 0x800, RZ ;  /* 0x0000080013137810 */ /* 0x000fe40007ffe0ff */
[----:B------:R-:W-:Y:S01]  /*0750*/  ISETP.NE.AND P1, PT, R16, RZ, PT ;  /* 0x000000ff1000720c */ /* 0x000fe20003f25270 */
[----:B--2---:R-:W-:Y:S01]  /*0760*/  HADD2.F32 R18, -RZ, R17.H0_H0 ;  /* 0x20000011ff127230 */ /* 0x004fe20000004100 */
[----:B------:R-:W-:Y:S01]  /*0770*/  IADD3 R17, P2, PT, R12, 0x1000, RZ ;  /* 0x000010000c117810 */ /* 0x000fe20007f5e0ff */
[----:B---3--:R-:W-:-:S04]  /*0780*/  HADD2.F32 R20, -RZ, R20.H0_H0 ;  /* 0x20000014ff147230 */ /* 0x008fc80000004100 */
[----:B0-----:R-:W-:Y:S02]  /*0790*/  IMAD.X R13, RZ, RZ, R13, P2 ;  /* 0x000000ffff0d7224 */ /* 0x001fe400010e060d */
[----:B----4-:R-:W-:Y:S01]  /*07a0*/  HADD2.F32 R21, -RZ, R21.H0_H0 ;  /* 0x20000015ff157230 */ /* 0x010fe20000004100 */
        /* <DEDUP_REMOVED lines=22> */
.L_x_137:
[----:B------:R-:W-:Y:S05]  /*0910*/  BSYNC.RECONVERGENT B1 ;  /* 0x0000000000017941 */ /* 0x000fea0003800200 */
.L_x_136:
        /* <DEDUP_REMOVED lines=8> */
[----:B------:R-:W-:Y:S01]  /*09a0*/  IADD3.X R18, PT, PT, RZ, RZ, RZ, P0, !PT ;  /* 0x000000ffff127210 */ /* 0x000fe200007fe4ff */
[----:B------:R-:W-:Y:S01]  /*09b0*/  IMAD.WIDE.U32 R12, R13, 0x2, R4 ;  /* 0x000000020d0c7825 */ /* 0x000fe200078e0004 */
[----:B------:R-:W-:-:S04]  /*09c0*/  LEA R16, P0, R17, R4, 0x1 ;  /* 0x0000000411107211 */ /* 0x000fc800078008ff */
[----:B------:R-:W-:Y:S01]  /*09d0*/  LEA.HI.X R17, R17, R5, R18, 0x1, P0 ;  /* 0x0000000511117211 */ /* 0x000fe200000f0c12 */
        /* <DEDUP_REMOVED lines=8> */
[----:B------:R-:W-:-:S02]  /*0a60*/  VIADD R19, R19, 0x400 ;  /* 0x0000040013137836 */ /* 0x000fc40000000000 */
        /* <DEDUP_REMOVED lines=12> */
.L_x_140:
[----:B------:R-:W-:Y:S05]  /*0b30*/  BSYNC.RECONVERGENT B1 ;  /* 0x0000000000017941 */ /* 0x000fea0003800200 */
.L_x_139:
[----:B------:R-:W-:Y:S05]  /*0b40*/  @!P1 BRA `(.L_x_135) ;  /* 0x0000000000b09947 */ /* 0x000fea0003800000 */
[----:B------:R-:W-:Y:S01]  /*0b50*/  ISETP.GE.U32.AND P0, PT, R27, 0x4, PT ;  /* 0x000000041b00780c */ /* 0x000fe20003f06070 */
[----:B------:R-:W-:Y:S01]  /*0b60*/  BSSY.RECONVERGENT B1, `(.L_x_141) ;  /* 0x0000015000017945 */ /* 0x000fe20003800200 */
[----:B------:R-:W-:-:S04]  /*0b70*/  LOP3.LUT R35, R35, 0x3, RZ, 0xc0, !PT ;  /* 0x0000000323237812 */ /* 0x000fc800078ec0ff */
[----:B------:R-:W-:-:S07]  /*0b80*/  ISETP.NE.AND P1, PT, R35, RZ, PT ;  /* 0x000000ff2300720c */ /* 0x000fce0003f25270 */
[----:B------:R-:W-:Y:S06]  /*0b90*/  @!P0 BRA `(.L_x_142) ;  /* 0x0000000000448947 */ /* 0x000fec0003800000 */
[CC--:B------:R-:W-:Y:S02]  /*0ba0*/  IADD3 R17, P0, PT, R14.reuse, R19.reuse, RZ ;  /* 0x000000130e117210 */ /* 0x0c0fe40007f1e0ff */
[----:B------:R-:W-:Y:S02]  /*0bb0*/  IADD3 R13, PT, PT, R14, R19, RZ ;  /* 0x000000130e0d7210 */ /* 0x000fe40007ffe0ff */
        /* <DEDUP_REMOVED lines=8> */
[----:B------:R-:W-:Y:S01]  /*0c40*/  IADD3 R19, PT, PT, R19, 0x200, RZ ;  /* 0x0000020013137810 */ /* 0x000fe20007ffe0ff */
[----:B--2---:R-:W-:-:S02]  /*0c50*/  HADD2.F32 R18, -RZ, R12.H0_H0 ;  /* 0x2000000cff127230 */ /* 0x004fc40000004100 */
[----:B---3--:R-:W-:Y:S02]  /*0c60*/  HADD2.F32 R20, -RZ, R20.H0_H0 ;  /* 0x20000014ff147230 */ /* 0x008fe40000004100 */
[----:B----4-:R-:W-:-:S03]  /*0c70*/  HADD2.F32 R22, -RZ, R21.H0_H0 ;  /* 0x20000015ff167230 */ /* 0x010fc60000004100 */
[----:B------:R-:W-:Y:S01]  /*0c80*/  FMNMX3 R15, R15, |R18|, |R20|, !PT ;  /* 0x400000120f0f7276 */ /* 0x000fe20007800414 */
[----:B------:R-:W-:-:S05]  /*0c90*/  HADD2.F32 R23, -RZ, R23.H0_H0 ;  /* 0x20000017ff177230 */ /* 0x000fca0000004100 */
[----:B------:R-:W-:-:S07]  /*0ca0*/  FMNMX3 R15, R15, |R22|, |R23|, !PT ;  /* 0x400000160f0f7276 */ /* 0x000fce0007800417 */
.L_x_142:
[----:B------:R-:W-:Y:S05]  /*0cb0*/  BSYNC.RECONVERGENT B1 ;  /* 0x0000000000017941 */ /* 0x000fea0003800200 */
.L_x_141:
[----:B------:R-:W-:Y:S05]  /*0cc0*/  @!P1 BRA `(.L_x_135) ;  /* 0x0000000000509947 */ /* 0x000fea0003800000 */
[----:B------:R-:W-:Y:S02]  /*0cd0*/  IMAD.IADD R9, R14, 0x1, R19 ;  /* 0x000000010e097824 */ /* 0x000fe400078e0213 */
[----:B------:R-:W-:-:S04]  /*0ce0*/  IMAD.WIDE.U32 R12, R8, R11, RZ ;  /* 0x0000000b080c7225 */ /* 0x000fc800078e00ff */
[----:B------:R-:W-:-:S04]  /*0cf0*/  IMAD.WIDE.U32 R8, R9, 0x2, RZ ;  /* 0x0000000209087825 */ /* 0x000fc800078e00ff */
[----:B------:R-:W-:Y:S02]  /*0d00*/  IMAD R11, R0, R11, RZ ;  /* 0x0000000b000b7224 */ /* 0x000fe400078e02ff */
[----:B------:R-:W-:-:S03]  /*0d10*/  IMAD.WIDE.U32 R8, R12, 0x140, R8 ;  /* 0x000001400c087825 */ /* 0x000fc600078e0008 */
[----:B------:R-:W-:Y:S01]  /*0d20*/  IADD3 R12, PT, PT, R13, R11, RZ ;  /* 0x0000000b0d0c7210 */ /* 0x000fe20007ffe0ff */
[----:B------:R-:W-:Y:S01]  /*0d30*/  IMAD.MOV R0, RZ, RZ, -R35 ;  /* 0x000000ffff007224 */ /* 0x000fe200078e0a23 */
[----:B------:R-:W-:-:S03]  /*0d40*/  IADD3 R11, P0, PT, R8, R2, RZ ;  /* 0x00000002080b7210 */ /* 0x000fc60007f1e0ff */
[----:B------:R-:W-:-:S05]  /*0d50*/  IMAD R8, R12, 0x140, RZ ;  /* 0x000001400c087824 */ /* 0x000fca00078e02ff */
[----:B------:R-:W-:-:S07]  /*0d60*/  IADD3.X R12, PT, PT, R3, R8, R9, P0, !PT ;  /* 0x00000008030c7210 */ /* 0x000fce00007fe409 */
.L_x_143:
[----:B------:R-:W-:Y:S01]  /*0d70*/  MOV R2, R11 ;  /* 0x0000000b00027202 */ /* 0x000fe20000000f00 */
[----:B------:R-:W-:-:S05]  /*0d80*/  IMAD.MOV.U32 R3, RZ, RZ, R12 ;  /* 0x000000ffff037224 */ /* 0x000fca00078e000c */
[----:B------:R-:W2:Y:S01]  /*0d90*/  LDG.E.U16.CONSTANT R2, desc[UR6][R2.64] ;  /* 0x0000000602027981 */ /* 0x000ea2000c1e9500 */
[----:B------:R-:W-:Y:S02]  /*0da0*/  IADD3 R0, PT, PT, R0, 0x1, RZ ;  /* 0x0000000100007810 */ /* 0x000fe40007ffe0ff */
[----:B------:R-:W-:Y:S02]  /*0db0*/  IADD3 R11, P1, PT, R11, 0x100, RZ ;  /* 0x000001000b0b7810 */ /* 0x000fe40007f3e0ff */
[----:B------:R-:W-:-:S03]  /*0dc0*/  ISETP.NE.AND P0, PT, R0, RZ, PT ;  /* 0x000000ff0000720c */ /* 0x000fc60003f05270 */
[----:B------:R-:W-:Y:S02]  /*0dd0*/  IMAD.X R12, RZ, RZ, R12, P1 ;  /* 0x000000ffff0c7224 */ /* 0x000fe400008e060c */
[----:B--2---:R-:W-:-:S05]  /*0de0*/  HADD2.F32 R8, -RZ, R2.H0_H0 ;  /* 0x20000002ff087230 */ /* 0x004fca0000004100 */
[----:B------:R-:W-:-:S03]  /*0df0*/  FMNMX R15, |R8|, R15, !PT ;  /* 0x0000000f080f7209 */ /* 0x000fc60007800200 */
[----:B------:R-:W-:Y:S05]  /*0e00*/  @P0 BRA `(.L_x_143) ;  /* 0xfffffffc00d80947 */ /* 0x000fea000383ffff */
.L_x_135:
[----:B------:R-:W-:Y:S05]  /*0e10*/  BSYNC.RECONVERGENT B0 ;  /* 0x0000000000007941 */ /* 0x000fea0003800200 */
.L_x_134:
[----:B------:R-:W0:Y:S01]  /*0e20*/  SHFL.BFLY PT, R0, R15, 0x10, 0x1f ;  /* 0x0e001f000f007f89 */ /* 0x000e2200000e0000 */
[----:B------:R-:W1:Y:S01]  /*0e30*/  S2UR UR5, SR_CgaCtaId ;  /* 0x00000000000579c3 */ /* 0x000e620000008800 */
[----:B------:R-:W-:Y:S01]  /*0e40*/  UMOV UR4, 0x400 ;  /* 0x0000040000047882 */ /* 0x000fe20000000000 */
[----:B------:R-:W-:Y:S02]  /*0e50*/  ISETP.GT.U32.AND P1, PT, R105, 0x3, PT ;  /* 0x000000036900780c */ /* 0x000fe40003f24070 */
[----:B------:R-:W-:Y:S02]  /*0e60*/  MOV R11, 0xf149f2ca ;  /* 0xf149f2ca000b7802 */ /* 0x000fe40000000f00 */
[----:B0-----:R-:W-:Y:S01]  /*0e70*/  FMNMX R2, R0, R15, !PT ;  /* 0x0000000f00027209 */ /* 0x001fe20007800000 */
[----:B-1----:R-:W-:-:S04]  /*0e80*/  ULEA UR4, UR5, UR4, 0x18 ;  /* 0x0000000405047291 */ /* 0x002fc8000f8ec0ff */
[----:B------:R-:W0:Y:S02]  /*0e90*/  SHFL.BFLY PT, R3, R2, 0x8, 0x1f ;  /* 0x0d001f0002037f89 */ /* 0x000e2400000e0000 */
[----:B------:R-:W-:Y:S02]  /*0ea0*/  LEA R100, R106, UR4, 0x2 ;  /* 0x000000046a647c11 */ /* 0x000fe4000f8e10ff */
[----:B0-----:R-:W-:Y:S02]  /*0eb0*/  FMNMX R3, R2, R3, !PT ;  /* 0x0000000302037209 */ /* 0x001fe40007800000 */
[----:B------:R-:W-:-:S03]  /*0ec0*/  LEA R2, R105, UR4, 0x2 ;  /* 0x0000000469027c11 */ /* 0x000fc6000f8e10ff */
[----:B------:R-:W0:Y:S02]  /*0ed0*/  SHFL.BFLY PT, R0, R3, 0x4, 0x1f ;  /* 0x0c801f0003007f89 */ /* 0x000e2400000e0000 */
[----:B0-----:R-:W-:Y:S02]  /*0ee0*/  FMNMX R8, R3, R0, !PT ;  /* 0x0000000003087209 */ /* 0x001fe40007800000 */
[----:B------:R-:W-:-:S03]  /*0ef0*/  LOP3.LUT P0, R0, R105, 0x1f, RZ, 0xc0, !PT ;  /* 0x0000001f69007812 */ /* 0x000fc6000780c0ff */
        /* <DEDUP_REMOVED lines=20> */
.L_x_237:
[----:B-1----:R-:W-:-:S07]  /*1040*/  FMNMX R11, R9, R14, !PT ;  /* 0x0000000e090b7209 */ /* 0x002fce0007800000 */
.L_x_144:
[----:B------:R-:W-:Y:S05]  /*1050*/  WARPSYNC.ALL ;  /* 0x0000000000007948 */ /* 0x000fea0003800000 */
[----:B------:R-:W-:Y:S01]  /*1060*/  BAR.SYNC.DEFER_BLOCKING 0x0 ;  /* 0x0000000000007b1d */ /* 0x000fe20000010000 */
[C---:B------:R-:W-:Y:S02]  /*1070*/  ISETP.NE.AND P0, PT, R105.reuse, RZ, PT ;  /* 0x000000ff6900720c */ /* 0x040fe40003f05270 */
[----:B------:R-:W-:-:S03]  /*1080*/  ISETP.GE.AND P2, PT, R105, R102, PT ;  /* 0x000000666900720c */ /* 0x000fc60003f46270 */
[----:B------:R-:W-:Y:S02]  /*1090*/  UMOV UR5, 0x42fe0000 ;  /* 0x42fe000000057882 */ /* 0x000fe40000000000 */
[----:B------:R-:W-:-:S06]  /*10a0*/  IMAD.U32 R12, RZ, RZ, UR5 ;  /* 0x00000005ff0c7e24 */ /* 0x000fcc000f8e00ff */
[----:B-1----:R-:W-:Y:S01]  /*10b0*/  @!P0 STS [UR4+0x6000], R11 ;  /* 0x0060000bff008988 */ /* 0x002fe20008000804 */
[----:B------:R-:W-:Y:S06]  /*10c0*/  BAR.SYNC.DEFER_BLOCKING 0x0 ;  /* 0x0000000000007b1d */ /* 0x000fec0000010000 */
[----:B------:R-:W1:Y:S02]  /*10d0*/  LDS R8, [UR4+0x6000] ;  /* 0x00600004ff087984 */ /* 0x000e640008000800 */
[----:B-1---5:R-:W-:-:S05]  /*10e0*/  FMUL R8, R8, R101 ;  /* 0x0000006508087220 */ /* 0x022fca0000400000 */
[----:B------:R-:W-:-:S04]  /*10f0*/  FMNMX R21, R8, 9.9999999747524270788e-07, !PT ;  /* 0x358637bd08157809 */ /* 0x000fc80007800000 */
[----:B------:R-:W1:Y:S08]  /*1100*/  MUFU.RCP R3, R21 ;  /* 0x0000001500037308 */ /* 0x000e700000001000 */
[----:B------:R-:W2:Y:S01]  /*1110*/  FCHK P0, R12, R21 ;  /* 0x000000150c007302 */ /* 0x000ea20000000000 */
[----:B-1----:R-:W-:-:S04]  /*1120*/  FFMA R8, -R21, R3, 1 ;  /* 0x3f80000015087423 */ /* 0x002fc80000000103 */
[----:B------:R-:W-:-:S04]  /*1130*/  FFMA R3, R3, R8, R3 ;  /* 0x0000000803037223 */ /* 0x000fc80000000003 */
[----:B------:R-:W-:-:S04]  /*1140*/  FFMA R8, R3, 127, RZ ;  /* 0x42fe000003087823 */ /* 0x000fc800000000ff */
[----:B------:R-:W-:-:S04]  /*1150*/  FFMA R41, -R21, R8, 127 ;  /* 0x42fe000015297423 */ /* 0x000fc80000000108 */
[----:B------:R-:W-:Y:S01]  /*1160*/  FFMA R41, R3, R41, R8 ;  /* 0x0000002903297223 */ /* 0x000fe20000000008 */
[----:B--2---:R-:W-:Y:S06]  /*1170*/  @!P0 BRA `(.L_x_146) ;  /* 0x00000000000c8947 */ /* 0x004fec0003800000 */
[----:B------:R-:W-:Y:S02]  /*1180*/  MOV R20, 0x42fe0000 ;  /* 0x42fe000000147802 */ /* 0x000fe40000000f00 */
[----:B------:R-:W-:-:S07]  /*1190*/  MOV R32, 0x11b0 ;  /* 0x000011b000207802 */ /* 0x000fce0000000f00 */
[----:B0-----:R-:W-:Y:S05]  /*11a0*/  CALL.REL.NOINC `($__internal_3_$__cuda_sm3x_div_rn_noftz_f32_slowpath) ;  /* 0x00000064008c7944 */ /* 0x001fea0003c00000 */
.L_x_146:
        /* <DEDUP_REMOVED lines=11> */
[----:B------:R-:W-:Y:S02]  /*1260*/  IMAD R8, R85, 0x1400, RZ ;  /* 0x0000140055087824 */ /* 0x000fe400078e02ff */
[----:B------:R-:W-:Y:S01]  /*1270*/  IMAD.MOV.U32 R12, RZ, RZ, R105 ;  /* 0x000000ffff0c7224 */ /* 0x000fe200078e0069 */
[----:B------:R-:W-:Y:S02]  /*1280*/  LOP3.LUT R3, R3, 0x3, RZ, 0xc0, !PT ;  /* 0x0000000303037812 */ /* 0x000fe400078ec0ff */
[----:B------:R-:W-:Y:S02]  /*1290*/  LOP3.LUT R11, R105, R8, RZ, 0xfc, !PT ;  /* 0x00000008690b7212 */ /* 0x000fe400078efcff */
[----:B------:R-:W-:-:S07]  /*12a0*/  IADD3 R3, PT, PT, -R3, RZ, RZ ;  /* 0x000000ff03037210 */ /* 0x000fce0007ffe1ff */
.L_x_151:
[----:B0-----:R-:W-:-:S06]  /*12b0*/  IMAD.WIDE.U32 R8, R11, 0x2, R4 ;  /* 0x000000020b087825 */ /* 0x001fcc00078e0004 */
[----:B------:R-:W2:Y:S01]  /*12c0*/  LDG.E.U16.CONSTANT R8, desc[UR6][R8.64] ;  /* 0x0000000608087981 */ /* 0x000ea2000c1e9500 */
[----:B------:R-:W-:Y:S01]  /*12d0*/  IMAD.MOV.U32 R13, RZ, RZ, 0x3f000000 ;  /* 0x3f000000ff0d7424 */ /* 0x000fe200078e00ff */
[----:B------:R-:W-:Y:S01]  /*12e0*/  IADD3 R3, PT, PT, R3, 0x1, RZ ;  /* 0x0000000103037810 */ /* 0x000fe20007ffe0ff */
[----:B------:R-:W-:-:S03]  /*12f0*/  VIADD R11, R11, 0x80 ;  /* 0x000000800b0b7836 */ /* 0x000fc60000000000 */
[----:B------:R-:W-:Y:S01]  /*1300*/  ISETP.NE.AND P0, PT, R3, RZ, PT ;  /* 0x000000ff0300720c */ /* 0x000fe20003f05270 */
[----:B--2---:R-:W-:-:S05]  /*1310*/  HADD2.F32 R14, -RZ, R8.H0_H0 ;  /* 0x20000008ff0e7230 */ /* 0x004fca0000004100 */
[----:B------:R-:W-:-:S05]  /*1320*/  FMUL R14, R14, R41 ;  /* 0x000000290e0e7220 */ /* 0x000fca0000400000 */
[----:B------:R-:W-:-:S05]  /*1330*/  LOP3.LUT R13, R13, 0x80000000, R14, 0xb8, !PT ;  /* 0x800000000d0d7812 */ /* 0x000fca00078eb80e */
[----:B------:R-:W-:-:S06]  /*1340*/  FADD.RZ R13, R14, R13 ;  /* 0x0000000d0e0d7221 */ /* 0x000fcc000000c000 */
[----:B------:R-:W0:Y:S02]  /*1350*/  FRND.TRUNC R13, R13 ;  /* 0x0000000d000d7307 */ /* 0x000e24000020d000 */
[----:B0-----:R-:W-:-:S04]  /*1360*/  FMNMX R14, R13, 127, PT ;  /* 0x42fe00000d0e7809 */ /* 0x001fc80003800000 */
[----:B------:R-:W-:-:S04]  /*1370*/  FMNMX R14, R14, -128, !PT ;  /* 0xc30000000e0e7809 */ /* 0x000fc80007800000 */
[----:B------:R-:W0:Y:S02]  /*1380*/  F2I.TRUNC.NTZ R15, R14 ;  /* 0x0000000e000f7305 */ /* 0x000e24000020f100 */
[----:B0-----:R0:W-:Y:S02]  /*1390*/  STS.U8 [R12+UR4], R15 ;  /* 0x0000000f0c007988 */ /* 0x0011e40008000004 */
[----:B0-----:R-:W-:Y:S01]  /*13a0*/  IADD3 R12, PT, PT, R12, 0x80, RZ ;  /* 0x000000800c0c7810 */ /* 0x001fe20007ffe0ff */
[----:B------:R-:W-:Y:S06]  /*13b0*/  @P0 BRA `(.L_x_151) ;  /* 0xfffffffc00bc0947 */ /* 0x000fec000383ffff */
.L_x_150:
[----:B------:R-:W-:Y:S05]  /*13c0*/  BSYNC.RECONVERGENT B1 ;  /* 0x0000000000017941 */ /* 0x000fea0003800200 */
.L_x_149:
[----:B------:R-:W-:Y:S05]  /*13d0*/  @!P1 BRA `(.L_x_148) ;  /* 0x0000000000e09947 */ /* 0x000fea0003800000 */
[----:B------:R-:W-:Y:S02]  /*13e0*/  VIADD R3, R12, 0x100 ;  /* 0x000001000c037836 */ /* 0x000fe40000000000 */
[----:B------:R-:W-:-:S07]  /*13f0*/  IMAD R11, R85, 0x1400, R12 ;  /* 0x00001400550b7824 */ /* 0x000fce00078e020c */
.L_x_152:
[C---:B------:R-:W-:Y:S01]  /*1400*/  IADD3 R13, PT, PT, R11.reuse, 0x80, RZ ;  /* 0x000000800b0d7810 */ /* 0x040fe20007ffe0ff */
[C---:B------:R-:W-:Y:S01]  /*1410*/  VIADD R15, R11.reuse, 0x100 ;  /* 0x000001000b0f7836 */ /* 0x040fe20000000000 */
[C---:B------:R-:W-:Y:S01]  /*1420*/  IADD3 R17, PT, PT, R11.reuse, 0x180, RZ ;  /* 0x000001800b117810 */ /* 0x040fe20007ffe0ff */
[----:B0-----:R-:W-:-:S04]  /*1430*/  IMAD.WIDE.U32 R8, R11, 0x2, R4 ;  /* 0x000000020b087825 */ /* 0x001fc800078e0004 */
[--C-:B------:R-:W-:Y:S02]  /*1440*/  IMAD.WIDE.U32 R12, R13, 0x2, R4.reuse ;  /* 0x000000020d0c7825 */ /* 0x100fe400078e0004 */
[----:B------:R-:W2:Y:S02]  /*1450*/  LDG.E.U16.CONSTANT R8, desc[UR6][R8.64] ;  /* 0x0000000608087981 */ /* 0x000ea4000c1e9500 */
[--C-:B------:R-:W-:Y:S02]  /*1460*/  IMAD.WIDE.U32 R14, R15, 0x2, R4.reuse ;  /* 0x000000020f0e7825 */ /* 0x100fe400078e0004 */
[----:B------:R-:W3:Y:S02]  /*1470*/  LDG.E.U16.CONSTANT R12, desc[UR6][R12.64] ;  /* 0x000000060c0c7981 */ /* 0x000ee4000c1e9500 */
[----:B------:R-:W-:Y:S02]  /*1480*/  IMAD.WIDE.U32 R16, R17, 0x2, R4 ;  /* 0x0000000211107825 */ /* 0x000fe400078e0004 */
[----:B------:R-:W4:Y:S04]  /*1490*/  LDG.E.U16.CONSTANT R14, desc[UR6][R14.64] ;  /* 0x000000060e0e7981 */ /* 0x000f28000c1e9500 */
[----:B------:R-:W5:Y:S01]  /*14a0*/  LDG.E.U16.CONSTANT R16, desc[UR6][R16.64] ;  /* 0x0000000610107981 */ /* 0x000f62000c1e9500 */
[----:B------:R-:W-:Y:S01]  /*14b0*/  IMAD.MOV.U32 R19, RZ, RZ, 0x3f000000 ;  /* 0x3f000000ff137424 */ /* 0x000fe200078e00ff */
[----:B------:R-:W-:Y:S01]  /*14c0*/  IADD3 R11, PT, PT, R11, 0x200, RZ ;  /* 0x000002000b0b7810 */ /* 0x000fe20007ffe0ff */
[----:B--2---:R-:W-:-:S02]  /*14d0*/  HADD2.F32 R18, -RZ, R8.H0_H0 ;  /* 0x20000008ff127230 */ /* 0x004fc40000004100 */
        /* <DEDUP_REMOVED lines=14> */
[----:B------:R-:W-:-:S04]  /*15c0*/  FADD.RZ R15, R12, R15 ;  /* 0x0000000f0c0f7221 */ /* 0x000fc8000000c000 */
[----:B------:R-:W-:Y:S02]  /*15d0*/  FADD.RZ R17, R16, R17 ;  /* 0x0000001110117221 */ /* 0x000fe4000000c000 */
[----:B------:R-:W1:Y:S01]  /*15e0*/  FRND.TRUNC R13, R13 ;  /* 0x0000000d000d7307 */ /* 0x000e62000020d000 */
[----:B0-----:R-:W-:-:S07]  /*15f0*/  FMNMX R8, R9, 127, PT ;  /* 0x42fe000009087809 */ /* 0x001fce0003800000 */
[----:B------:R-:W0:Y:S01]  /*1600*/  FRND.TRUNC R15, R15 ;  /* 0x0000000f000f7307 */ /* 0x000e22000020d000 */
[----:B------:R-:W-:Y:S02]  /*1610*/  FMNMX R8, R8, -128, !PT ;  /* 0xc300000008087809 */ /* 0x000fe40007800000 */
[----:B-1----:R-:W-:-:S05]  /*1620*/  FMNMX R9, R13, 127, PT ;  /* 0x42fe00000d097809 */ /* 0x002fca0003800000 */
[----:B------:R-:W1:Y:S01]  /*1630*/  FRND.TRUNC R17, R17 ;  /* 0x0000001100117307 */ /* 0x000e62000020d000 */
[----:B------:R-:W-:Y:S02]  /*1640*/  FMNMX R9, R9, -128, !PT ;  /* 0xc300000009097809 */ /* 0x000fe40007800000 */
[----:B0-----:R-:W-:-:S05]  /*1650*/  FMNMX R13, R15, 127, PT ;  /* 0x42fe00000f0d7809 */ /* 0x001fca0003800000 */
[----:B------:R-:W0:Y:S01]  /*1660*/  F2I.TRUNC.NTZ R8, R8 ;  /* 0x0000000800087305 */ /* 0x000e22000020f100 */
[----:B------:R-:W-:Y:S02]  /*1670*/  FMNMX R13, R13, -128, !PT ;  /* 0xc30000000d0d7809 */ /* 0x000fe40007800000 */
[----:B-1----:R-:W-:-:S05]  /*1680*/  FMNMX R15, R17, 127, PT ;  /* 0x42fe0000110f7809 */ /* 0x002fca0003800000 */
[----:B------:R1:W2:Y:S01]  /*1690*/  F2I.TRUNC.NTZ R12, R9 ;  /* 0x00000009000c7305 */ /* 0x0002a2000020f100 */
[----:B------:R-:W-:Y:S02]  /*16a0*/  IADD3 R17, PT, PT, R3, 0x100, RZ ;  /* 0x0000010003117810 */ /* 0x000fe40007ffe0ff */
[----:B------:R-:W-:Y:S02]  /*16b0*/  FMNMX R15, R15, -128, !PT ;  /* 0xc30000000f0f7809 */ /* 0x000fe40007800000 */
[----:B------:R-:W-:Y:S01]  /*16c0*/  ISETP.GE.AND P0, PT, R17, R102, PT ;  /* 0x000000661100720c */ /* 0x000fe20003f06270 */
[----:B0-----:R-:W-:Y:S02]  /*16d0*/  STS.U8 [R3+UR4+-0x100], R8 ;  /* 0xffff000803007988 */ /* 0x001fe40008000004 */
[----:B------:R-:W0:Y:S01]  /*16e0*/  F2I.TRUNC.NTZ R14, R13 ;  /* 0x0000000d000e7305 */ /* 0x000e22000020f100 */
[----:B-1----:R-:W-:Y:S01]  /*16f0*/  VIADD R9, R3, 0x200 ;  /* 0x0000020003097836 */ /* 0x002fe20000000000 */
[----:B--2---:R-:W-:Y:S06]  /*1700*/  STS.U8 [R3+UR4+-0x80], R12 ;  /* 0xffff800c03007988 */ /* 0x004fec0008000004 */
[----:B------:R-:W1:Y:S01]  /*1710*/  F2I.TRUNC.NTZ R16, R15 ;  /* 0x0000000f00107305 */ /* 0x000e62000020f100 */
[----:B0-----:R-:W-:Y:S04]  /*1720*/  STS.U8 [R3+UR4], R14 ;  /* 0x0000000e03007988 */ /* 0x001fe80008000004 */
[----:B-1----:R0:W-:Y:S02]  /*1730*/  STS.U8 [R3+UR4+0x80], R16 ;  /* 0x0000801003007988 */ /* 0x0021e40008000004 */
[----:B0-----:R-:W-:Y:S01]  /*1740*/  IMAD.MOV.U32 R3, RZ, RZ, R9 ;  /* 0x000000ffff037224 */ /* 0x001fe200078e0009 */
[----:B------:R-:W-:Y:S06]  /*1750*/  @!P0 BRA `(.L_x_152) ;  /* 0xfffffffc00288947 */ /* 0x000fec000383ffff */
.L_x_148:
[----:B------:R-:W-:Y:S05]  /*1760*/  BSYNC.RECONVERGENT B0 ;  /* 0x0000000000007941 */ /* 0x000fea0003800200 */
.L_x_147:
[----:B------:R-:W-:Y:S01]  /*1770*/  MOV R4, 0xffffff60 ;  /* 0xffffff6000047802 */ /* 0x000fe20000000f00 */
[----:B------:R-:W-:Y:S04]  /*1780*/  BSSY.RECONVERGENT B0, `(.L_x_153) ;  /* 0x0000030000007945 */ /* 0x000fe80003800200 */
[----:B------:R-:W-:-:S05]  /*1790*/  IMAD R4, R103, R4, 0x1400 ;  /* 0x0000140067047424 */ /* 0x000fca00078e0204 */
[----:B------:R-:W-:-:S13]  /*17a0*/  ISETP.GE.U32.AND P0, PT, R105, R4, PT ;  /* 0x000000046900720c */ /* 0x000fda0003f06070 */
[----:B------:R-:W-:Y:S05]  /*17b0*/  @P0 BRA `(.L_x_154) ;  /* 0x0000000000b00947 */ /* 0x000fea0003800000 */
[----:B------:R-:W-:Y:S01]  /*17c0*/  IADD3 R11, PT, PT, -R105, 0x13ff, -R102 ;  /* 0x000013ff690b7810 */ /* 0x000fe20007ffe966 */
[----:B------:R-:W-:Y:S01]  /*17d0*/  BSSY.RECONVERGENT B1, `(.L_x_155) ;  /* 0x0000015000017945 */ /* 0x000fe20003800200 */
[----:B------:R-:W-:Y:S02]  /*17e0*/  IMAD.MOV.U32 R3, RZ, RZ, R105 ;  /* 0x000000ffff037224 */ /* 0x000fe400078e0069 */
[C---:B------:R-:W-:Y:S02]  /*17f0*/  ISETP.GE.U32.AND P0, PT, R11.reuse, 0x180, PT ;  /* 0x000001800b00780c */ /* 0x040fe40003f06070 */
[----:B0-----:R-:W-:-:S11]  /*1800*/  LEA.HI R9, R11, 0x1, RZ, 0x19 ;  /* 0x000000010b097811 */ /* 0x001fd600078fc8ff */
[----:B------:R-:W-:Y:S05]  /*1810*/  @!P0 BRA `(.L_x_156) ;  /* 0x0000000000408947 */ /* 0x000fea0003800000 */
[----:B------:R-:W-:Y:S01]  /*1820*/  LOP3.LUT R3, R9, 0x3fffffc, RZ, 0xc0, !PT ;  /* 0x03fffffc09037812 */ /* 0x000fe200078ec0ff */
[----:B------:R-:W-:Y:S01]  /*1830*/  BSSY.RECONVERGENT B2, `(.L_x_157) ;  /* 0x000000d000027945 */ /* 0x000fe20003800200 */
[----:B------:R-:W-:Y:S01]  /*1840*/  IADD3 R5, PT, PT, R105, 0x100, RZ ;  /* 0x0000010069057810 */ /* 0x000fe20007ffe0ff */
[----:B------:R-:W-:Y:S01]  /*1850*/  VIADD R4, R102, UR4 ;  /* 0x0000000466047c36 */ /* 0x000fe20008000000 */
[----:B------:R-:W-:-:S07]  /*1860*/  IADD3 R3, PT, PT, -R3, RZ, RZ ;  /* 0x000000ff03037210 */ /* 0x000fce0007ffe1ff */
.L_x_158:
[----:B0-----:R-:W-:Y:S01]  /*1870*/  IMAD.IADD R8, R4, 0x1, R5 ;  /* 0x0000000104087824 */ /* 0x001fe200078e0205 */
[----:B------:R-:W-:Y:S01]  /*1880*/  IADD3 R3, PT, PT, R3, 0x4, RZ ;  /* 0x0000000403037810 */ /* 0x000fe20007ffe0ff */
[----:B------:R-:W-:-:S03]  /*1890*/  VIADD R5, R5, 0x200 ;  /* 0x0000020005057836 */ /* 0x000fc60000000000 */
[----:B------:R0:W-:Y:S01]  /*18a0*/  STS.U8 [R8+-0x100], RZ ;  /* 0xffff00ff08007388 */ /* 0x0001e20000000000 */
[----:B------:R-:W-:-:S03]  /*18b0*/  ISETP.NE.AND P0, PT, R3, RZ, PT ;  /* 0x000000ff0300720c */ /* 0x000fc60003f05270 */
[----:B------:R0:W-:Y:S04]  /*18c0*/  STS.U8 [R8+-0x80], RZ ;  /* 0xffff80ff08007388 */ /* 0x0001e80000000000 */
[----:B------:R0:W-:Y:S04]  /*18d0*/  STS.U8 [R8], RZ ;  /* 0x000000ff08007388 */ /* 0x0001e80000000000 */
[----:B------:R0:W-:Y:S02]  /*18e0*/  STS.U8 [R8+0x80], RZ ;  /* 0x000080ff08007388 */ /* 0x0001e40000000000 */
[----:B------:R-:W-:Y:S05]  /*18f0*/  @P0 BRA `(.L_x_158) ;  /* 0xfffffffc00dc0947 */ /* 0x000fea000383ffff */
[----:B------:R-:W-:Y:S05]  /*1900*/  BSYNC.RECONVERGENT B2 ;  /* 0x0000000000027941 */ /* 0x000fea0003800200 */
.L_x_157:
[----:B------:R-:W-:-:S07]  /*1910*/  IADD3 R3, PT, PT, R5, -0x100, RZ ;  /* 0xffffff0005037810 */ /* 0x000fce0007ffe0ff */
.L_x_156:
[----:B------:R-:W-:Y:S05]  /*1920*/  BSYNC.RECONVERGENT B1 ;  /* 0x0000000000017941 */ /* 0x000fea0003800200 */
.L_x_155:
[----:B------:R-:W-:-:S13]  /*1930*/  LOP3.LUT P0, R9, R9, 0x3, RZ, 0xc0, !PT ;  /* 0x0000000309097812 */ /* 0x000fda000780c0ff */
[----:B------:R-:W-:Y:S05]  /*1940*/  @!P0 BRA `(.L_x_154) ;  /* 0x00000000004c8947 */ /* 0x000fea0003800000 */
[----:B------:R-:W-:Y:S01]  /*1950*/  ISETP.NE.AND P1, PT, R9, 0x1, PT ;  /* 0x000000010900780c */ /* 0x000fe20003f25270 */
[----:B------:R-:W-:Y:S01]  /*1960*/  BSSY.RECONVERGENT B1, `(.L_x_159) ;  /* 0x000000b000017945 */ /* 0x000fe20003800200 */
[----:B------:R-:W-:-:S11]  /*1970*/  LOP3.LUT P0, RZ, R11, 0x80, RZ, 0xc0, !PT ;  /* 0x000000800bff7812 */ /* 0x000fd6000780c0ff */
[----:B------:R-:W-:Y:S05]  /*1980*/  @!P1 BRA `(.L_x_160) ;  /* 0x0000000000209947 */ /* 0x000fea0003800000 */
[----:B------:R-:W-:-:S05]  /*1990*/  IMAD.HI.U32 R4, R3, -0x33333333, RZ ;  /* 0xcccccccd03047827 */ /* 0x000fca00078e00ff */
[----:B------:R-:W-:-:S05]  /*19a0*/  SHF.R.U32.HI R4, RZ, 0x7, R4 ;  /* 0x00000007ff047819 */ /* 0x000fca0000011604 */
[----:B------:R-:W-:Y:S02]  /*19b0*/  IMAD.IADD R5, R103, 0x1, R4 ;  /* 0x0000000167057824 */ /* 0x000fe400078e0204 */
[----:B------:R-:W-:Y:S01]  /*19c0*/  IMAD R4, R4, -0xa0, R3 ;  /* 0xffffff6004047824 */ /* 0x000fe200078e0203 */
[----:B------:R-:W-:-:S03]  /*19d0*/  IADD3 R3, PT, PT, R3, 0x100, RZ ;  /* 0x0000010003037810 */ /* 0x000fc60007ffe0ff */
[----:B------:R-:W-:-:S05]  /*19e0*/  IMAD R4, R5, 0xa0, R4 ;  /* 0x000000a005047824 */ /* 0x000fca00078e0204 */
[----:B------:R1:W-:Y:S04]  /*19f0*/  STS.U8 [R4+UR4], RZ ;  /* 0x000000ff04007988 */ /* 0x0003e80008000004 */
[----:B------:R1:W-:Y:S02]  /*1a00*/  STS.U8 [R4+UR4+0x80], RZ ;  /* 0x000080ff04007988 */ /* 0x0003e40008000004 */
.L_x_160:
[----:B------:R-:W-:Y:S05]  /*1a10*/  BSYNC.RECONVERGENT B1 ;  /* 0x0000000000017941 */ /* 0x000fea0003800200 */
.L_x_159:
[----:B-1----:R-:W-:-:S05]  /*1a20*/  @!P0 IMAD.HI.U32 R4, R3, -0x33333333, RZ ;  /* 0xcccccccd03048827 */ /* 0x002fca00078e00ff */
[----:B------:R-:W-:-:S05]  /*1a30*/  @!P0 SHF.R.U32.HI R4, RZ, 0x7, R4 ;  /* 0x00000007ff048819 */ /* 0x000fca0000011604 */
[----:B------:R-:W-:Y:S02]  /*1a40*/  @!P0 IMAD.IADD R5, R103, 0x1, R4 ;  /* 0x0000000167058824 */ /* 0x000fe400078e0204 */
[----:B------:R-:W-:-:S04]  /*1a50*/  @!P0 IMAD R4, R4, -0xa0, R3 ;  /* 0xffffff6004048824 */ /* 0x000fc800078e0203 */
[----:B------:R-:W-:-:S05]  /*1a60*/  @!P0 IMAD R4, R5, 0xa0, R4 ;  /* 0x000000a005048824 */ /* 0x000fca00078e0204 */
[----:B------:R1:W-:Y:S02]  /*1a70*/  @!P0 STS.U8 [R4+UR4], RZ ;  /* 0x000000ff04008988 */ /* 0x0003e40008000004 */
.L_x_154:
[----:B------:R-:W-:Y:S05]  /*1a80*/  BSYNC.RECONVERGENT B0 ;  /* 0x0000000000007941 */ /* 0x000fea0003800200 */
.L_x_153:
[C---:B------:R-:W-:Y:S01]  /*1a90*/  ISETP.GE.U32.AND P0, PT, R105.reuse, 0x20, PT ;  /* 0x000000206900780c */ /* 0x040fe20003f06070 */
[----:B------:R-:W-:Y:S01]  /*1aa0*/  UMOV UR5, 0x6110 ;  /* 0x0000611000057882 */ /* 0x000fe20000000000 */
[----:B------:R-:W-:-:S05]  /*1ab0*/  LEA R3, R105, UR4, 0x2 ;  /* 0x0000000469037c11 */ /* 0x000fca000f8e10ff */
[----:B-1----:R-:W-:-:S06]  /*1ac0*/  VIADD R4, R3, 0x7f10 ;  /* 0x00007f1003047836 */ /* 0x002fcc0000000000 */
[----:B------:R-:W-:Y:S01]  /*1ad0*/  @!P0 MOV R5, 0xf149f2ca ;  /* 0xf149f2ca00058802 */ /* 0x000fe20000000f00 */
[----:B------:R1:W-:Y:S04]  /*1ae0*/  @!P0 STS [R2+0x6090], RZ ;  /* 0x006090ff02008388 */ /* 0x0003e80000000800 */
[----:B------:R1:W-:Y:S02]  /*1af0*/  @!P0 STS [R2+0x6010], R5 ;  /* 0x0060100502008388 */ /* 0x0003e40000000800 */
.L_x_161:
[----:B------:R-:W-:Y:S01]  /*1b00*/  UIADD3 UR5, UPT, UPT, UR5, 0x2000, URZ ;  /* 0x0000200005057890 */ /* 0x000fe2000fffe0ff */
[----:B------:R-:W-:Y:S03]  /*1b10*/  STS [R4+-0x1e00], RZ ;  /* 0xffe200ff04007388 */ /* 0x000fe60000000800 */
[----:B------:R-:W-:Y:S01]  /*1b20*/  UISETP.NE.AND UP0, UPT, UR5, 0xa110, UPT ;  /* 0x0000a1100500788c */ /* 0x000fe2000bf05270 */
[----:B------:R-:W-:Y:S04]  /*1b30*/  STS [R4+-0x1c00], RZ ;  /* 0xffe400ff04007388 */ /* 0x000fe80000000800 */
        /* <DEDUP_REMOVED lines=13> */
[----:B------:R2:W-:Y:S02]  /*1c10*/  STS [R4], RZ ;  /* 0x000000ff04007388 */ /* 0x0005e40000000800 */
[----:B--2---:R-:W-:Y:S01]  /*1c20*/  IADD3 R4, PT, PT, R4, 0x2000, RZ ;  /* 0x0000200004047810 */ /* 0x004fe20007ffe0ff */
[----:B------:R-:W-:Y:S06]  /*1c30*/  BRA.U UP0, `(.L_x_161) ;  /* 0xfffffffd00b07547 */ /* 0x000fec000b83ffff */
[----:B------:R-:W-:Y:S01]  /*1c40*/  SHF.R.U32.HI R4, RZ, 0x7, R105 ;  /* 0x00000007ff047819 */ /* 0x000fe20000011669 */
[----:B------:R-:W-:Y:S01]  /*1c50*/  BSSY.RECONVERGENT B0, `(.L_x_162) ;  /* 0x000000a000007945 */ /* 0x000fe20003800200 */
[----:B-1----:R-:W-:Y:S01]  /*1c60*/  LOP3.LUT R5, R105, 0x1000, RZ, 0xfc, !PT ;  /* 0x0000100069057812 */ /* 0x002fe200078efcff */
[----:B0-----:R-:W-:Y:S01]  /*1c70*/  IMAD.MOV.U32 R8, RZ, RZ, RZ ;  /* 0x000000ffff087224 */ /* 0x001fe200078e00ff */
[----:B------:R-:W-:-:S07]  /*1c80*/  IADD3 R9, PT, PT, -R4, 0x8, RZ ;  /* 0x0000000804097810 */ /* 0x000fce0007ffe1ff */
.L_x_163:
[C---:B------:R-:W-:Y:S01]  /*1c90*/  LEA R4, R5.reuse, UR4, 0x2 ;  /* 0x0000000405047c11 */ /* 0x040fe2000f8e10ff */
[----:B------:R-:W-:Y:S01]  /*1ca0*/  VIADD R5, R5, 0x80 ;  /* 0x0000008005057836 */ /* 0x000fe20000000000 */
[----:B------:R-:W-:-:S03]  /*1cb0*/  IADD3 R8, PT, PT, R8, 0x1, RZ ;  /* 0x0000000108087810 */ /* 0x000fc60007ffe0ff */
[----:B------:R0:W-:Y:S01]  /*1cc0*/  STS [R4+0x6110], RZ ;  /* 0x006110ff04007388 */ /* 0x0001e20000000800 */
[----:B------:R-:W-:-:S13]  /*1cd0*/  ISETP.NE.AND P0, PT, R8, R9, PT ;  /* 0x000000090800720c */ /* 0x000fda0003f05270 */
[----:B0-----:R-:W-:Y:S05]  /*1ce0*/  @P0 BRA `(.L_x_163) ;  /* 0xfffffffc00e80947 */ /* 0x001fea000383ffff */
[----:B------:R-:W-:Y:S05]  /*1cf0*/  BSYNC.RECONVERGENT B0 ;  /* 0x0000000000007941 */ /* 0x000fea0003800200 */
.L_x_162:
[----:B------:R-:W0:Y:S01]  /*1d00*/  LDC.64 R116, c[0x0][0x388] ;  /* 0x0000e200ff747b82 */ /* 0x000e220000000a00 */
[----:B------:R-:W-:Y:S01]  /*1d10*/  IADD3 R4, PT, PT, R41, 0x1800000, RZ ;  /* 0x0180000029047810 */ /* 0x000fe20007ffe0ff */
[----:B------:R-:W-:Y:S01]  /*1d20*/  IMAD.U32 R13, RZ, RZ, UR4 ;  /* 0x00000004ff0d7e24 */ /* 0x000fe2000f8e00ff */
[----:B------:R-:W-:Y:S01]  /*1d30*/  SHF.R.U32.HI R14, RZ, 0x6, R105 ;  /* 0x00000006ff0e7819 */ /* 0x000fe20000011669 */
[----:B------:R-:W-:Y:S01]  /*1d40*/  BSSY.RECONVERGENT B0, `(.L_x_164) ;  /* 0x0000015000007945 */ /* 0x000fe20003800200 */
[----:B------:R-:W-:Y:S01]  /*1d50*/  LOP3.LUT R5, R4, 0x7f800000, RZ, 0xc0, !PT ;  /* 0x7f80000004057812 */ /* 0x000fe200078ec0ff */
[----:B------:R-:W-:Y:S02]  /*1d60*/  IMAD.SHL.U32 R4, R106, 0x40, RZ ;  /* 0x000000406a047824 */ /* 0x000fe400078e00ff */
[----:B------:R-:W-:Y:S01]  /*1d70*/  BAR.SYNC.DEFER_BLOCKING 0x0 ;  /* 0x0000000000007b1d */ /* 0x000fe20000010000 */
[----:B------:R-:W-:Y:S02]  /*1d80*/  ISETP.GT.U32.AND P0, PT, R5, 0x1ffffff, PT ;  /* 0x01ffffff0500780c */ /* 0x000fe40003f04070 */
[----:B------:R-:W-:-:S02]  /*1d90*/  LOP3.LUT R5, R4, 0x40, RZ, 0xc0, !PT ;  /* 0x0000004004057812 */ /* 0x000fc400078ec0ff */
[----:B------:R-:W-:Y:S02]  /*1da0*/  SHF.L.U32 R4, R106, 0x4, RZ ;  /* 0x000000046a047819 */ /* 0x000fe400000006ff */
[----:B------:R-:W-:Y:S02]  /*1db0*/  LEA R5, R14, R5, 0xb ;  /* 0x000000050e057211 */ /* 0x000fe400078e58ff */
[----:B------:R-:W-:Y:S02]  /*1dc0*/  LOP3.LUT R11, R4, 0x10, RZ, 0xc0, !PT ;  /* 0x00000010040b7812 */ /* 0x000fe400078ec0ff */
[----:B------:R-:W-:Y:S02]  /*1dd0*/  IADD3 R4, PT, PT, R13, 0x5000, R5 ;  /* 0x000050000d047810 */ /* 0x000fe40007ffe005 */
[----:B0-----:R-:W-:-:S04]  /*1de0*/  LEA R116, P1, R118, R116, 0x1 ;  /* 0x0000007476747211 */ /* 0x001fc800078208ff */
[----:B------:R-:W-:Y:S01]  /*1df0*/  LEA.HI.X R117, R118, R117, R84, 0x1, P1 ;  /* 0x0000007576757211 */ /* 0x000fe200008f0c54 */
[----:B------:R-:W-:Y:S08]  /*1e00*/  @P0 BRA `(.L_x_165) ;  /* 0x0000000000100947 */ /* 0x000ff00003800000 */
[----:B------:R-:W-:-:S07]  /*1e10*/  MOV R25, 0x1e30 ;  /* 0x00001e3000197802 */ /* 0x000fce0000000f00 */
[----:B------:R-:W-:Y:S05]  /*1e20*/  CALL.REL.NOINC `($__internal_2_$__cuda_sm20_rcp_rn_f32_slowpath) ;  /* 0x0000005400947944 */ /* 0x000fea0003c00000 */
[----:B------:R-:W-:Y:S01]  /*1e30*/  IMAD.MOV.U32 R12, RZ, RZ, R109 ;  /* 0x000000ffff0c7224 */ /* 0x000fe200078e006d */
[----:B------:R-:W-:Y:S06]  /*1e40*/  BRA `(.L_x_166) ;  /* 0x0000000000107947 */ /* 0x000fec0003800000 */
.L_x_165:
[----:B------:R-:W0:Y:S02]  /*1e50*/  MUFU.RCP R12, R41 ;  /* 0x00000029000c7308 */ /* 0x000e240000001000 */
[----:B0-----:R-:W-:-:S04]  /*1e60*/  FFMA R5, R12, R41, -1 ;  /* 0xbf8000000c057423 */ /* 0x001fc80000000029 */
[----:B------:R-:W-:-:S04]  /*1e70*/  FADD.FTZ R5, -R5, -RZ ;  /* 0x800000ff05057221 */ /* 0x000fc80000010100 */
[----:B------:R-:W-:-:S07]  /*1e80*/  FFMA R12, R12, R5, R12 ;  /* 0x000000050c0c7223 */ /* 0x000fce000000000c */
.L_x_166:
[----:B------:R-:W-:Y:S05]  /*1e90*/  BSYNC.RECONVERGENT B0 ;  /* 0x0000000000007941 */ /* 0x000fea0003800200 */
.L_x_164:
[----:B------:R-:W0:Y:S01]  /*1ea0*/  LDCU UR5, c[0x0][0x3b8] ;  /* 0x00007700ff0577ac */ /* 0x000e220008000800 */
[----:B------:R-:W1:Y:S01]  /*1eb0*/  LDC.64 R8, c[0x0][0x388] ;  /* 0x0000e200ff087b82 */ /* 0x000e620000000a00 */
[----:B------:R-:W-:Y:S01]  /*1ec0*/  IADD3 R11, PT, PT, R11, UR4, RZ ;  /* 0x000000040b0b7c10 */ /* 0x000fe2000fffe0ff */
[----:B------:R-:W-:Y:S01]  /*1ed0*/  IMAD.MOV.U32 R89, RZ, RZ, RZ ;  /* 0x000000ffff597224 */ /* 0x000fe200078e00ff */
[----:B------:R-:W2:Y:S01]  /*1ee0*/  LDCU UR4, c[0x0][0x3b8] ;  /* 0x00007700ff0477ac */ /* 0x000ea20008000800 */
[----:B------:R-:W-:Y:S02]  /*1ef0*/  MOV R87, RZ ;  /* 0x000000ff00577202 */ /* 0x000fe40000000f00 */
[C---:B------:R-:W-:Y:S01]  /*1f00*/  VIADD R99, R11.reuse, 0x1400 ;  /* 0x000014000b637836 */ /* 0x040fe20000000000 */
[C---:B------:R-:W-:Y:S01]  /*1f10*/  IADD3 R98, PT, PT, R11.reuse, 0x1600, RZ ;  /* 0x000016000b627810 */ /* 0x040fe20007ffe0ff */
[C---:B------:R-:W-:Y:S01]  /*1f20*/  VIADD R97, R11.reuse, 0x1800 ;  /* 0x000018000b617836 */ /* 0x040fe20000000000 */
[C---:B------:R-:W-:Y:S01]  /*1f30*/  IADD3 R96, PT, PT, R11.reuse, 0x1a00, RZ ;  /* 0x00001a000b607810 */ /* 0x040fe20007ffe0ff */
[C---:B------:R-:W-:Y:S01]  /*1f40*/  VIADD R95, R11.reuse, 0x1c00 ;  /* 0x00001c000b5f7836 */ /* 0x040fe20000000000 */
[C---:B------:R-:W-:Y:S01]  /*1f50*/  IADD3 R94, PT, PT, R11.reuse, 0x1e00, RZ ;  /* 0x00001e000b5e7810 */ /* 0x040fe20007ffe0ff */
[C---:B------:R-:W-:Y:S01]  /*1f60*/  VIADD R93, R11.reuse, 0x2000 ;  /* 0x000020000b5d7836 */ /* 0x040fe20000000000 */
[C---:B------:R-:W-:Y:S01]  /*1f70*/  IADD3 R92, PT, PT, R11.reuse, 0x2200, RZ ;  /* 0x000022000b5c7810 */ /* 0x040fe20007ffe0ff */
[C---:B------:R-:W-:Y:S01]  /*1f80*/  VIADD R91, R11.reuse, 0x2400 ;  /* 0x000024000b5b7836 */ /* 0x040fe20000000000 */
[----:B------:R-:W-:Y:S01]  /*1f90*/  IADD3 R90, PT, PT, R11, 0x2600, RZ ;  /* 0x000026000b5a7810 */ /* 0x000fe20007ffe0ff */
[----:B0-----:R-:W-:-:S04]  /*1fa0*/  IMAD.WIDE.U32 R6, R6, UR5, RZ ;  /* 0x0000000506067c25 */ /* 0x001fc8000f8e00ff */
[----:B------:R-:W-:Y:S01]  /*1fb0*/  IMAD R5, R10, UR5, RZ ;  /* 0x000000050a057c24 */ /* 0x000fe2000f8e02ff */
[----:B--2---:R-:W-:-:S04]  /*1fc0*/  MOV R88, UR4 ;  /* 0x0000000400587c02 */ /* 0x004fc80008000f00 */
[----:B------:R-:W-:Y:S01]  /*1fd0*/  IADD3 R5, PT, PT, R7, R5, RZ ;  /* 0x0000000507057210 */ /* 0x000fe20007ffe0ff */
[----:B-1----:R-:W-:-:S04]  /*1fe0*/  IMAD.WIDE.U32 R6, R6, 0x140, R8 ;  /* 0x0000014006067825 */ /* 0x002fc800078e0008 */
[----:B------:R-:W-:Y:S01]  /*1ff0*/  IMAD R9, R5, 0x140, RZ ;  /* 0x0000014005097824 */ /* 0x000fe200078e02ff */
[----:B------:R-:W-:Y:S01]  /*2000*/  IADD3 R120, P0, PT, R6, 0x800, RZ ;  /* 0x0000080006787810 */ /* 0x000fe20007f1e0ff */
[----:B------:R-:W-:Y:S02]  /*2010*/  IMAD R5, R14, 0xa00, R13 ;  /* 0x00000a000e057824 */ /* 0x000fe400078e020d */
[----:B------:R-:W-:Y:S02]  /*2020*/  FMUL R6, R12, 0.079056940972805023193 ;  /* 0x3da1e89b0c067820 */ /* 0x000fe40000400000 */
[----:B------:R-:W-:Y:S01]  /*2030*/  IMAD.X R121, R7, 0x1, R9, P0 ;  /* 0x0000000107797824 */ /* 0x000fe200000e0609 */
[----:B------:R-:W-:Y:S01]  /*2040*/  LOP3.LUT R7, RZ, R105, RZ, 0x33, !PT ;  /* 0x00000069ff077212 */ /* 0x000fe200078e33ff */
        /* <DEDUP_REMOVED lines=8> */
[----:B------:R-:W-:-:S07]  /*20d0*/  VIADD R16, R5, 0x90 ;  /* 0x0000009005107836 */ /* 0x000fce0000000000 */
.L_x_217:
[----:B0--3--:R-:W0:Y:S01]  /*20e0*/  LDC R24, c[0x0][0x3b8] ;  /* 0x0000ee00ff187b82 */ /* 0x009e220000000800 */
[----:B------:R-:W-:Y:S01]  /*20f0*/  VIMNMX R17, PT, PT, R88, 0x20, PT ;  /* 0x0000002058117848 */ /* 0x000fe20003fe0100 */
[----:B------:R-:W-:Y:S01]  /*2100*/  BSSY.RECONVERGENT B0, `(.L_x_167) ;  /* 0x000009c000007945 */ /* 0x000fe20003800200 */
[----:B------:R-:W-:-:S03]  /*2110*/  MOV R30, RZ ;  /* 0x000000ff001e7202 */ /* 0x000fc60000000f00 */
[C---:B------:R-:W-:Y:S01]  /*2120*/  IMAD R22, R17.reuse, 0xa0, RZ ;  /* 0x000000a011167824 */ /* 0x040fe200078e02ff */
[----:B------:R-:W-:-:S04]  /*2130*/  VIMNMX R17, PT, PT, R17, 0x1, !PT ;  /* 0x0000000111117848 */ /* 0x000fc80007fe0100 */
[----:B------:R-:W-:Y:S02]  /*2140*/  ISETP.GE.AND P0, PT, R105, R22, PT ;  /* 0x000000166900720c */ /* 0x000fe40003f06270 */
[----:B------:R-:W-:Y:S01]  /*2150*/  LOP3.LUT R19, R17, 0x7, RZ, 0xc0, !PT ;  /* 0x0000000711137812 */ /* 0x000fe200078ec0ff */
[----:B0-----:R-:W-:-:S05]  /*2160*/  IMAD R18, R89, -0x20, R24 ;  /* 0xffffffe059127824 */ /* 0x001fca00078e0218 */
[----:B------:R-:W-:Y:S01]  /*2170*/  VIMNMX R20, PT, PT, R18, 0x20, PT ;  /* 0x0000002012147848 */ /* 0x000fe20003fe0100 */
[----:B------:R-:W-:-:S04]  /*2180*/  IMAD.IADD R18, R24, 0x1, -R87 ;  /* 0x0000000118127824 */ /* 0x000fc800078e0a57 */
[--C-:B--2---:R-:W-:Y:S01]  /*2190*/  IMAD R23, R20, -0xa0, -R105.reuse ;  /* 0xffffff6014177824 */ /* 0x104fe200078e0a69 */
[----:B------:R-:W-:Y:S01]  /*21a0*/  VIMNMX R24, PT, PT, R18, 0x20, PT ;  /* 0x0000002012187848 */ /* 0x000fe20003fe0100 */
[----:B------:R-:W-:Y:S02]  /*21b0*/  IMAD R25, R20, 0x160, -R105 ;  /* 0x0000016014197824 */ /* 0x000fe400078e0a69 */
[----:B------:R-:W-:-:S03]  /*21c0*/  VIADD R23, R23, 0x13ff ;  /* 0x000013ff17177836 */ /* 0x000fc60000000000 */
[----:B------:R-:W-:Y:S02]  /*21d0*/  IADD3 R25, PT, PT, R25, 0x1ff, RZ ;  /* 0x000001ff19197810 */ /* 0x000fe40007ffe0ff */
[----:B------:R-:W-:Y:S01]  /*21e0*/  LEA.HI R26, R23, 0x1, RZ, 0x19 ;  /* 0x00000001171a7811 */ /* 0x000fe200078fc8ff */
[----:B----4-:R-:W-:Y:S06]  /*21f0*/  @P0 BRA `(.L_x_168) ;  /* 0x0000000800300947 */ /* 0x010fec0003800000 */
[----:B------:R-:W-:Y:S01]  /*2200*/  IMAD.IADD R20, R7, 0x1, R22 ;  /* 0x0000000107147824 */ /* 0x000fe200078e0216 */
[----:B------:R-:W-:Y:S01]  /*2210*/  BSSY.RECONVERGENT B1, `(.L_x_169) ;  /* 0x000003d000017945 */ /* 0x000fe20003800200 */
[----:B------:R-:W-:Y:S01]  /*2220*/  IMAD R28, R87, 0xa0, RZ ;  /* 0x000000a0571c7824 */ /* 0x000fe200078e02ff */
[----:B------:R-:W-:Y:S01]  /*2230*/  MOV R30, RZ ;  /* 0x000000ff001e7202 */ /* 0x000fe20000000f00 */
[----:B------:R-:W-:Y:S01]  /*2240*/  IMAD.MOV.U32 R27, RZ, RZ, R105 ;  /* 0x000000ffff1b7224 */ /* 0x000fe200078e0069 */
[C---:B------:R-:W-:Y:S02]  /*2250*/  ISETP.GE.U32.AND P0, PT, R20.reuse, 0x780, PT ;  /* 0x000007801400780c */ /* 0x040fe40003f06070 */
[----:B------:R-:W-:-:S04]  /*2260*/  LEA.HI R29, R20, 0x1, RZ, 0x19 ;  /* 0x00000001141d7811 */ /* 0x000fc800078fc8ff */
[----:B------:R-:W-:-:S04]  /*2270*/  LOP3.LUT R49, R29, 0xf, RZ, 0xc0, !PT ;  /* 0x0000000f1d317812 */ /* 0x000fc800078ec0ff */
[----:B------:R-:W-:-:S03]  /*2280*/  ISETP.NE.AND P1, PT, R49, RZ, PT ;  /* 0x000000ff3100720c */ /* 0x000fc60003f25270 */
[----:B------:R-:W-:Y:S10]  /*2290*/  @!P0 BRA `(.L_x_170) ;  /* 0x0000000000d08947 */ /* 0x000ff40003800000 */
[----:B------:R-:W-:Y:S01]  /*22a0*/  IADD3 R21, PT, PT, R105, R28, RZ ;  /* 0x0000001c69157210 */ /* 0x000fe20007ffe0ff */
[----:B------:R-:W-:Y:S01]  /*22b0*/  IMAD.MOV.U32 R30, RZ, RZ, RZ ;  /* 0x000000ffff1e7224 */ /* 0x000fe200078e00ff */
[----:B------:R-:W-:Y:S02]  /*22c0*/  LOP3.LUT R31, R29, 0x3fffff0, RZ, 0xc0, !PT ;  /* 0x03fffff01d1f7812 */ /* 0x000fe400078ec0ff */
[----:B------:R-:W-:Y:S01]  /*22d0*/  MOV R27, R105 ;  /* 0x00000069001b7202 */ /* 0x000fe20000000f00 */
[----:B------:R-:W-:-:S04]  /*22e0*/  IMAD.WIDE.U32 R20, R21, 0x2, R120 ;  /* 0x0000000215147825 */ /* 0x000fc800078e0078 */
[----:B------:R-:W-:-:S07]  /*22f0*/  IMAD.MOV R31, RZ, RZ, -R31 ;  /* 0x000000ffff1f7224 */ /* 0x000fce00078e0a1f */
.L_x_171:
        /* <DEDUP_REMOVED lines=16> */
[----:B------:R-:W-:-:S02]  /*2400*/  IADD3 R31, PT, PT, R31, 0x10, RZ ;  /* 0x000000101f1f7810 */ /* 0x000fc40007ffe0ff */
[----:B------:R-:W-:Y:S02]  /*2410*/  IADD3 R27, PT, PT, R27, 0x800, RZ ;  /* 0x000008001b1b7810 */ /* 0x000fe40007ffe0ff */
[----:B------:R-:W-:Y:S02]  /*2420*/  ISETP.NE.AND P0, PT, R31, RZ, PT ;  /* 0x000000ff1f00720c */ /* 0x000fe40003f05270 */
[----:B0-----:R-:W-:-:S05]  /*2430*/  IADD3 R20, P2, PT, R20, 0x1000, RZ ;  /* 0x0000100014147810 */ /* 0x001fca0007f5e0ff */
[----:B------:R-:W-:Y:S02]  /*2440*/  IMAD.X R21, RZ, RZ, R21, P2 ;  /* 0x000000ffff157224 */ /* 0x000fe400010e0615 */
[----:B--2---:R-:W-:Y:S02]  /*2450*/  HADD2.F32 R33, -RZ, R32.H0_H0 ;  /* 0x20000020ff217230 */ /* 0x004fe40000004100 */
        /* <DEDUP_REMOVED lines=24> */
.L_x_170:
[----:B------:R-:W-:Y:S05]  /*25e0*/  BSYNC.RECONVERGENT B1 ;  /* 0x0000000000017941 */ /* 0x000fea0003800200 */
.L_x_169:
[----:B------:R-:W-:Y:S01]  /*25f0*/  LOP3.LUT R42, R29, 0x7, RZ, 0xc0, !PT ;  /* 0x000000071d2a7812 */ /* 0x000fe200078ec0ff */
[----:B------:R-:W-:Y:S06]  /*2600*/  @!P1 BRA `(.L_x_168) ;  /* 0x00000004002c9947 */ /* 0x000fec0003800000 */
[----:B------:R-:W-:Y:S01]  /*2610*/  ISETP.GE.U32.AND P0, PT, R49, 0x8, PT ;  /* 0x000000083100780c */ /* 0x000fe20003f06070 */
[----:B------:R-:W-:Y:S01]  /*2620*/  BSSY.RECONVERGENT B1, `(.L_x_172) ;  /* 0x000001e000017945 */ /* 0x000fe20003800200 */
[----:B------:R-:W-:-:S11]  /*2630*/  ISETP.NE.AND P1, PT, R42, RZ, PT ;  /* 0x000000ff2a00720c */ /* 0x000fd60003f25270 */
[----:B------:R-:W-:Y:S05]  /*2640*/  @!P0 BRA `(.L_x_173) ;  /* 0x00000000006c8947 */ /* 0x000fea0003800000 */
        /* <DEDUP_REMOVED lines=14> */
[----:B------:R-:W-:-:S02]  /*2730*/  VIADD R27, R27, 0x400 ;  /* 0x000004001b1b7836 */ /* 0x000fc40000000000 */
        /* <DEDUP_REMOVED lines=12> */
.L_x_173:
[----:B------:R-:W-:Y:S05]  /*2800*/  BSYNC.RECONVERGENT B1 ;  /* 0x0000000000017941 */ /* 0x000fea0003800200 */
.L_x_172:
[----:B------:R-:W-:Y:S05]  /*2810*/  @!P1 BRA `(.L_x_168) ;  /* 0x0000000000a89947 */ /* 0x000fea0003800000 */
[----:B------:R-:W-:Y:S01]  /*2820*/  ISETP.GE.U32.AND P0, PT, R42, 0x4, PT ;  /* 0x000000042a00780c */ /* 0x000fe20003f06070 */
[----:B------:R-:W-:Y:S01]  /*2830*/  BSSY.RECONVERGENT B1, `(.L_x_174) ;  /* 0x0000015000017945 */ /* 0x000fe20003800200 */
[----:B------:R-:W-:-:S04]  /*2840*/  LOP3.LUT R31, R29, 0x3, RZ, 0xc0, !PT ;  /* 0x000000031d1f7812 */ /* 0x000fc800078ec0ff */
[----:B------:R-:W-:-:S07]  /*2850*/  ISETP.NE.AND P1, PT, R31, RZ, PT ;  /* 0x000000ff1f00720c */ /* 0x000fce0003f25270 */
[----:B------:R-:W-:Y:S06]  /*2860*/  @!P0 BRA `(.L_x_175) ;  /* 0x0000000000448947 */ /* 0x000fec0003800000 */
[CC--:B------:R-:W-:Y:S02]  /*2870*/  IADD3 R21, P0, PT, R28.reuse, R27.reuse, RZ ;  /* 0x0000001b1c157210 */ /* 0x0c0fe40007f1e0ff */
[----:B------:R-:W-:-:S03]  /*2880*/  IADD3 R33, PT, PT, R28, R27, RZ ;  /* 0x0000001b1c217210 */ /* 0x000fc60007ffe0ff */
        /* <DEDUP_REMOVED lines=8> */
[----:B------:R-:W-:Y:S01]  /*2910*/  IADD3 R27, PT, PT, R27, 0x200, RZ ;  /* 0x000002001b1b7810 */ /* 0x000fe20007ffe0ff */
[----:B--2---:R-:W-:-:S02]  /*2920*/  HADD2.F32 R29, -RZ, R32.H0_H0 ;  /* 0x20000020ff1d7230 */ /* 0x004fc40000004100 */
[----:B---3--:R-:W-:Y:S02]  /*2930*/  HADD2.F32 R34, -RZ, R34.H0_H0 ;  /* 0x20000022ff227230 */ /* 0x008fe40000004100 */
[----:B----4-:R-:W-:-:S03]  /*2940*/  HADD2.F32 R36, -RZ, R35.H0_H0 ;  /* 0x20000023ff247230 */ /* 0x010fc60000004100 */
[----:B------:R-:W-:Y:S01]  /*2950*/  FMNMX3 R29, R30, |R29|, |R34|, !PT ;  /* 0x4000001d1e1d7276 */ /* 0x000fe20007800422 */
[----:B-----5:R-:W-:-:S05]  /*2960*/  HADD2.F32 R37, -RZ, R37.H0_H0 ;  /* 0x20000025ff257230 */ /* 0x020fca0000004100 */
[----:B------:R-:W-:-:S07]  /*2970*/  FMNMX3 R30, R29, |R36|, |R37|, !PT ;  /* 0x400000241d1e7276 */ /* 0x000fce0007800425 */
.L_x_175:
[----:B------:R-:W-:Y:S05]  /*2980*/  BSYNC.RECONVERGENT B1 ;  /* 0x0000000000017941 */ /* 0x000fea0003800200 */
.L_x_174:
[----:B------:R-:W-:Y:S05]  /*2990*/  @!P1 BRA `(.L_x_168) ;  /* 0x0000000000489947 */ /* 0x000fea0003800000 */
[----:B------:R-:W-:-:S04]  /*29a0*/  IMAD.IADD R21, R28, 0x1, R27 ;  /* 0x000000011c157824 */ /* 0x000fc800078e021b */
[----:B------:R-:W-:-:S06]  /*29b0*/  IMAD.WIDE.U32 R20, R21, 0x2, R116 ;  /* 0x0000000215147825 */ /* 0x000fcc00078e0074 */
[----:B------:R-:W2:Y:S01]  /*29c0*/  LDG.E.U16.CONSTANT R20, desc[UR6][R20.64] ;  /* 0x0000000614147981 */ /* 0x000ea2000c1e9500 */
[----:B------:R-:W-:Y:S01]  /*29d0*/  ISETP.NE.AND P0, PT, R31, 0x1, PT ;  /* 0x000000011f00780c */ /* 0x000fe20003f05270 */
[----:B--2---:R-:W-:-:S05]  /*29e0*/  HADD2.F32 R29, -RZ, R20.H0_H0 ;  /* 0x20000014ff1d7230 */ /* 0x004fca0000004100 */
[----:B------:R-:W-:-:S07]  /*29f0*/  FMNMX R30, R30, |R29|, !PT ;  /* 0x4000001d1e1e7209 */ /* 0x000fce0007800000 */
[----:B------:R-:W-:Y:S05]  /*2a00*/  @!P0 BRA `(.L_x_168) ;  /* 0x00000000002c8947 */ /* 0x000fea0003800000 */
[----:B------:R-:W-:-:S04]  /*2a10*/  IADD3 R21, P0, PT, R28, R27, RZ ;  /* 0x0000001b1c157210 */ /* 0x000fc80007f1e0ff */
[----:B------:R-:W-:Y:S02]  /*2a20*/  IADD3.X R27, PT, PT, RZ, RZ, RZ, P0, !PT ;  /* 0x000000ffff1b7210 */ /* 0x000fe400007fe4ff */
[----:B------:R-:W-:Y:S02]  /*2a30*/  LEA R20, P1, R21, R116, 0x1 ;  /* 0x0000007415147211 */ /* 0x000fe400078208ff */
[----:B------:R-:W-:Y:S02]  /*2a40*/  ISETP.NE.AND P0, PT, R31, 0x2, PT ;  /* 0x000000021f00780c */ /* 0x000fe40003f05270 */
[----:B------:R-:W-:-:S05]  /*2a50*/  LEA.HI.X R21, R21, R117, R27, 0x1, P1 ;  /* 0x0000007515157211 */ /* 0x000fca00008f0c1b */
[----:B------:R-:W2:Y:S06]  /*2a60*/  LDG.E.U16.CONSTANT R27, desc[UR6][R20.64+0x100] ;  /* 0x00010006141b7981 */ /* 0x000eac000c1e9500 */
[----:B------:R-:W3:Y:S01]  /*2a70*/  @P0 LDG.E.U16.CONSTANT R28, desc[UR6][R20.64+0x200] ;  /* 0x00020006141c0981 */ /* 0x000ee2000c1e9500 */
[----:B--2---:R-:W-:-:S05]  /*2a80*/  HADD2.F32 R27, -RZ, R27.H0_H0 ;  /* 0x2000001bff1b7230 */ /* 0x004fca0000004100 */
[----:B------:R-:W-:Y:S01]  /*2a90*/  FMNMX R30, R30, |R27|, !PT ;  /* 0x4000001b1e1e7209 */ /* 0x000fe20007800000 */
[----:B---3--:R-:W-:-:S05]  /*2aa0*/  @P0 HADD2.F32 R29, -RZ, R28.H0_H0 ;  /* 0x2000001cff1d0230 */ /* 0x008fca0000004100 */
[----:B------:R-:W-:-:S07]  /*2ab0*/  @P0 FMNMX R30, R30, |R29|, !PT ;  /* 0x4000001d1e1e0209 */ /* 0x000fce0007800000 */
.L_x_168:
[----:B------:R-:W-:Y:S05]  /*2ac0*/  BSYNC.RECONVERGENT B0 ;  /* 0x0000000000007941 */ /* 0x000fea0003800200 */
.L_x_167:
        /* <DEDUP_REMOVED lines=29> */
.L_x_243:
[----:B-1----:R-:W-:-:S07]  /*2ca0*/  FMNMX R29, R27, R30, !PT ;  /* 0x0000001e1b1d7209 */ /* 0x002fce0007800000 */
.L_x_176:
        /* <DEDUP_REMOVED lines=8> */
[----:B------:R-:W-:-:S04]  /*2d30*/  MOV R28, UR5 ;  /* 0x00000005001c7c02 */ /* 0x000fc80008000f00 */
        /* <DEDUP_REMOVED lines=13> */
[----:B------:R-:W-:Y:S01]  /*2e10*/  IMAD.MOV.U32 R21, RZ, RZ, R27 ;  /* 0x000000ffff157224 */ /* 0x000fe200078e001b */
[----:B------:R-:W-:Y:S02]  /*2e20*/  MOV R20, 0x42fe0000 ;  /* 0x42fe000000147802 */ /* 0x000fe40000000f00 */
[----:B------:R-:W-:-:S07]  /*2e30*/  MOV R32, 0x2e50 ;  /* 0x00002e5000207802 */ /* 0x000fce0000000f00 */
[----:B------:R-:W-:Y:S05]  /*2e40*/  CALL.REL.NOINC `($__internal_3_$__cuda_sm3x_div_rn_noftz_f32_slowpath) ;  /* 0x0000004800647944 */ /* 0x000fea0003c00000 */
.L_x_178:
[----:B------:R-:W-:Y:S04]  /*2e50*/  BSSY.RECONVERGENT B0, `(.L_x_179) ;  /* 0x0000095000007945 */ /* 0x000fe80003800200 */
[----:B------:R-:W-:Y:S05]  /*2e60*/  @P2 BRA `(.L_x_180) ;  /* 0x00000008004c2947 */ /* 0x000fea0003800000 */
[----:B------:R-:W-:Y:S01]  /*2e70*/  IMAD.IADD R20, R22, 0x1, -R105 ;  /* 0x0000000116147824 */ /* 0x000fe200078e0a69 */
[----:B------:R-:W-:Y:S01]  /*2e80*/  BSSY.RECONVERGENT B1, `(.L_x_181) ;  /* 0x0000052000017945 */ /* 0x000fe20003800200 */
[----:B------:R-:W-:Y:S02]  /*2e90*/  PLOP3.LUT P0, PT, PT, PT, PT, 0x80, 0x8 ;  /* 0x000000000008781c */ /* 0x000fe40003f0f070 */
[----:B------:R-:W-:Y:S02]  /*2ea0*/  MOV R27, R105 ;  /* 0x00000069001b7202 */ /* 0x000fe40000000f00 */
[----:B------:R-:W-:-:S13]  /*2eb0*/  ISETP.GT.AND P1, PT, R20, 0x180, PT ;  /* 0x000001801400780c */ /* 0x000fda0003f24270 */
[----:B------:R-:W-:Y:S05]  /*2ec0*/  @!P1 BRA `(.L_x_182) ;  /* 0x0000000400349947 */ /* 0x000fea0003800000 */
[----:B------:R-:W-:Y:S01]  /*2ed0*/  PLOP3.LUT P0, PT, PT, PT, PT, 0x8, 0x80 ;  /* 0x000000000080781c */ /* 0x000fe20003f0e170 */
[----:B------:R-:W-:-:S12]  /*2ee0*/  VIADD R32, R22, 0xfffffe80 ;  /* 0xfffffe8016207836 */ /* 0x000fd80000000000 */
.L_x_183:
[C---:B0-----:R-:W-:Y:S01]  /*2ef0*/  IADD3 R28, PT, PT, R27.reuse, 0x80, RZ ;  /* 0x000000801b1c7810 */ /* 0x041fe20007ffe0ff */
[C---:B------:R-:W-:Y:S01]  /*2f00*/  IMAD.HI.U32 R20, R27.reuse, -0x33333333, RZ ;  /* 0xcccccccd1b147827 */ /* 0x040fe200078e00ff */
[----:B------:R-:W-:-:S03]  /*2f10*/  IADD3 R30, PT, PT, R27, 0x100, RZ ;  /* 0x000001001b1e7810 */ /* 0x000fc60007ffe0ff */
[----:B------:R-:W-:Y:S01]  /*2f20*/  IMAD.HI.U32 R29, R28, -0x33333333, RZ ;  /* 0xcccccccd1c1d7827 */ /* 0x000fe200078e00ff */
[----:B------:R-:W-:-:S03]  /*2f30*/  SHF.R.U32.HI R34, RZ, 0x7, R20 ;  /* 0x00000007ff227819 */ /* 0x000fc60000011614 */
[----:B------:R-:W-:Y:S01]  /*2f40*/  IMAD.HI.U32 R31, R30, -0x33333333, RZ ;  /* 0xcccccccd1e1f7827 */ /* 0x000fe200078e00ff */
[----:B------:R-:W-:-:S03]  /*2f50*/  SHF.R.U32.HI R37, RZ, 0x7, R29 ;  /* 0x00000007ff257819 */ /* 0x000fc6000001161d */
[----:B------:R-:W-:Y:S01]  /*2f60*/  VIADD R36, R27, 0x180 ;  /* 0x000001801b247836 */ /* 0x000fe20000000000 */
[C---:B------:R-:W-:Y:S01]  /*2f70*/  IADD3 R29, PT, PT, R37.reuse, R87, RZ ;  /* 0x00000057251d7210 */ /* 0x040fe20007ffe0ff */
[----:B------:R-:W-:Y:S01]  /*2f80*/  IMAD R38, R37, -0xa0, R28 ;  /* 0xffffff6025267824 */ /* 0x000fe200078e021c */
[----:B------:R-:W-:Y:S01]  /*2f90*/  SHF.R.U32.HI R39, RZ, 0x7, R31 ;  /* 0x00000007ff277819 */ /* 0x000fe2000001161f */
[C---:B------:R-:W-:Y:S02]  /*2fa0*/  IMAD.IADD R20, R34.reuse, 0x1, R87 ;  /* 0x0000000122147824 */ /* 0x040fe400078e0257 */
[----:B------:R-:W-:Y:S02]  /*2fb0*/  IMAD R33, R34, -0xa0, R27 ;  /* 0xffffff6022217824 */ /* 0x000fe400078e021b */
[----:B------:R-:W-:-:S04]  /*2fc0*/  IMAD.HI.U32 R28, R36, -0x33333333, RZ ;  /* 0xcccccccd241c7827 */ /* 0x000fc800078e00ff */
[----:B------:R-:W-:Y:S01]  /*2fd0*/  IMAD R29, R29, 0xa0, R38 ;  /* 0x000000a01d1d7824 */ /* 0x000fe200078e0226 */
[----:B------:R-:W-:Y:S01]  /*2fe0*/  SHF.R.U32.HI R44, RZ, 0x7, R28 ;  /* 0x00000007ff2c7819 */ /* 0x000fe2000001161c */
[----:B------:R-:W-:Y:S02]  /*2ff0*/  IMAD R21, R20, 0xa0, R33 ;  /* 0x000000a014157824 */ /* 0x000fe400078e0221 */
[C---:B------:R-:W-:Y:S02]  /*3000*/  IMAD.IADD R43, R39.reuse, 0x1, R87 ;  /* 0x00000001272b7824 */ /* 0x040fe400078e0257 */
[----:B------:R-:W-:Y:S02]  /*3010*/  IMAD R42, R39, -0xa0, R30 ;  /* 0xffffff60272a7824 */ /* 0x000fe400078e021e */
[----:B------:R-:W-:Y:S01]  /*3020*/  IMAD.WIDE.U32 R30, R29, 0x2, R116 ;  /* 0x000000021d1e7825 */ /* 0x000fe200078e0074 */
[----:B------:R-:W-:-:S03]  /*3030*/  IADD3 R40, PT, PT, R44, R87, RZ ;  /* 0x000000572c287210 */ /* 0x000fc60007ffe0ff */
[----:B------:R-:W-:Y:S02]  /*3040*/  IMAD.WIDE.U32 R20, R21, 0x2, R116 ;  /* 0x0000000215147825 */ /* 0x000fe400078e0074 */
[----:B------:R-:W2:Y:S02]  /*3050*/  LDG.E.U16.CONSTANT R30, desc[UR6][R30.64] ;  /* 0x000000061e1e7981 */ /* 0x000ea4000c1e9500 */
[----:B------:R-:W-:Y:S02]  /*3060*/  IMAD R29, R43, 0xa0, R42 ;  /* 0x000000a02b1d7824 */ /* 0x000fe400078e022a */
[----:B------:R-:W-:Y:S01]  /*3070*/  IMAD R43, R44, -0xa0, R36 ;  /* 0xffffff602c2b7824 */ /* 0x000fe200078e0224 */
[----:B------:R0:W3:Y:S01]  /*3080*/  LDG.E.U16.CONSTANT R35, desc[UR6][R20.64] ;  /* 0x0000000614237981 */ /* 0x0000e2000c1e9500 */
[----:B------:R-:W-:-:S06]  /*3090*/  IMAD.WIDE.U32 R28, R29, 0x2, R116 ;  /* 0x000000021d1c7825 */ /* 0x000fcc00078e0074 */
[----:B------:R-:W4:Y:S01]  /*30a0*/  LDG.E.U16.CONSTANT R28, desc[UR6][R28.64] ;  /* 0x000000061c1c7981 */ /* 0x000f22000c1e9500 */
[----:B0-----:R-:W-:-:S04]  /*30b0*/  IMAD R21, R40, 0xa0, R43 ;  /* 0x000000a028157824 */ /* 0x001fc800078e022b */
[----:B------:R-:W-:-:S06]  /*30c0*/  IMAD.WIDE.U32 R20, R21, 0x2, R116 ;  /* 0x0000000215147825 */ /* 0x000fcc00078e0074 */
[----:B------:R-:W5:Y:S01]  /*30d0*/  LDG.E.U16.CONSTANT R20, desc[UR6][R20.64] ;  /* 0x0000000614147981 */ /* 0x000f62000c1e9500 */
[----:B------:R-:W-:Y:S01]  /*30e0*/  IMAD.MOV.U32 R45, RZ, RZ, 0x3f000000 ;  /* 0x3f000000ff2d7424 */ /* 0x000fe200078e00ff */
[----:B------:R-:W-:Y:S01]  /*30f0*/  LEA R33, R33, R34, 0x5 ;  /* 0x0000002221217211 */ /* 0x000fe200078e28ff */
[----:B------:R-:W-:Y:S01]  /*3100*/  IMAD R38, R38, 0x20, R37 ;  /* 0x0000002026267824 */ /* 0x000fe200078e0225 */
[----:B------:R-:W-:Y:S01]  /*3110*/  LEA R39, R42, R39, 0x5 ;  /* 0x000000272a277211 */ /* 0x000fe200078e28ff */
[----:B------:R-:W-:Y:S01]  /*3120*/  IMAD R44, R43, 0x20, R44 ;  /* 0x000000202b2c7824 */ /* 0x000fe200078e022c */
[----:B------:R-:W-:-:S04]  /*3130*/  IADD3 R27, PT, PT, R27, 0x200, RZ ;  /* 0x000002001b1b7810 */ /* 0x000fc80007ffe0ff */
[----:B------:R-:W-:Y:S01]  /*3140*/  ISETP.GE.AND P1, PT, R27, R32, PT ;  /* 0x000000201b00720c */ /* 0x000fe20003f26270 */
[----:B--2---:R-:W-:Y:S02]  /*3150*/  HADD2.F32 R40, -RZ, R30.H0_H0 ;  /* 0x2000001eff287230 */ /* 0x004fe40000004100 */
[----:B---3--:R-:W-:Y:S02]  /*3160*/  HADD2.F32 R36, -RZ, R35.H0_H0 ;  /* 0x20000023ff247230 */ /* 0x008fe40000004100 */
[----:B----4-:R-:W-:-:S03]  /*3170*/  HADD2.F32 R30, -RZ, R28.H0_H0 ;  /* 0x2000001cff1e7230 */ /* 0x010fc60000004100 */
[-C--:B------:R-:W-:Y:S02]  /*3180*/  FMUL R36, R36, R41.reuse ;  /* 0x0000002924247220 */ /* 0x080fe40000400000 */
[-C--:B------:R-:W-:Y:S01]  /*3190*/  FMUL R30, R30, R41.reuse ;  /* 0x000000291e1e7220 */ /* 0x080fe20000400000 */
[----:B------:R-:W-:Y:S01]  /*31a0*/  FMUL R40, R40, R41 ;  /* 0x0000002928287220 */ /* 0x000fe20000400000 */
[----:B-----5:R-:W-:-:S03]  /*31b0*/  HADD2.F32 R20, -RZ, R20.H0_H0 ;  /* 0x20000014ff147230 */ /* 0x020fc60000004100 */
[C---:B------:R-:W-:Y:S02]  /*31c0*/  LOP3.LUT R21, R45.reuse, 0x80000000, R30, 0xb8, !PT ;  /* 0x800000002d157812 */ /* 0x040fe400078eb81e */
[C---:B------:R-:W-:Y:S01]  /*31d0*/  LOP3.LUT R35, R45.reuse, 0x80000000, R36, 0xb8, !PT ;  /* 0x800000002d237812 */ /* 0x040fe200078eb824 */
[----:B------:R-:W-:Y:S01]  /*31e0*/  FMUL R20, R20, R41 ;  /* 0x0000002914147220 */ /* 0x000fe20000400000 */
[C---:B------:R-:W-:Y:S01]  /*31f0*/  LOP3.LUT R29, R45.reuse, 0x80000000, R40, 0xb8, !PT ;  /* 0x800000002d1d7812 */ /* 0x040fe200078eb828 */
[----:B------:R-:W-:Y:S02]  /*3200*/  FADD.RZ R30, R30, R21 ;  /* 0x000000151e1e7221 */ /* 0x000fe4000000c000 */
[----:B------:R-:W-:Y:S01]  /*3210*/  FADD.RZ R35, R36, R35 ;  /* 0x0000002324237221 */ /* 0x000fe2000000c000 */
[----:B------:R-:W-:Y:S01]  /*3220*/  LOP3.LUT R21, R45, 0x80000000, R20, 0xb8, !PT ;  /* 0x800000002d157812 */ /* 0x000fe200078eb814 */
[----:B------:R-:W-:-:S04]  /*3230*/  FADD.RZ R29, R40, R29 ;  /* 0x0000001d281d7221 */ /* 0x000fc8000000c000 */
[----:B------:R-:W-:Y:S01]  /*3240*/  FADD.RZ R31, R20, R21 ;  /* 0x00000015141f7221 */ /* 0x000fe2000000c000 */
[----:B------:R-:W0:Y:S08]  /*3250*/  FRND.TRUNC R35, R35 ;  /* 0x0000002300237307 */ /* 0x000e30000020d000 */
[----:B------:R-:W1:Y:S08]  /*3260*/  FRND.TRUNC R29, R29 ;  /* 0x0000001d001d7307 */ /* 0x000e70000020d000 */
[----:B------:R-:W2:Y:S08]  /*3270*/  FRND.TRUNC R30, R30 ;  /* 0x0000001e001e7307 */ /* 0x000eb0000020d000 */
[----:B------:R-:W3:Y:S01]  /*3280*/  FRND.TRUNC R31, R31 ;  /* 0x0000001f001f7307 */ /* 0x000ee2000020d000 */
[----:B0-----:R-:W-:-:S02]  /*3290*/  FMNMX R20, R35, 127, PT ;  /* 0x42fe000023147809 */ /* 0x001fc40003800000 */
[----:B-1----:R-:W-:Y:S02]  /*32a0*/  FMNMX R21, R29, 127, PT ;  /* 0x42fe00001d157809 */ /* 0x002fe40003800000 */
[----:B------:R-:W-:Y:S02]  /*32b0*/  FMNMX R20, R20, -128, !PT ;  /* 0xc300000014147809 */ /* 0x000fe40007800000 */
[----:B--2---:R-:W-:Y:S02]  /*32c0*/  FMNMX R28, R30, 127, PT ;  /* 0x42fe00001e1c7809 */ /* 0x004fe40003800000 */
[----:B------:R-:W-:Y:S02]  /*32d0*/  FMNMX R21, R21, -128, !PT ;  /* 0xc300000015157809 */ /* 0x000fe40007800000 */
[----:B------:R-:W-:Y:S02]  /*32e0*/  FMNMX R28, R28, -128, !PT ;  /* 0xc30000001c1c7809 */ /* 0x000fe40007800000 */
[----:B---3--:R-:W-:Y:S01]  /*32f0*/  FMNMX R29, R31, 127, PT ;  /* 0x42fe00001f1d7809 */ /* 0x008fe20003800000 */
[----:B------:R-:W0:Y:S03]  /*3300*/  F2I.TRUNC.NTZ R20, R20 ;  /* 0x0000001400147305 */ /* 0x000e26000020f100 */
[----:B------:R-:W-:-:S05]  /*3310*/  FMNMX R29, R29, -128, !PT ;  /* 0xc30000001d1d7809 */ /* 0x000fca0007800000 */
[----:B------:R-:W1:Y:S08]  /*3320*/  F2I.TRUNC.NTZ R21, R21 ;  /* 0x0000001500157305 */ /* 0x000e70000020f100 */
[----:B------:R-:W2:Y:S08]  /*3330*/  F2I.TRUNC.NTZ R28, R28 ;  /* 0x0000001c001c7305 */ /* 0x000eb0000020f100 */
[----:B------:R-:W3:Y:S01]  /*3340*/  F2I.TRUNC.NTZ R29, R29 ;  /* 0x0000001d001d7305 */ /* 0x000ee2000020f100 */
[----:B0-----:R0:W-:Y:S04]  /*3350*/  STS.U8 [R33+UR4+0x1400], R20 ;  /* 0x0014001421007988 */ /* 0x0011e80008000004 */
[----:B-1----:R0:W-:Y:S04]  /*3360*/  STS.U8 [R38+UR4+0x1400], R21 ;  /* 0x0014001526007988 */ /* 0x0021e80008000004 */
[----:B--2---:R0:W-:Y:S04]  /*3370*/  STS.U8 [R39+UR4+0x1400], R28 ;  /* 0x0014001c27007988 */ /* 0x0041e80008000004 */
[----:B---3--:R0:W-:Y:S01]  /*3380*/  STS.U8 [R44+UR4+0x1400], R29 ;  /* 0x0014001d2c007988 */ /* 0x0081e20008000004 */
[----:B------:R-:W-:Y:S05]  /*3390*/  @!P1 BRA `(.L_x_183) ;  /* 0xfffffff800d49947 */ /* 0x000fea000383ffff */
.L_x_182:
[----:B------:R-:W-:Y:S05]  /*33a0*/  BSYNC.RECONVERGENT B1 ;  /* 0x0000000000017941 */ /* 0x000fea0003800200 */
.L_x_181:
[----:B0-----:R-:W-:Y:S01]  /*33b0*/  IMAD.IADD R20, R22, 0x1, -R27 ;  /* 0x0000000116147824 */ /* 0x001fe200078e0a1b */
[----:B------:R-:W-:Y:S04]  /*33c0*/  BSSY.RECONVERGENT B1, `(.L_x_184) ;  /* 0x0000029000017945 */ /* 0x000fe80003800200 */
[----:B------:R-:W-:-:S13]  /*33d0*/  ISETP.GT.AND P1, PT, R20, 0x80, PT ;  /* 0x000000801400780c */ /* 0x000fda0003f24270 */
[----:B------:R-:W-:Y:S05]  /*33e0*/  @!P1 BRA `(.L_x_185) ;  /* 0x0000000000989947 */ /* 0x000fea0003800000 */
[C---:B------:R-:W-:Y:S01]  /*33f0*/  IADD3 R28, PT, PT, R27.reuse, 0x80, RZ ;  /* 0x000000801b1c7810 */ /* 0x040fe20007ffe0ff */
[----:B------:R-:W-:-:S04]  /*3400*/  IMAD.HI.U32 R20, R27, -0x33333333, RZ ;  /* 0xcccccccd1b147827 */ /* 0x000fc800078e00ff */
[----:B------:R-:W-:Y:S01]  /*3410*/  IMAD.HI.U32 R21, R28, -0x33333333, RZ ;  /* 0xcccccccd1c157827 */ /* 0x000fe200078e00ff */
[----:B------:R-:W-:-:S04]  /*3420*/  SHF.R.U32.HI R30, RZ, 0x7, R20 ;  /* 0x00000007ff1e7819 */ /* 0x000fc80000011614 */
[----:B------:R-:W-:Y:S01]  /*3430*/  SHF.R.U32.HI R34, RZ, 0x7, R21 ;  /* 0x00000007ff227819 */ /* 0x000fe20000011615 */
[C---:B------:R-:W-:Y:S02]  /*3440*/  IMAD.IADD R20, R30.reuse, 0x1, R87 ;  /* 0x000000011e147824 */ /* 0x040fe400078e0257 */
[----:B------:R-:W-:Y:S01]  /*3450*/  IMAD R31, R30, -0xa0, R27 ;  /* 0xffffff601e1f7824 */ /* 0x000fe200078e021b */
[C---:B------:R-:W-:Y:S01]  /*3460*/  IADD3 R32, PT, PT, R34.reuse, R87, RZ ;  /* 0x0000005722207210 */ /* 0x040fe20007ffe0ff */
[----:B------:R-:W-:Y:S02]  /*3470*/  IMAD R35, R34, -0xa0, R28 ;  /* 0xffffff6022237824 */ /* 0x000fe400078e021c */
[----:B------:R-:W-:Y:S02]  /*3480*/  IMAD R21, R20, 0xa0, R31 ;  /* 0x000000a014157824 */ /* 0x000fe400078e021f */
[----:B------:R-:W-:Y:S02]  /*3490*/  IMAD R29, R32, 0xa0, R35 ;  /* 0x000000a0201d7824 */ /* 0x000fe400078e0223 */
[----:B------:R-:W-:-:S04]  /*34a0*/  IMAD.WIDE.U32 R20, R21, 0x2, R116 ;  /* 0x0000000215147825 */ /* 0x000fc800078e0074 */
[----:B------:R-:W-:Y:S02]  /*34b0*/  IMAD.WIDE.U32 R28, R29, 0x2, R116 ;  /* 0x000000021d1c7825 */ /* 0x000fe400078e0074 */
[----:B------:R-:W2:Y:S04]  /*34c0*/  LDG.E.U16.CONSTANT R20, desc[UR6][R20.64] ;  /* 0x0000000614147981 */ /* 0x000ea8000c1e9500 */
[----:B------:R-:W3:Y:S01]  /*34d0*/  LDG.E.U16.CONSTANT R28, desc[UR6][R28.64] ;  /* 0x000000061c1c7981 */ /* 0x000ee2000c1e9500 */
[----:B------:R-:W-:Y:S01]  /*34e0*/  IMAD.MOV.U32 R37, RZ, RZ, 0x3f000000 ;  /* 0x3f000000ff257424 */ /* 0x000fe200078e00ff */
[----:B------:R-:W-:Y:S01]  /*34f0*/  LEA R31, R31, R30, 0x5 ;  /* 0x0000001e1f1f7211 */ /* 0x000fe200078e28ff */
[----:B------:R-:W-:Y:S01]  /*3500*/  IMAD R34, R35, 0x20, R34 ;  /* 0x0000002023227824 */ /* 0x000fe200078e0222 */
[----:B------:R-:W-:-:S02]  /*3510*/  PLOP3.LUT P0, PT, PT, PT, PT, 0x8, 0x80 ;  /* 0x000000000080781c */ /* 0x000fc40003f0e170 */
[----:B------:R-:W-:Y:S01]  /*3520*/  IADD3 R27, PT, PT, R27, 0x100, RZ ;  /* 0x000001001b1b7810 */ /* 0x000fe20007ffe0ff */
        /* <DEDUP_REMOVED lines=14> */
[----:B------:R-:W-:-:S07]  /*3610*/  FMNMX R21, R21, -128, !PT ;  /* 0xc300000015157809 */ /* 0x000fce0007800000 */
[----:B------:R-:W1:Y:S01]  /*3620*/  F2I.TRUNC.NTZ R21, R21 ;  /* 0x0000001500157305 */ /* 0x000e62000020f100 */
[----:B0-----:R0:W-:Y:S04]  /*3630*/  STS.U8 [R31+UR4+0x1400], R20 ;  /* 0x001400141f007988 */ /* 0x0011e80008000004 */
[----:B-1----:R0:W-:Y:S02]  /*3640*/  STS.U8 [R34+UR4+0x1400], R21 ;  /* 0x0014001522007988 */ /* 0x0021e40008000004 */
.L_x_185:
[----:B------:R-:W-:Y:S05]  /*3650*/  BSYNC.RECONVERGENT B1 ;  /* 0x0000000000017941 */ /* 0x000fea0003800200 */
.L_x_184:
[----:B------:R-:W-:-:S13]  /*3660*/  ISETP.LT.OR P0, PT, R27, R22, P0 ;  /* 0x000000161b00720c */ /* 0x000fda0000701670 */
[----:B------:R-:W-:Y:S05]  /*3670*/  @!P0 BRA `(.L_x_180) ;  /* 0x0000000000488947 */ /* 0x000fea0003800000 */
[----:B0-----:R-:W-:-:S05]  /*3680*/  IMAD.HI.U32 R20, R27, -0x33333333, RZ ;  /* 0xcccccccd1b147827 */ /* 0x001fca00078e00ff */
[----:B------:R-:W-:-:S05]  /*3690*/  SHF.R.U32.HI R28, RZ, 0x7, R20 ;  /* 0x00000007ff1c7819 */ /* 0x000fca0000011614 */
[C---:B------:R-:W-:Y:S02]  /*36a0*/  IMAD.IADD R20, R28.reuse, 0x1, R87 ;  /* 0x000000011c147824 */ /* 0x040fe400078e0257 */
[----:B------:R-:W-:-:S04]  /*36b0*/  IMAD R27, R28, -0xa0, R27 ;  /* 0xffffff601c1b7824 */ /* 0x000fc800078e021b */
[----:B------:R-:W-:-:S04]  /*36c0*/  IMAD R21, R20, 0xa0, R27 ;  /* 0x000000a014157824 */ /* 0x000fc800078e021b */
[----:B------:R-:W-:-:S06]  /*36d0*/  IMAD.WIDE.U32 R20, R21, 0x2, R116 ;  /* 0x0000000215147825 */ /* 0x000fcc00078e0074 */
[----:B------:R-:W2:Y:S01]  /*36e0*/  LDG.E.U16.CONSTANT R20, desc[UR6][R20.64] ;  /* 0x0000000614147981 */ /* 0x000ea2000c1e9500 */
[----:B------:R-:W-:Y:S01]  /*36f0*/  MOV R29, 0x3f000000 ;  /* 0x3f000000001d7802 */ /* 0x000fe20000000f00 */
[----:B------:R-:W-:Y:S02]  /*3700*/  IMAD R27, R27, 0x20, R28 ;  /* 0x000000201b1b7824 */ /* 0x000fe400078e021c */
        /* <DEDUP_REMOVED lines=9> */
.L_x_180:
[----:B------:R-:W-:Y:S05]  /*37a0*/  BSYNC.RECONVERGENT B0 ;  /* 0x0000000000007941 */ /* 0x000fea0003800200 */
.L_x_179:
[----:B0-----:R-:W-:Y:S01]  /*37b0*/  MOV R21, 0xffffff60 ;  /* 0xffffff6000157802 */ /* 0x001fe20000000f00 */
[----:B------:R-:W-:Y:S04]  /*37c0*/  BSSY.RECONVERGENT B0, `(.L_x_186) ;  /* 0x0000047000007945 */ /* 0x000fe80003800200 */
[----:B------:R-:W-:-:S05]  /*37d0*/  IMAD R20, R24, R21, 0x1400 ;  /* 0x0000140018147424 */ /* 0x000fca00078e0215 */
        /* <DEDUP_REMOVED lines=9> */
[----:B------:R-:W-:Y:S01]  /*3870*/  IMAD.MOV.U32 R20, RZ, RZ, R105 ;  /* 0x000000ffff147224 */ /* 0x000fe200078e0069 */
[----:B------:R-:W-:-:S07]  /*3880*/  MOV R21, RZ ;  /* 0x000000ff00157202 */ /* 0x000fce0000000f00 */
.L_x_190:
[C---:B01----:R-:W-:Y:S01]  /*3890*/  IADD3 R27, PT, PT, R20.reuse, 0x80, RZ ;  /* 0x00000080141b7810 */ /* 0x043fe20007ffe0ff */
[C---:B------:R-:W-:Y:S01]  /*38a0*/  VIADD R29, R20.reuse, 0x100 ;  /* 0x00000100141d7836 */ /* 0x040fe20000000000 */
[C---:B------:R-:W-:Y:S01]  /*38b0*/  IADD3 R31, PT, PT, R20.reuse, 0x180, RZ ;  /* 0x00000180141f7810 */ /* 0x040fe20007ffe0ff */
[----:B------:R-:W-:Y:S01]  /*38c0*/  IMAD.HI.U32 R23, R20, -0x33333333, RZ ;  /* 0xcccccccd14177827 */ /* 0x000fe200078e00ff */
[----:B------:R-:W-:-:S03]  /*38d0*/  IADD3 R21, PT, PT, R21, 0x4, RZ ;  /* 0x0000000415157810 */ /* 0x000fc60007ffe0ff */
[----:B------:R-:W-:Y:S01]  /*38e0*/  IMAD.HI.U32 R26, R27, -0x33333333, RZ ;  /* 0xcccccccd1b1a7827 */ /* 0x000fe200078e00ff */
[----:B------:R-:W-:Y:S02]  /*38f0*/  SHF.R.U32.HI R23, RZ, 0x7, R23 ;  /* 0x00000007ff177819 */ /* 0x000fe40000011617 */
[----:B------:R-:W-:Y:S01]  /*3900*/  ISETP.NE.AND P0, PT, R21, R34, PT ;  /* 0x000000221500720c */ /* 0x000fe20003f05270 */
[----:B------:R-:W-:Y:S01]  /*3910*/  IMAD.HI.U32 R30, R29, -0x33333333, RZ ;  /* 0xcccccccd1d1e7827 */ /* 0x000fe200078e00ff */
[----:B------:R-:W-:-:S03]  /*3920*/  SHF.R.U32.HI R28, RZ, 0x7, R26 ;  /* 0x00000007ff1c7819 */ /* 0x000fc6000001161a */
[----:B------:R-:W-:Y:S01]  /*3930*/  IMAD.HI.U32 R32, R31, -0x33333333, RZ ;  /* 0xcccccccd1f207827 */ /* 0x000fe200078e00ff */
[----:B------:R-:W-:-:S03]  /*3940*/  SHF.R.U32.HI R30, RZ, 0x7, R30 ;  /* 0x00000007ff1e7819 */ /* 0x000fc6000001161e */
[----:B------:R-:W-:Y:S01]  /*3950*/  IMAD.IADD R26, R24, 0x1, R23 ;  /* 0x00000001181a7824 */ /* 0x000fe200078e0217 */
[----:B------:R-:W-:Y:S01]  /*3960*/  SHF.R.U32.HI R32, RZ, 0x7, R32 ;  /* 0x00000007ff207819 */ /* 0x000fe20000011620 */
[----:B------:R-:W-:Y:S01]  /*3970*/  IMAD R23, R23, -0xa0, R20 ;  /* 0xffffff6017177824 */ /* 0x000fe200078e0214 */
[----:B------:R-:W-:Y:S01]  /*3980*/  IADD3 R20, PT, PT, R20, 0x200, RZ ;  /* 0x0000020014147810 */ /* 0x000fe20007ffe0ff */
[----:B------:R-:W-:Y:S01]  /*3990*/  IMAD R27, R28, -0xa0, R27 ;  /* 0xffffff601c1b7824 */ /* 0x000fe200078e021b */
[----:B------:R-:W-:Y:S01]  /*39a0*/  IADD3 R28, PT, PT, R24, R28, RZ ;  /* 0x0000001c181c7210 */ /* 0x000fe20007ffe0ff */
[----:B------:R-:W-:Y:S02]  /*39b0*/  IMAD R29, R30, -0xa0, R29 ;  /* 0xffffff601e1d7824 */ /* 0x000fe400078e021d */
[----:B------:R-:W-:Y:S01]  /*39c0*/  IMAD.IADD R30, R24, 0x1, R30 ;  /* 0x00000001181e7824 */ /* 0x000fe200078e021e */
[----:B------:R-:W-:Y:S01]  /*39d0*/  LEA R27, R27, R28, 0x5 ;  /* 0x0000001c1b1b7211 */ /* 0x000fe200078e28ff */
[----:B------:R-:W-:Y:S01]  /*39e0*/  IMAD R31, R32, -0xa0, R31 ;  /* 0xffffff60201f7824 */ /* 0x000fe200078e021f */
[----:B------:R-:W-:Y:S01]  /*39f0*/  IADD3 R32, PT, PT, R24, R32, RZ ;  /* 0x0000002018207210 */ /* 0x000fe20007ffe0ff */
[----:B------:R-:W-:Y:S01]  /*3a00*/  IMAD R23, R23, 0x20, R26 ;  /* 0x0000002017177824 */ /* 0x000fe200078e021a */
[----:B------:R-:W-:-:S03]  /*3a10*/  LEA R29, R29, R30, 0x5 ;  /* 0x0000001e1d1d7211 */ /* 0x000fc600078e28ff */
[----:B------:R-:W-:Y:S01]  /*3a20*/  IMAD R31, R31, 0x20, R32 ;  /* 0x000000201f1f7824 */ /* 0x000fe200078e0220 */
[----:B------:R0:W-:Y:S04]  /*3a30*/  STS.U8 [R23+UR4+0x1400], RZ ;  /* 0x001400ff17007988 */ /* 0x0001e80008000004 */
[----:B------:R0:W-:Y:S04]  /*3a40*/  STS.U8 [R27+UR4+0x1400], RZ ;  /* 0x001400ff1b007988 */ /* 0x0001e80008000004 */
[----:B------:R0:W-:Y:S04]  /*3a50*/  STS.U8 [R29+UR4+0x1400], RZ ;  /* 0x001400ff1d007988 */ /* 0x0001e80008000004 */
[----:B------:R0:W-:Y:S01]  /*3a60*/  STS.U8 [R31+UR4+0x1400], RZ ;  /* 0x001400ff1f007988 */ /* 0x0001e20008000004 */
[----:B------:R-:W-:Y:S05]  /*3a70*/  @P0 BRA `(.L_x_190) ;  /* 0xfffffffc00840947 */ /* 0x000fea000383ffff */
.L_x_189:
[----:B------:R-:W-:Y:S05]  /*3a80*/  BSYNC.RECONVERGENT B1 ;  /* 0x0000000000017941 */ /* 0x000fea0003800200 */
.L_x_188:
[----:B------:R-:W-:Y:S05]  /*3a90*/  @!P1 BRA `(.L_x_187) ;  /* 0x0000000000649947 */ /* 0x000fea0003800000 */
[C---:B------:R-:W-:Y:S01]  /*3aa0*/  LOP3.LUT P1, RZ, R25.reuse, 0x180, RZ, 0xc0, !PT ;  /* 0x0000018019ff7812 */ /* 0x040fe2000782c0ff */
[----:B------:R-:W-:Y:S01]  /*3ab0*/  BSSY.RECONVERGENT B1, `(.L_x_191) ;  /* 0x0000011000017945 */ /* 0x000fe20003800200 */
[----:B------:R-:W-:-:S11]  /*3ac0*/  LOP3.LUT P0, RZ, R25, 0x80, RZ, 0xc0, !PT ;  /* 0x0000008019ff7812 */ /* 0x000fd6000780c0ff */
[----:B------:R-:W-:Y:S05]  /*3ad0*/  @!P1 BRA `(.L_x_192) ;  /* 0x0000000000389947 */ /* 0x000fea0003800000 */
[C---:B------:R-:W-:Y:S02]  /*3ae0*/  VIADD R25, R20.reuse, 0x80 ;  /* 0x0000008014197836 */ /* 0x040fe40000000000 */
[----:B------:R-:W-:-:S04]  /*3af0*/  IMAD.HI.U32 R21, R20, -0x33333333, RZ ;  /* 0xcccccccd14157827 */ /* 0x000fc800078e00ff */
[----:B0-----:R-:W-:Y:S01]  /*3b00*/  IMAD.HI.U32 R23, R25, -0x33333333, RZ ;  /* 0xcccccccd19177827 */ /* 0x001fe200078e00ff */
[----:B------:R-:W-:-:S04]  /*3b10*/  SHF.R.U32.HI R21, RZ, 0x7, R21 ;  /* 0x00000007ff157819 */ /* 0x000fc80000011615 */
[----:B-1----:R-:W-:Y:S01]  /*3b20*/  SHF.R.U32.HI R27, RZ, 0x7, R23 ;  /* 0x00000007ff1b7819 */ /* 0x002fe20000011617 */
[----:B------:R-:W-:Y:S01]  /*3b30*/  IMAD R26, R21, -0xa0, R20 ;  /* 0xffffff60151a7824 */ /* 0x000fe200078e0214 */
[----:B------:R-:W-:Y:S02]  /*3b40*/  IADD3 R23, PT, PT, R24, R21, RZ ;  /* 0x0000001518177210 */ /* 0x000fe40007ffe0ff */
[----:B------:R-:W-:Y:S01]  /*3b50*/  IADD3 R20, PT, PT, R20, 0x100, RZ ;  /* 0x0000010014147810 */ /* 0x000fe20007ffe0ff */
[----:B------:R-:W-:Y:S01]  /*3b60*/  IMAD R28, R27, -0xa0, R25 ;  /* 0xffffff601b1c7824 */ /* 0x000fe200078e0219 */
[----:B------:R-:W-:Y:S01]  /*3b70*/  IADD3 R27, PT, PT, R24, R27, RZ ;  /* 0x0000001b181b7210 */ /* 0x000fe20007ffe0ff */
[----:B------:R-:W-:-:S03]  /*3b80*/  IMAD R23, R26, 0x20, R23 ;  /* 0x000000201a177824 */ /* 0x000fc600078e0217 */
[----:B------:R-:W-:Y:S02]  /*3b90*/  LEA R27, R28, R27, 0x5 ;  /* 0x0000001b1c1b7211 */ /* 0x000fe400078e28ff */
[----:B------:R2:W-:Y:S04]  /*3ba0*/  STS.U8 [R23+UR4+0x1400], RZ ;  /* 0x001400ff17007988 */ /* 0x0005e80008000004 */
[----:B------:R2:W-:Y:S02]  /*3bb0*/  STS.U8 [R27+UR4+0x1400], RZ ;  /* 0x001400ff1b007988 */ /* 0x0005e40008000004 */
.L_x_192:
[----:B------:R-:W-:Y:S05]  /*3bc0*/  BSYNC.RECONVERGENT B1 ;  /* 0x0000000000017941 */ /* 0x000fea0003800200 */
.L_x_191:
[----:B------:R-:W-:-:S05]  /*3bd0*/  @!P0 IMAD.HI.U32 R21, R20, -0x33333333, RZ ;  /* 0xcccccccd14158827 */ /* 0x000fca00078e00ff */
[----:B------:R-:W-:-:S05]  /*3be0*/  @!P0 SHF.R.U32.HI R21, RZ, 0x7, R21 ;  /* 0x00000007ff158819 */ /* 0x000fca0000011615 */
[----:B------:R-:W-:Y:S02]  /*3bf0*/  @!P0 IMAD R20, R21, -0xa0, R20 ;  /* 0xffffff6015148824 */ /* 0x000fe400078e0214 */
[----:B------:R-:W-:-:S05]  /*3c00*/  @!P0 IMAD.IADD R21, R24, 0x1, R21 ;  /* 0x0000000118158824 */ /* 0x000fca00078e0215 */
[----:B------:R-:W-:-:S05]  /*3c10*/  @!P0 LEA R20, R20, R21, 0x5 ;  /* 0x0000001514148211 */ /* 0x000fca00078e28ff */
[----:B------:R3:W-:Y:S02]  /*3c20*/  @!P0 STS.U8 [R20+UR4+0x1400], RZ ;  /* 0x001400ff14008988 */ /* 0x0007e40008000004 */
.L_x_187:
[----:B------:R-:W-:Y:S05]  /*3c30*/  BSYNC.RECONVERGENT B0 ;  /* 0x0000000000007941 */ /* 0x000fea0003800200 */
.L_x_186:
[----:B------:R-:W-:Y:S01]  /*3c40*/  ISETP.GE.AND P0, PT, R105, R22, PT ;  /* 0x000000166900720c */ /* 0x000fe20003f06270 */
[----:B------:R-:W4:Y:S01]  /*3c50*/  LDCU.64 UR8, c[0x0][0x390] ;  /* 0x00007200ff0877ac */ /* 0x000f220008000a00 */
[----:B------:R-:W-:Y:S11]  /*3c60*/  BSSY.RECONVERGENT B0, `(.L_x_193) ;  /* 0x000004d000007945 */ /* 0x000ff60003800200 */
[----:B------:R-:W-:Y:S05]  /*3c70*/  @P0 BRA `(.L_x_194) ;  /* 0x00000004002c0947 */ /* 0x000fea0003800000 */
[----:B---3--:R-:W-:Y:S01]  /*3c80*/  IADD3 R20, PT, PT, -R105, R22, RZ ;  /* 0x0000001669147210 */ /* 0x008fe20007ffe1ff */
[----:B------:R-:W-:Y:S01]  /*3c90*/  BSSY.RECONVERGENT B1, `(.L_x_195) ;  /* 0x0000027000017945 */ /* 0x000fe20003800200 */
[----:B------:R-:W-:Y:S01]  /*3ca0*/  PLOP3.LUT P0, PT, PT, PT, PT, 0x80, 0x8 ;  /* 0x000000000008781c */ /* 0x000fe20003f0f070 */
[----:B-1----:R-:W-:Y:S01]  /*3cb0*/  IMAD.MOV.U32 R30, RZ, RZ, R105 ;  /* 0x000000ffff1e7224 */ /* 0x002fe200078e0069 */
[----:B------:R-:W-:-:S13]  /*3cc0*/  ISETP.GT.AND P1, PT, R20, 0x180, PT ;  /* 0x000001801400780c */ /* 0x000fda0003f24270 */
[----:B------:R-:W-:Y:S05]  /*3cd0*/  @!P1 BRA `(.L_x_196) ;  /* 0x0000000000889947 */ /* 0x000fea0003800000 */
[----:B------:R-:W-:Y:S02]  /*3ce0*/  PLOP3.LUT P0, PT, PT, PT, PT, 0x8, 0x80 ;  /* 0x000000000080781c */ /* 0x000fe40003f0e170 */
[----:B------:R-:W-:-:S11]  /*3cf0*/  IADD3 R33, PT, PT, R22, -0x180, RZ ;  /* 0xfffffe8016217810 */ /* 0x000fd60007ffe0ff */
.L_x_197:
[----:B------:R-:W-:-:S05]  /*3d00*/  IMAD R21, R87, 0xa0, R30 ;  /* 0x000000a057157824 */ /* 0x000fca00078e021e */
[CC--:B-1----:R-:W-:Y:S02]  /*3d10*/  IADD3 R24, P1, PT, R21.reuse, R118.reuse, RZ ;  /* 0x0000007615187210 */ /* 0x0c2fe40007f3e0ff */
[C---:B0-2---:R-:W-:Y:S02]  /*3d20*/  IADD3 R23, PT, PT, R21.reuse, 0x80, RZ ;  /* 0x0000008015177810 */ /* 0x045fe40007ffe0ff */
[C---:B------:R-:W-:Y:S01]  /*3d30*/  IADD3 R25, PT, PT, R21.reuse, 0x100, RZ ;  /* 0x0000010015197810 */ /* 0x040fe20007ffe0ff */
[----:B------:R-:W-:Y:S01]  /*3d40*/  IMAD.X R31, RZ, RZ, R84, P1 ;  /* 0x000000ffff1f7224 */ /* 0x000fe200008e0654 */
[----:B----4-:R-:W-:Y:S02]  /*3d50*/  LEA R20, P1, R24, UR8, 0x1 ;  /* 0x0000000818147c11 */ /* 0x010fe4000f8208ff */
[----:B------:R-:W-:Y:S02]  /*3d60*/  IADD3 R27, PT, PT, R21, 0x180, RZ ;  /* 0x00000180151b7810 */ /* 0x000fe40007ffe0ff */
[----:B------:R-:W-:-:S02]  /*3d70*/  IADD3 R29, P2, PT, R23, R118, RZ ;  /* 0x00000076171d7210 */ /* 0x000fc40007f5e0ff */
[----:B------:R-:W-:Y:S02]  /*3d80*/  LEA.HI.X R21, R24, UR9, R31, 0x1, P1 ;  /* 0x0000000918157c11 */ /* 0x000fe400088f0c1f */
[-C--:B------:R-:W-:Y:S01]  /*3d90*/  IADD3 R25, P3, PT, R25, R118.reuse, RZ ;  /* 0x0000007619197210 */ /* 0x080fe20007f7e0ff */
[----:B------:R-:W-:Y:S01]  /*3da0*/  IMAD.X R36, RZ, RZ, R84, P2 ;  /* 0x000000ffff247224 */ /* 0x000fe200010e0654 */
[----:B------:R-:W-:Y:S01]  /*3db0*/  IADD3 R23, P1, PT, R27, R118, RZ ;  /* 0x000000761b177210 */ /* 0x000fe20007f3e0ff */
[----:B------:R-:W2:Y:S01]  /*3dc0*/  LDG.E.U16.CONSTANT R20, desc[UR6][R20.64] ;  /* 0x0000000614147981 */ /* 0x000ea2000c1e9500 */
[----:B------:R-:W-:Y:S02]  /*3dd0*/  LEA R26, P2, R29, UR8, 0x1 ;  /* 0x000000081d1a7c11 */ /* 0x000fe4000f8408ff */
[----:B------:R-:W-:Y:S02]  /*3de0*/  IADD3.X R34, PT, PT, RZ, R84, RZ, P3, !PT ;  /* 0x00000054ff227210 */ /* 0x000fe40001ffe4ff */
[----:B------:R-:W-:-:S02]  /*3df0*/  LEA R28, P3, R25, UR8, 0x1 ;  /* 0x00000008191c7c11 */ /* 0x000fc4000f8608ff */
[----:B------:R-:W-:Y:S02]  /*3e00*/  IADD3.X R32, PT, PT, RZ, R84, RZ, P1, !PT ;  /* 0x00000054ff207210 */ /* 0x000fe40000ffe4ff */
[----:B------:R-:W-:Y:S02]  /*3e10*/  LEA R24, P1, R23, UR8, 0x1 ;  /* 0x0000000817187c11 */ /* 0x000fe4000f8208ff */
[----:B------:R-:W-:Y:S02]  /*3e20*/  LEA.HI.X R27, R29, UR9, R36, 0x1, P2 ;  /* 0x000000091d1b7c11 */ /* 0x000fe400090f0c24 */
[----:B------:R-:W-:Y:S02]  /*3e30*/  LEA.HI.X R29, R25, UR9, R34, 0x1, P3 ;  /* 0x00000009191d7c11 */ /* 0x000fe400098f0c22 */
[----:B------:R-:W-:Y:S01]  /*3e40*/  LEA.HI.X R25, R23, UR9, R32, 0x1, P1 ;  /* 0x0000000917197c11 */ /* 0x000fe200088f0c20 */
[----:B------:R-:W3:Y:S04]  /*3e50*/  LDG.E.U16.CONSTANT R26, desc[UR6][R26.64] ;  /* 0x000000061a1a7981 */ /* 0x000ee8000c1e9500 */
[----:B------:R-:W4:Y:S04]  /*3e60*/  LDG.E.U16.CONSTANT R28, desc[UR6][R28.64] ;  /* 0x000000061c1c7981 */ /* 0x000f28000c1e9500 */
[----:B------:R-:W5:Y:S01]  /*3e70*/  LDG.E.U16.CONSTANT R24, desc[UR6][R24.64] ;  /* 0x0000000618187981 */ /* 0x000f62000c1e9500 */
[C---:B------:R-:W-:Y:S01]  /*3e80*/  LEA R23, R30.reuse, UR4, 0x1 ;  /* 0x000000041e177c11 */ /* 0x040fe2000f8e08ff */
[----:B------:R-:W-:-:S05]  /*3e90*/  VIADD R30, R30, 0x200 ;  /* 0x000002001e1e7836 */ /* 0x000fca0000000000 */
[----:B------:R-:W-:Y:S01]  /*3ea0*/  ISETP.GE.AND P1, PT, R30, R33, PT ;  /* 0x000000211e00720c */ /* 0x000fe20003f26270 */
[----:B--2---:R1:W-:Y:S04]  /*3eb0*/  STS.U16 [R23+0x2800], R20 ;  /* 0x0028001417007388 */ /* 0x0043e80000000400 */
[----:B---3--:R1:W-:Y:S04]  /*3ec0*/  STS.U16 [R23+0x2900], R26 ;  /* 0x0029001a17007388 */ /* 0x0083e80000000400 */
[----:B----4-:R1:W-:Y:S04]  /*3ed0*/  STS.U16 [R23+0x2a00], R28 ;  /* 0x002a001c17007388 */ /* 0x0103e80000000400 */
[----:B-----5:R1:W-:Y:S01]  /*3ee0*/  STS.U16 [R23+0x2b00], R24 ;  /* 0x002b001817007388 */ /* 0x0203e20000000400 */
[----:B------:R-:W-:Y:S05]  /*3ef0*/  @!P1 BRA `(.L_x_197) ;  /* 0xfffffffc00809947 */ /* 0x000fea000383ffff */
.L_x_196:
[----:B----4-:R-:W-:Y:S05]  /*3f00*/  BSYNC.RECONVERGENT B1 ;  /* 0x0000000000017941 */ /* 0x010fea0003800200 */
.L_x_195:
[----:B-1----:R-:W-:Y:S01]  /*3f10*/  IADD3 R20, PT, PT, R22, -R30, RZ ;  /* 0x8000001e16147210 */ /* 0x002fe20007ffe0ff */
[----:B------:R-:W-:Y:S03]  /*3f20*/  BSSY.RECONVERGENT B1, `(.L_x_198) ;  /* 0x0000015000017945 */ /* 0x000fe60003800200 */
[----:B------:R-:W-:-:S13]  /*3f30*/  ISETP.GT.AND P1, PT, R20, 0x80, PT ;  /* 0x000000801400780c */ /* 0x000fda0003f24270 */
[----:B------:R-:W-:Y:S05]  /*3f40*/  @!P1 BRA `(.L_x_199) ;  /* 0x0000000000489947 */ /* 0x000fea0003800000 */
[----:B------:R-:W1:Y:S01]  /*3f50*/  LDCU.64 UR10, c[0x0][0x390] ;  /* 0x00007200ff0a77ac */ /* 0x000e620008000a00 */
[----:B------:R-:W-:-:S05]  /*3f60*/  IMAD R21, R87, 0xa0, R30 ;  /* 0x000000a057157824 */ /* 0x000fca00078e021e */
[C---:B0-2---:R-:W-:Y:S02]  /*3f70*/  IADD3 R23, PT, PT, R21.reuse, 0x80, RZ ;  /* 0x0000008015177810 */ /* 0x045fe40007ffe0ff */
[-C--:B------:R-:W-:Y:S02]  /*3f80*/  IADD3 R21, P0, PT, R21, R118.reuse, RZ ;  /* 0x0000007615157210 */ /* 0x080fe40007f1e0ff */
[----:B------:R-:W-:-:S03]  /*3f90*/  IADD3 R23, P1, PT, R23, R118, RZ ;  /* 0x0000007617177210 */ /* 0x000fc60007f3e0ff */
[----:B------:R-:W-:Y:S01]  /*3fa0*/  IMAD.X R28, RZ, RZ, R84, P0 ;  /* 0x000000ffff1c7224 */ /* 0x000fe200000e0654 */
[----:B------:R-:W-:Y:S02]  /*3fb0*/  IADD3.X R26, PT, PT, RZ, R84, RZ, P1, !PT ;  /* 0x00000054ff1a7210 */ /* 0x000fe40000ffe4ff */
[----:B-1----:R-:W-:Y:S02]  /*3fc0*/  LEA R20, P0, R21, UR10, 0x1 ;  /* 0x0000000a15147c11 */ /* 0x002fe4000f8008ff */
[----:B------:R-:W-:Y:S02]  /*3fd0*/  LEA R24, P1, R23, UR10, 0x1 ;  /* 0x0000000a17187c11 */ /* 0x000fe4000f8208ff */
[----:B------:R-:W-:Y:S02]  /*3fe0*/  LEA.HI.X R21, R21, UR11, R28, 0x1, P0 ;  /* 0x0000000b15157c11 */ /* 0x000fe400080f0c1c */
[----:B------:R-:W-:-:S03]  /*3ff0*/  LEA.HI.X R25, R23, UR11, R26, 0x1, P1 ;  /* 0x0000000b17197c11 */ /* 0x000fc600088f0c1a */
[----:B------:R-:W2:Y:S04]  /*4000*/  LDG.E.U16.CONSTANT R20, desc[UR6][R20.64] ;  /* 0x0000000614147981 */ /* 0x000ea8000c1e9500 */
[----:B------:R-:W3:Y:S01]  /*4010*/  LDG.E.U16.CONSTANT R24, desc[UR6][R24.64] ;  /* 0x0000000618187981 */ /* 0x000ee2000c1e9500 */
[C---:B------:R-:W-:Y:S02]  /*4020*/  LEA R23, R30.reuse, UR4, 0x1 ;  /* 0x000000041e177c11 */ /* 0x040fe4000f8e08ff */
[----:B------:R-:W-:Y:S02]  /*4030*/  PLOP3.LUT P0, PT, PT, PT, PT, 0x8, 0x80 ;  /* 0x000000000080781c */ /* 0x000fe40003f0e170 */
[----:B------:R-:W-:Y:S01]  /*4040*/  IADD3 R30, PT, PT, R30, 0x100, RZ ;  /* 0x000001001e1e7810 */ /* 0x000fe20007ffe0ff */
[----:B--2---:R1:W-:Y:S04]  /*4050*/  STS.U16 [R23+0x2800], R20 ;  /* 0x0028001417007388 */ /* 0x0043e80000000400 */
[----:B---3--:R1:W-:Y:S06]  /*4060*/  STS.U16 [R23+0x2900], R24 ;  /* 0x0029001817007388 */ /* 0x0083ec0000000400 */
.L_x_199:
[----:B------:R-:W-:Y:S05]  /*4070*/  BSYNC.RECONVERGENT B1 ;  /* 0x0000000000017941 */ /* 0x000fea0003800200 */
.L_x_198:
[----:B------:R-:W-:-:S13]  /*4080*/  ISETP.LT.OR P0, PT, R30, R22, P0 ;  /* 0x000000161e00720c */ /* 0x000fda0000701670 */
[----:B------:R-:W-:Y:S05]  /*4090*/  @!P0 BRA `(.L_x_194) ;  /* 0x0000000000248947 */ /* 0x000fea0003800000 */
[----:B------:R-:W1:Y:S01]  /*40a0*/  LDCU.64 UR10, c[0x0][0x390] ;  /* 0x00007200ff0a77ac */ /* 0x000e620008000a00 */
[----:B------:R-:W-:-:S05]  /*40b0*/  IMAD R21, R87, 0xa0, R30 ;  /* 0x000000a057157824 */ /* 0x000fca00078e021e */
[----:B------:R-:W-:-:S05]  /*40c0*/  IADD3 R21, P0, PT, R21, R118, RZ ;  /* 0x0000007615157210 */ /* 0x000fca0007f1e0ff */
[----:B------:R-:W-:Y:S01]  /*40d0*/  IMAD.X R22, RZ, RZ, R84, P0 ;  /* 0x000000ffff167224 */ /* 0x000fe200000e0654 */
[----:B-1----:R-:W-:-:S04]  /*40e0*/  LEA R20, P0, R21, UR10, 0x1 ;  /* 0x0000000a15147c11 */ /* 0x002fc8000f8008ff */
[----:B------:R-:W-:-:S06]  /*40f0*/  LEA.HI.X R21, R21, UR11, R22, 0x1, P0 ;  /* 0x0000000b15157c11 */ /* 0x000fcc00080f0c16 */
[----:B------:R-:W3:Y:S01]  /*4100*/  LDG.E.U16.CONSTANT R21, desc[UR6][R20.64] ;  /* 0x0000000614157981 */ /* 0x000ee2000c1e9500 */
[----:B------:R-:W-:-:S05]  /*4110*/  LEA R22, R30, UR4, 0x1 ;  /* 0x000000041e167c11 */ /* 0x000fca000f8e08ff */
[----:B---3--:R1:W-:Y:S02]  /*4120*/  STS.U16 [R22+0x2800], R21 ;  /* 0x0028001516007388 */ /* 0x0083e40000000400 */
.L_x_194:
[----:B----4-:R-:W-:Y:S05]  /*4130*/  BSYNC.RECONVERGENT B0 ;  /* 0x0000000000007941 */ /* 0x010fea0003800200 */
.L_x_193:
[----:B------:R4:W-:Y:S01]  /*4140*/  STS [R2+0x5000], RZ ;  /* 0x005000ff02007388 */ /* 0x0009e20000000800 */
[----:B------:R-:W-:Y:S01]  /*4150*/  ISETP.GT.U32.AND P0, PT, R105, 0x37f, PT ;  /* 0x0000037f6900780c */ /* 0x000fe20003f04070 */
[----:B------:R-:W-:-:S12]  /*4160*/  BSSY.RECONVERGENT B0, `(.L_x_200) ;  /* 0x0000014000007945 */ /* 0x000fd80003800200 */
[----:B----4-:R-:W-:Y:S05]  /*4170*/  @P0 BRA `(.L_x_201) ;  /* 0x0000000000480947 */ /* 0x010fea0003800000 */
[----:B------:R4:W-:Y:S01]  /*4180*/  STS [R2+0x5200], RZ ;  /* 0x005200ff02007388 */ /* 0x0009e20000000800 */
[----:B------:R-:W-:-:S13]  /*4190*/  ISETP.GT.U32.AND P0, PT, R105, 0x2ff, PT ;  /* 0x000002ff6900780c */ /* 0x000fda0003f04070 */
        /* <DEDUP_REMOVED lines=13> */
[----:B------:R-:W-:Y:S01]  /*4270*/  ISETP.GT.U32.AND P0, PT, R105, 0x7f, PT ;  /* 0x0000007f6900780c */ /* 0x000fe20003f04070 */
[----:B------:R4:W-:-:S12]  /*4280*/  STS [R2+0x5c00], RZ ;  /* 0x005c00ff02007388 */ /* 0x0009d80000000800 */
[----:B------:R4:W-:Y:S02]  /*4290*/  @!P0 STS [R2+0x5e00], RZ ;  /* 0x005e00ff02008388 */ /* 0x0009e40000000800 */
.L_x_201:
[----:B------:R-:W-:Y:S05]  /*42a0*/  BSYNC.RECONVERGENT B0 ;  /* 0x0000000000007941 */ /* 0x000fea0003800200 */
.L_x_200:
[----:B------:R-:W-:Y:S01]  /*42b0*/  BAR.SYNC.DEFER_BLOCKING 0x0 ;  /* 0x0000000000007b1d */ /* 0x000fe20000010000 */
[----:B------:R-:W-:-:S13]  /*42c0*/  ISETP.GT.U32.AND P0, PT, R105, 0x7f, PT ;  /* 0x0000007f6900780c */ /* 0x000fda0003f04070 */
[----:B------:R-:W-:Y:S05]  /*42d0*/  @P0 BRA `(.L_x_202) ;  /* 0x0000000400280947 */ /* 0x000fea0003800000 */
[----:B------:R-:W1:Y:S01]  /*42e0*/  S2R R40, SR_LANEID ;  /* 0x0000000000287919 */ /* 0x000e620000000000 */
[----:B------:R-:W-:Y:S05]  /*42f0*/  WARPSYNC.ALL ;  /* 0x0000000000007948 */ /* 0x000fea0003800000 */
[----:B-1-3--:R-:W-:-:S04]  /*4300*/  LOP3.LUT R20, R40, 0xf, RZ, 0xc0, !PT ;  /* 0x0000000f28147812 */ /* 0x00afc800078ec0ff */
[----:B------:R-:W-:Y:S02]  /*4310*/  SHF.R.U32.HI R42, RZ, 0x3, R20 ;  /* 0x00000003ff2a7819 */ /* 0x000fe40000011614 */
[----:B------:R-:W-:-:S04]  /*4320*/  LOP3.LUT R21, R20, 0x7, RZ, 0xc0, !PT ;  /* 0x0000000714157812 */ /* 0x000fc800078ec0ff */
[----:B------:R-:W-:-:S04]  /*4330*/  LEA R42, R42, R21, 0x3 ;  /* 0x000000152a2a7211 */ /* 0x000fc800078e18ff */
[C---:B------:R-:W-:Y:S01]  /*4340*/  LEA R32, R42.reuse, R99, 0x5 ;  /* 0x000000632a207211 */ /* 0x040fe200078e28ff */
[C---:B------:R-:W-:Y:S01]  /*4350*/  IMAD R20, R42.reuse, 0xa0, R5 ;  /* 0x000000a02a147824 */ /* 0x040fe200078e0205 */
[C---:B------:R-:W-:Y:S01]  /*4360*/  LEA R30, R42.reuse, R97, 0x5 ;  /* 0x000000612a1e7211 */ /* 0x040fe200078e28ff */
[C---:B------:R-:W-:Y:S01]  /*4370*/  IMAD R36, R42.reuse, 0xa0, R8 ;  /* 0x000000a02a247824 */ /* 0x040fe200078e0208 */
[C---:B------:R-:W-:Y:S01]  /*4380*/  LEA R34, R42.reuse, R96, 0x5 ;  /* 0x000000602a227211 */ /* 0x040fe200078e28ff */
[----:B0-2---:R0:W-:Y:S01]  /*4390*/  LDSM.16.M88.2 R22, [R32] ;  /* 0x000000002016783b */ /* 0x0051e20000000100 */
[C---:B------:R-:W-:Y:S02]  /*43a0*/  IMAD R38, R42.reuse, 0x20, R98 ;  /* 0x000000202a267824 */ /* 0x040fe400078e0262 */
[C---:B------:R-:W-:Y:S01]  /*43b0*/  IMAD R28, R42.reuse, 0xa0, R9 ;  /* 0x000000a02a1c7824 */ /* 0x040fe200078e0209 */
[----:B------:R-:W1:Y:S04]  /*43c0*/  LDSM.16.M88.2 R20, [R20] ;  /* 0x000000001414783b */ /* 0x000e680000000100 */
[----:B------:R-:W-:Y:S01]  /*43d0*/  LDSM.16.M88.2 R36, [R36] ;  /* 0x000000002424783b */ /* 0x000fe20000000100 */
[----:B0-----:R-:W-:-:S03]  /*43e0*/  IMAD R32, R42, 0xa0, R10 ;  /* 0x000000a02a207824 */ /* 0x001fc600078e020a */
[----:B------:R-:W0:Y:S04]  /*43f0*/  LDSM.16.M88.2 R38, [R38] ;  /* 0x000000002626783b */ /* 0x000e280000000100 */
[----:B------:R-:W-:Y:S04]  /*4400*/  LDSM.16.M88.2 R28, [R28] ;  /* 0x000000001c1c783b */ /* 0x000fe80000000100 */
[----:B------:R-:W2:Y:S04]  /*4410*/  LDSM.16.M88.2 R30, [R30] ;  /* 0x000000001e1e783b */ /* 0x000ea80000000100 */
[----:B------:R-:W-:Y:S04]  /*4420*/  LDSM.16.M88.2 R32, [R32] ;  /* 0x000000002020783b */ /* 0x000fe80000000100 */
[----:B------:R-:W3:Y:S01]  /*4430*/  LDSM.16.M88.2 R34, [R34] ;  /* 0x000000002222783b */ /* 0x000ee20000000100 */
[C---:B-1----:R-:W-:Y:S08]  /*4440*/  IMMA.16816.S8.S8 R24, R20.reuse.ROW, R22.COL, RZ ;  /* 0x0000001614187237 */ /* 0x042ff000004054ff */
[----:B------:R-:W-:-:S12]  /*4450*/  IMMA.16816.S8.S8 R20, R20.ROW, R23.COL, RZ ;  /* 0x0000001714147237 */ /* 0x000fd800004054ff */
[----:B0-----:R-:W-:Y:S01]  /*4460*/  IMMA.16816.S8.S8 R24, R36.ROW, R38.COL, R24 ;  /* 0x0000002624187237 */ /* 0x001fe20000405418 */
[----:B------:R-:W-:-:S07]  /*4470*/  IMAD R38, R42, 0x20, R95 ;  /* 0x000000202a267824 */ /* 0x000fce00078e025f */
[----:B------:R-:W-:Y:S01]  /*4480*/  IMMA.16816.S8.S8 R20, R36.ROW, R39.COL, R20 ;  /* 0x0000002724147237 */ /* 0x000fe20000405414 */
[C---:B------:R-:W-:Y:S01]  /*4490*/  IMAD R36, R42.reuse, 0xa0, R11 ;  /* 0x000000a02a247824 */ /* 0x040fe200078e020b */
[----:B------:R-:W-:Y:S05]  /*44a0*/  LDSM.16.M88.2 R38, [R38] ;  /* 0x000000002626783b */ /* 0x000fea0000000100 */
[----:B------:R-:W0:Y:S05]  /*44b0*/  LDSM.16.M88.2 R36, [R36] ;  /* 0x000000002424783b */ /* 0x000e2a0000000100 */
[----:B--2---:R-:W-:Y:S01]  /*44c0*/  IMMA.16816.S8.S8 R24, R28.ROW, R30.COL, R24 ;  /* 0x0000001e1c187237 */ /* 0x004fe20000405418 */
[----:B------:R-:W-:-:S07]  /*44d0*/  LEA R30, R42, R94, 0x5 ;  /* 0x0000005e2a1e7211 */ /* 0x000fce00078e28ff */
[----:B------:R-:W-:Y:S01]  /*44e0*/  IMMA.16816.S8.S8 R20, R28.ROW, R31.COL, R20 ;  /* 0x0000001f1c147237 */ /* 0x000fe20000405414 */
[C---:B------:R-:W-:Y:S01]  /*44f0*/  IMAD R28, R42.reuse, 0xa0, R12 ;  /* 0x000000a02a1c7824 */ /* 0x040fe200078e020c */
[----:B------:R-:W-:Y:S05]  /*4500*/  LDSM.16.M88.2 R30, [R30] ;  /* 0x000000001e1e783b */ /* 0x000fea0000000100 */
[----:B------:R-:W1:Y:S05]  /*4510*/  LDSM.16.M88.2 R28, [R28] ;  /* 0x000000001c1c783b */ /* 0x000e6a0000000100 */
[----:B---3--:R-:W-:Y:S01]  /*4520*/  IMMA.16816.S8.S8 R24, R32.ROW, R34.COL, R24 ;  /* 0x0000002220187237 */ /* 0x008fe20000405418 */
[----:B------:R-:W-:-:S07]  /*4530*/  LEA R34, R42, R93, 0x5 ;  /* 0x0000005d2a227211 */ /* 0x000fce00078e28ff */
[----:B------:R-:W-:Y:S01]  /*4540*/  IMMA.16816.S8.S8 R20, R32.ROW, R35.COL, R20 ;  /* 0x0000002320147237 */ /* 0x000fe20000405414 */
[C---:B------:R-:W-:Y:S01]  /*4550*/  IMAD R32, R42.reuse, 0xa0, R13 ;  /* 0x000000a02a207824 */ /* 0x040fe200078e020d */
[----:B------:R-:W-:Y:S05]  /*4560*/  LDSM.16.M88.2 R34, [R34] ;  /* 0x000000002222783b */ /* 0x000fea0000000100 */
[----:B------:R-:W2:Y:S05]  /*4570*/  LDSM.16.M88.2 R32, [R32] ;  /* 0x000000002020783b */ /* 0x000eaa0000000100 */
        /* <DEDUP_REMOVED lines=12> */
[----:B--2---:R-:W-:Y:S01]  /*4640*/  IMMA.16816.S8.S8 R24, R32.ROW, R34.COL, R24 ;  /* 0x0000002220187237 */ /* 0x004fe20000405418 */
[----:B------:R-:W-:-:S07]  /*4650*/  LEA R34, R42, R90, 0x5 ;  /* 0x0000005a2a227211 */ /* 0x000fce00078e28ff */
[----:B------:R-:W-:Y:S01]  /*4660*/  IMMA.16816.S8.S8 R20, R32.ROW, R35.COL, R20 ;  /* 0x0000002320147237 */ /* 0x000fe20000405414 */
[----:B------:R-:W-:Y:S01]  /*4670*/  IMAD R32, R42, 0xa0, R16 ;  /* 0x000000a02a207824 */ /* 0x000fe200078e0210 */
[----:B------:R-:W-:Y:S05]  /*4680*/  LDSM.16.M88.2 R34, [R34] ;  /* 0x000000002222783b */ /* 0x000fea0000000100 */
[----:B------:R-:W2:Y:S05]  /*4690*/  LDSM.16.M88.2 R32, [R32] ;  /* 0x000000002020783b */ /* 0x000eaa0000000100 */
[C---:B0-----:R-:W-:Y:S08]  /*46a0*/  IMMA.16816.S8.S8 R24, R36.reuse.ROW, R38.COL, R24 ;  /* 0x0000002624187237 */ /* 0x041ff00000405418 */
[----:B------:R-:W-:-:S12]  /*46b0*/  IMMA.16816.S8.S8 R20, R36.ROW, R39.COL, R20 ;  /* 0x0000002724147237 */ /* 0x000fd80000405414 */
[C---:B-1----:R-:W-:Y:S08]  /*46c0*/  IMMA.16816.S8.S8 R24, R28.reuse.ROW, R30.COL, R24 ;  /* 0x0000001e1c187237 */ /* 0x042ff00000405418 */
[----:B------:R-:W-:Y:S01]  /*46d0*/  IMMA.16816.S8.S8 R20, R28.ROW, R31.COL, R20 ;  /* 0x0000001f1c147237 */ /* 0x000fe20000405414 */
[----:B------:R-:W-:Y:S02]  /*46e0*/  SHF.R.U32.HI R28, RZ, 0x2, R40 ;  /* 0x00000002ff1c7819 */ /* 0x000fe40000011628 */
[----:B------:R-:W-:-:S05]  /*46f0*/  LOP3.LUT R29, R40, 0x3, RZ, 0xc0, !PT ;  /* 0x00000003281d7812 */ /* 0x000fca00078ec0ff */
[----:B------:R-:W-:-:S04]  /*4700*/  IMAD R29, R28, 0x10, R29 ;  /* 0x000000101c1d7824 */ /* 0x000fc800078e021d */
[----:B--2---:R-:W-:Y:S01]  /*4710*/  IMMA.16816.S8.S8 R24, R32.ROW, R34.COL, R24 ;  /* 0x0000002220187237 */ /* 0x004fe20000405418 */
[----:B------:R-:W-:-:S07]  /*4720*/  LEA R29, R29, R4, 0x3 ;  /* 0x000000041d1d7211 */ /* 0x000fce00078e18ff */
[----:B------:R-:W-:Y:S11]  /*4730*/  IMMA.16816.S8.S8 R20, R32.ROW, R35.COL, R20 ;  /* 0x0000002320147237 */ /* 0x000ff60000405414 */
[----:B------:R0:W-:Y:S04]  /*4740*/  STS.64 [R29], R24 ;  /* 0x000000181d007388 */ /* 0x0001e80000000a00 */
[----:B------:R0:W-:Y:S04]  /*4750*/  STS.64 [R29+0x400], R26 ;  /* 0x0004001a1d007388 */ /* 0x0001e80000000a00 */
[----:B------:R0:W-:Y:S04]  /*4760*/  STS.64 [R29+0x20], R20 ;  /* 0x000020141d007388 */ /* 0x0001e80000000a00 */
[----:B------:R0:W-:Y:S02]  /*4770*/  STS.64 [R29+0x420], R22 ;  /* 0x000420161d007388 */ /* 0x0001e40000000a00 */
.L_x_202:
[----:B01-3--:R-:W-:Y:S01]  /*4780*/  IADD3 R20, PT, PT, R41, 0x1800000, RZ ;  /* 0x0180000029147810 */ /* 0x00bfe20007ffe0ff */
        /* <DEDUP_REMOVED lines=8> */
[----:B--2-4-:R-:W-:Y:S05]  /*4810*/  CALL.REL.NOINC `($__internal_2_$__cuda_sm20_rcp_rn_f32_slowpath) ;  /* 0x0000002c00187944 */ /* 0x014fea0003c00000 */
[----:B------:R-:W-:Y:S05]  /*4820*/  BRA `(.L_x_205) ;  /* 0x0000000000107947 */ /* 0x000fea0003800000 */
.L_x_204:
[----:B------:R-:W0:Y:S02]  /*4830*/  MUFU.RCP R20, R41 ;  /* 0x0000002900147308 */ /* 0x000e240000001000 */
[----:B0-----:R-:W-:-:S04]  /*4840*/  FFMA R21, R20, R41, -1 ;  /* 0xbf80000014157423 */ /* 0x001fc80000000029 */
[----:B------:R-:W-:-:S04]  /*4850*/  FADD.FTZ R21, -R21, -RZ ;  /* 0x800000ff15157221 */ /* 0x000fc80000010100 */
[----:B------:R-:W-:-:S07]  /*4860*/  FFMA R109, R20, R21, R20 ;  /* 0x00000015146d7223 */ /* 0x000fce0000000014 */
.L_x_205:
[----:B------:R-:W-:Y:S05]  /*4870*/  BSYNC.RECONVERGENT B0 ;  /* 0x0000000000007941 */ /* 0x000fea0003800200 */
.L_x_203:
[----:B------:R-:W-:Y:S04]  /*4880*/  BSSY.RECONVERGENT B0, `(.L_x_206) ;  /* 0x00001c3000007945 */ /* 0x000fe80003800200 */
[----:B------:R-:W-:Y:S05]  /*4890*/  @P3 BRA `(.L_x_207) ;  /* 0x0000001c00043947 */ /* 0x000fea0003800000 */
[----:B------:R-:W-:Y:S02]  /*48a0*/  VIADD R20, R19, 0xffffffff ;  /* 0xffffffff13147836 */ /* 0x000fe40000000000 */
[----:B------:R-:W-:Y:S01]  /*48b0*/  FMUL R109, R6, R109 ;  /* 0x0000006d066d7220 */ /* 0x000fe20000400000 */
[C---:B------:R-:W-:Y:S02]  /*48c0*/  LOP3.LUT R108, R17.reuse, 0x38, RZ, 0xc0, !PT ;  /* 0x00000038116c7812 */ /* 0x040fe400078ec0ff */
[----:B------:R-:W-:Y:S02]  /*48d0*/  LOP3.LUT R107, R17, 0x3, RZ, 0xc0, !PT ;  /* 0x00000003116b7812 */ /* 0x000fe400078ec0ff */
[----:B------:R-:W-:Y:S02]  /*48e0*/  ISETP.GE.U32.AND P0, PT, R20, 0x3, PT ;  /* 0x000000031400780c */ /* 0x000fe40003f06070 */
[----:B------:R-:W-:-:S11]  /*48f0*/  MOV R110, R106 ;  /* 0x0000006a006e7202 */ /* 0x000fd60000000f00 */
.L_x_216:
[----:B------:R-:W-:Y:S02]  /*4900*/  ISETP.GE.AND P1, PT, R18, 0x1, PT ;  /* 0x000000011200780c */ /* 0x000fe40003f26270 */
[----:B---3--:R-:W-:-:S11]  /*4910*/  MOV R112, 0xf149f2ca ;  /* 0xf149f2ca00707802 */ /* 0x008fd60000000f00 */
[----:B0-----:R-:W-:Y:S05]  /*4920*/  @!P1 BRA `(.L_x_208) ;  /* 0x0000000400209947 */ /* 0x001fea0003800000 */
[----:B------:R-:W-:Y:S01]  /*4930*/  ISETP.GE.AND P1, PT, R88, 0x8, PT ;  /* 0x000000085800780c */ /* 0x000fe20003f26270 */
[----:B------:R-:W-:Y:S01]  /*4940*/  IMAD.MOV.U32 R112, RZ, RZ, -0xeb60d36 ;  /* 0xf149f2caff707424 */ /* 0x000fe200078e00ff */
[----:B------:R-:W-:-:S11]  /*4950*/  MOV R21, RZ ;  /* 0x000000ff00157202 */ /* 0x000fd60000000f00 */
[----:B------:R-:W-:Y:S05]  /*4960*/  @!P1 BRA `(.L_x_209) ;  /* 0x0000000000789947 */ /* 0x000fea0003800000 */
[----:B------:R-:W-:Y:S01]  /*4970*/  MOV R112, 0xf149f2ca ;  /* 0xf149f2ca00707802 */ /* 0x000fe20000000f00 */
[----:B------:R-:W-:-:S07]  /*4980*/  IMAD.MOV.U32 R29, RZ, RZ, RZ ;  /* 0x000000ffff1d7224 */ /* 0x000fce00078e00ff */
.L_x_210:
[----:B------:R-:W-:Y:S02]  /*4990*/  LEA R20, R110, R29, 0x5 ;  /* 0x0000001d6e147211 */ /* 0x000fe400078e28ff */
[----:B------:R-:W-:Y:S02]  /*49a0*/  IADD3 R29, PT, PT, R29, 0x8, RZ ;  /* 0x000000081d1d7810 */ /* 0x000fe40007ffe0ff */
[----:B------:R-:W-:Y:S02]  /*49b0*/  LEA R28, R20, UR4, 0x2 ;  /* 0x00000004141c7c11 */ /* 0x000fe4000f8e10ff */
[----:B------:R-:W-:-:S03]  /*49c0*/  ISETP.NE.AND P1, PT, R29, R108, PT ;  /* 0x0000006c1d00720c */ /* 0x000fc60003f25270 */
[----:B--2---:R-:W0:Y:S04]  /*49d0*/  LDS.128 R20, [R28+0x5000] ;  /* 0x005000001c147984 */ /* 0x004e280000000c00 */
        /* <DEDUP_REMOVED lines=10> */
[C---:B------:R-:W-:Y:S01]  /*4a80*/  FMUL R20, R109.reuse, R20 ;  /* 0x000000146d147220 */ /* 0x040fe20000400000 */
[----:B------:R-:W-:Y:S01]  /*4a90*/  FMNMX3 R21, R112, R21, R30, !PT ;  /* 0x0000001570157276 */ /* 0x000fe2000780001e */
[----:B------:R-:W-:Y:S01]  /*4aa0*/  FMUL R23, R109, R24 ;  /* 0x000000186d177220 */ /* 0x000fe20000400000 */
[----:B------:R-:W-:-:S02]  /*4ab0*/  I2FP.F32.S32 R30, R25 ;  /* 0x00000019001e7245 */ /* 0x000fc40000201400 */
[----:B------:R-:W-:Y:S02]  /*4ac0*/  I2FP.F32.S32 R28, R27 ;  /* 0x0000001b001c7245 */ /* 0x000fe40000201400 */
[----:B------:R-:W-:Y:S01]  /*4ad0*/  FMNMX3 R20, R21, R22, R20, !PT ;  /* 0x0000001615147276 */ /* 0x000fe20007800014 */
[C---:B------:R-:W-:Y:S01]  /*4ae0*/  FMUL R30, R109.reuse, R30 ;  /* 0x0000001e6d1e7220 */ /* 0x040fe20000400000 */
[C---:B------:R-:W-:Y:S01]  /*4af0*/  FMUL R21, R109.reuse, R26 ;  /* 0x0000001a6d157220 */ /* 0x040fe20000400000 */
[----:B------:R-:W-:-:S03]  /*4b00*/  FMUL R28, R109, R28 ;  /* 0x0000001c6d1c7220 */ /* 0x000fc60000400000 */
[----:B------:R-:W-:-:S04]  /*4b10*/  FMNMX3 R20, R20, R23, R30, !PT ;  /* 0x0000001714147276 */ /* 0x000fc8000780001e */
[----:B------:R-:W-:Y:S01]  /*4b20*/  FMNMX3 R112, R20, R21, R28, !PT ;  /* 0x0000001514707276 */ /* 0x000fe2000780001c */
[----:B------:R-:W-:Y:S06]  /*4b30*/  @P1 BRA `(.L_x_210) ;  /* 0xfffffffc00941947 */ /* 0x000fec000383ffff */
[----:B------:R-:W-:-:S07]  /*4b40*/  IMAD.MOV.U32 R21, RZ, RZ, R108 ;  /* 0x000000ffff157224 */ /* 0x000fce00078e006c */
.L_x_209:
[----:B------:R-:W-:-:S13]  /*4b50*/  ISETP.NE.AND P1, PT, R19, RZ, PT ;  /* 0x000000ff1300720c */ /* 0x000fda0003f25270 */
[----:B------:R-:W-:Y:S05]  /*4b60*/  @!P1 BRA `(.L_x_208) ;  /* 0x0000000000909947 */ /* 0x000fea0003800000 */
[----:B------:R-:W-:Y:S01]  /*4b70*/  ISETP.NE.AND P1, PT, R107, RZ, PT ;  /* 0x000000ff6b00720c */ /* 0x000fe20003f25270 */
[----:B------:R-:W-:-:S12]  /*4b80*/  @!P0 BRA `(.L_x_211) ;  /* 0x00000000003c8947 */ /* 0x000fd80003800000 */
[----:B------:R-:W-:Y:S02]  /*4b90*/  LEA R20, R110, R21, 0x5 ;  /* 0x000000156e147211 */ /* 0x000fe400078e28ff */
[----:B------:R-:W-:Y:S02]  /*4ba0*/  IADD3 R21, PT, PT, R21, 0x4, RZ ;  /* 0x0000000415157810 */ /* 0x000fe40007ffe0ff */
[----:B------:R-:W-:-:S05]  /*4bb0*/  LEA R20, R20, UR4, 0x2 ;  /* 0x0000000414147c11 */ /* 0x000fca000f8e10ff */
[----:B--2---:R-:W0:Y:S04]  /*4bc0*/  LDS.64 R22, [R20+0x5000] ;  /* 0x0050000014167984 */ /* 0x004e280000000a00 */
        /* <DEDUP_REMOVED lines=11> */
.L_x_211:
[----:B------:R-:W-:Y:S05]  /*4c80*/  @!P1 BRA `(.L_x_208) ;  /* 0x0000000000489947 */ /* 0x000fea0003800000 */
[----:B------:R-:W-:Y:S02]  /*4c90*/  ISETP.NE.AND P1, PT, R107, 0x1, PT ;  /* 0x000000016b00780c */ /* 0x000fe40003f25270 */
[----:B------:R-:W-:-:S11]  /*4ca0*/  LOP3.LUT P2, RZ, R17, 0x1, RZ, 0xc0, !PT ;  /* 0x0000000111ff7812 */ /* 0x000fd6000784c0ff */
[----:B------:R-:W-:Y:S05]  /*4cb0*/  @!P1 BRA `(.L_x_212) ;  /* 0x0000000000249947 */ /* 0x000fea0003800000 */
[----:B------:R-:W-:Y:S01]  /*4cc0*/  IMAD R20, R110, 0x20, R21 ;  /* 0x000000206e147824 */ /* 0x000fe200078e0215 */
[----:B------:R-:W-:-:S04]  /*4cd0*/  IADD3 R21, PT, PT, R21, 0x2, RZ ;  /* 0x0000000215157810 */ /* 0x000fc80007ffe0ff */
[----:B------:R-:W-:-:S05]  /*4ce0*/  LEA R20, R20, UR4, 0x2 ;  /* 0x0000000414147c11 */ /* 0x000fca000f8e10ff */
[----:B--2---:R-:W0:Y:S02]  /*4cf0*/  LDS.64 R22, [R20+0x5000] ;  /* 0x0050000014167984 */ /* 0x004e240000000a00 */
[----:B0-----:R-:W-:Y:S02]  /*4d00*/  I2FP.F32.S32 R22, R22 ;  /* 0x0000001600167245 */ /* 0x001fe40000201400 */
[----:B------:R-:W-:-:S03]  /*4d10*/  I2FP.F32.S32 R24, R23 ;  /* 0x0000001700187245 */ /* 0x000fc60000201400 */
[C---:B------:R-:W-:Y:S02]  /*4d20*/  FMUL R23, R109.reuse, R22 ;  /* 0x000000166d177220 */ /* 0x040fe40000400000 */
[----:B------:R-:W-:-:S05]  /*4d30*/  FMUL R24, R109, R24 ;  /* 0x000000186d187220 */ /* 0x000fca0000400000 */
[----:B------:R-:W-:-:S07]  /*4d40*/  FMNMX3 R112, R112, R23, R24, !PT ;  /* 0x0000001770707276 */ /* 0x000fce0007800018 */
.L_x_212:
[----:B------:R-:W-:-:S04]  /*4d50*/  @P2 LEA R20, R110, R21, 0x5 ;  /* 0x000000156e142211 */ /* 0x000fc800078e28ff */
[----:B------:R-:W-:-:S06]  /*4d60*/  @P2 LEA R20, R20, UR4, 0x2 ;  /* 0x0000000414142c11 */ /* 0x000fcc000f8e10ff */
[----:B------:R-:W0:Y:S02]  /*4d70*/  @P2 LDS R20, [R20+0x5000] ;  /* 0x0050000014142984 */ /* 0x000e240000000800 */
[----:B0-----:R-:W-:-:S05]  /*4d80*/  @P2 I2FP.F32.S32 R22, R20 ;  /* 0x0000001400162245 */ /* 0x001fca0000201400 */
[----:B------:R-:W-:-:S05]  /*4d90*/  @P2 FMUL R21, R109, R22 ;  /* 0x000000166d152220 */ /* 0x000fca0000400000 */
[----:B------:R-:W-:-:S07]  /*4da0*/  @P2 FMNMX R112, R112, R21, !PT ;  /* 0x0000001570702209 */ /* 0x000fce0007800000 */
.L_x_208:
[----:B------:R-:W-:Y:S01]  /*4db0*/  LEA R111, R110, UR4, 0x2 ;  /* 0x000000046e6f7c11 */ /* 0x000fe2000f8e10ff */
[----:B------:R-:W-:Y:S01]  /*4dc0*/  IMAD.MOV.U32 R20, RZ, RZ, 0x3bbb989d ;  /* 0x3bbb989dff147424 */ /* 0x000fe200078e00ff */
[----:B------:R-:W-:Y:S01]  /*4dd0*/  MOV R25, 0x437c0000 ;  /* 0x437c000000197802 */ /* 0x000fe20000000f00 */
[----:B------:R-:W-:Y:S01]  /*4de0*/  IMAD.U32 R113, RZ, RZ, UR4 ;  /* 0x00000004ff717e24 */ /* 0x000fe2000f8e00ff */
[----:B------:R-:W-:Y:S01]  /*4df0*/  ISETP.GE.AND P1, PT, R18, 0x1, PT ;  /* 0x000000011200780c */ /* 0x000fe20003f26270 */
[----:B------:R-:W0:Y:S02]  /*4e00*/  LDS R21, [R111+0x6010] ;  /* 0x006010006f157984 */ /* 0x000e240000000800 */
[----:B------:R-:W-:Y:S02]  /*4e10*/  IMAD R113, R110, 0x280, R113 ;  /* 0x000002806e717824 */ /* 0x000fe400078e0271 */
[----:B--2---:R-:W1:Y:S01]  /*4e20*/  LDS R23, [R111+0x6090] ;  /* 0x006090006f177984 */ /* 0x004e620000000800 */
[----:B0-----:R-:W-:-:S05]  /*4e30*/  FMNMX R112, R21, R112, !PT ;  /* 0x0000007015707209 */ /* 0x001fca0007800000 */
[----:B------:R-:W-:-:S04]  /*4e40*/  FADD R21, R21, -R112 ;  /* 0x8000007015157221 */ /* 0x000fc80000000000 */
[----:B------:R-:W-:-:S04]  /*4e50*/  FFMA.SAT R20, R21, R20, 0.5 ;  /* 0x3f00000015147423 */ /* 0x000fc80000002014 */
[----:B------:R-:W-:-:S04]  /*4e60*/  FFMA.RM R20, R20, R25, 12582913 ;  /* 0x4b40000114147423 */ /* 0x000fc80000004019 */
[C---:B------:R-:W-:Y:S01]  /*4e70*/  FADD R22, R20.reuse, -12583039 ;  /* 0xcb40007f14167421 */ /* 0x040fe20000000000 */
[----:B------:R-:W-:-:S03]  /*4e80*/  SHF.L.U32 R114, R20, 0x17, RZ ;  /* 0x0000001714727819 */ /* 0x000fc600000006ff */
[----:B------:R-:W-:-:S04]  /*4e90*/  FFMA R22, R21, 1.4426950216293334961, -R22 ;  /* 0x3fb8aa3b15167823 */ /* 0x000fc80000000816 */
[----:B------:R-:W-:-:S04]  /*4ea0*/  FFMA R24, R21, 1.925963033500011079e-08, R22 ;  /* 0x32a5706015187823 */ /* 0x000fc80000000016 */
[----:B------:R-:W0:Y:S02]  /*4eb0*/  MUFU.EX2 R21, R24 ;  /* 0x0000001800157308 */ /* 0x000e240000000800 */
[----:B0-----:R-:W-:-:S04]  /*4ec0*/  FMUL R114, R114, R21 ;  /* 0x0000001572727220 */ /* 0x001fc80000400000 */
[----:B-1----:R-:W-:-:S05]  /*4ed0*/  FMUL R32, R114, R23 ;  /* 0x0000001772207220 */ /* 0x002fca0000400000 */
[----:B------:R-:W-:Y:S04]  /*4ee0*/  STS [R111+0x6090], R32 ;  /* 0x006090206f007388 */ /* 0x000fe80000000800 */
[----:B------:R-:W0:Y:S04]  /*4ef0*/  LDS.128 R40, [R113+0x6110] ;  /* 0x0061100071287984 */ /* 0x000e280000000c00 */
[----:B------:R-:W1:Y:S04]  /*4f00*/  LDS.128 R44, [R113+0x6120] ;  /* 0x00612000712c7984 */ /* 0x000e680000000c00 */
[----:B------:R-:W2:Y:S04]  /*4f10*/  LDS.128 R36, [R113+0x6380] ;  /* 0x0063800071247984 */ /* 0x000ea80000000c00 */
[----:B------:R-:W3:Y:S04]  /*4f20*/  LDS.128 R20, [R113+0x6130] ;  /* 0x0061300071147984 */ /* 0x000ee80000000c00 */
[----:B------:R-:W5:Y:S04]  /*4f30*/  LDS.128 R24, [R113+0x6140] ;  /* 0x0061400071187984 */ /* 0x000f680000000c00 */
[----:B------:R-:W4:Y:S04]  /*4f40*/  LDS.128 R28, [R113+0x6150] ;  /* 0x00615000711c7984 */ /* 0x000f280000000c00 */
[----:B------:R-:W4:Y:S04]  /*4f50*/  LDS.128 R68, [R113+0x6160] ;  /* 0x0061600071447984 */ /* 0x000f280000000c00 */
[----:B------:R-:W4:Y:S04]  /*4f60*/  LDS.128 R72, [R113+0x6170] ;  /* 0x0061700071487984 */ /* 0x000f280000000c00 */
[----:B------:R-:W4:Y:S04]  /*4f70*/  LDS.128 R32, [R113+0x6190] ;  /* 0x0061900071207984 */ /* 0x000f280000000c00 */
[----:B------:R-:W4:Y:S01]  /*4f80*/  LDS.128 R56, [R113+0x61a0] ;  /* 0x0061a00071387984 */ /* 0x000f220000000c00 */
        /* <DEDUP_REMOVED lines=8> */
[----:B------:R-:W-:Y:S01]  /*5010*/  STS.128 [R113+0x6110], R40 ;  /* 0x0061102871007388 */ /* 0x000fe20000000c00 */
        /* <DEDUP_REMOVED lines=8> */
[C---:B-----5:R-:W-:Y:S01]  /*50a0*/  FMUL R24, R114.reuse, R24 ;  /* 0x0000001872187220 */ /* 0x060fe20000400000 */
[C---:B------:R-:W-:Y:S01]  /*50b0*/  FMUL R25, R114.reuse, R25 ;  /* 0x0000001972197220 */ /* 0x040fe20000400000 */
[C---:B------:R-:W-:Y:S01]  /*50c0*/  FMUL R26, R114.reuse, R26 ;  /* 0x0000001a721a7220 */ /* 0x040fe20000400000 */
[C---:B------:R-:W-:Y:S01]  /*50d0*/  FMUL R27, R114.reuse, R27 ;  /* 0x0000001b721b7220 */ /* 0x040fe20000400000 */
[C---:B----4-:R-:W-:Y:S01]  /*50e0*/  FMUL R28, R114.reuse, R28 ;  /* 0x0000001c721c7220 */ /* 0x050fe20000400000 */
[C---:B------:R-:W-:Y:S01]  /*50f0*/  FMUL R29, R114.reuse, R29 ;  /* 0x0000001d721d7220 */ /* 0x040fe20000400000 */
[C---:B------:R-:W-:Y:S01]  /*5100*/  FMUL R30, R114.reuse, R30 ;  /* 0x0000001e721e7220 */ /* 0x040fe20000400000 */
[C---:B------:R-:W-:Y:S01]  /*5110*/  FMUL R31, R114.reuse, R31 ;  /* 0x0000001f721f7220 */ /* 0x040fe20000400000 */
[----:B------:R-:W0:Y:S01]  /*5120*/  LDS.128 R52, [R113+0x61d0] ;  /* 0x0061d00071347984 */ /* 0x000e220000000c00 */
[C---:B------:R-:W-:Y:S01]  /*5130*/  FMUL R68, R114.reuse, R68 ;  /* 0x0000004472447220 */ /* 0x040fe20000400000 */
[C---:B------:R-:W-:Y:S01]  /*5140*/  FMUL R69, R114.reuse, R69 ;  /* 0x0000004572457220 */ /* 0x040fe20000400000 */
[C---:B------:R-:W-:Y:S01]  /*5150*/  FMUL R70, R114.reuse, R70 ;  /* 0x0000004672467220 */ /* 0x040fe20000400000 */
[----:B------:R-:W1:Y:S01]  /*5160*/  LDS.128 R48, [R113+0x61f0] ;  /* 0x0061f00071307984 */ /* 0x000e620000000c00 */
[C---:B------:R-:W-:Y:S01]  /*5170*/  FMUL R71, R114.reuse, R71 ;  /* 0x0000004772477220 */ /* 0x040fe20000400000 */
[C---:B------:R-:W-:Y:S01]  /*5180*/  FMUL R72, R114.reuse, R72 ;  /* 0x0000004872487220 */ /* 0x040fe20000400000 */
[C---:B------:R-:W-:Y:S01]  /*5190*/  FMUL R73, R114.reuse, R73 ;  /* 0x0000004972497220 */ /* 0x040fe20000400000 */
[----:B------:R-:W2:Y:S01]  /*51a0*/  LDS.128 R40, [R113+0x6200] ;  /* 0x0062000071287984 */ /* 0x000ea20000000c00 */
[C---:B------:R-:W-:Y:S01]  /*51b0*/  FMUL R74, R114.reuse, R74 ;  /* 0x0000004a724a7220 */ /* 0x040fe20000400000 */
[C---:B------:R-:W-:Y:S01]  /*51c0*/  FMUL R75, R114.reuse, R75 ;  /* 0x0000004b724b7220 */ /* 0x040fe20000400000 */
[C---:B------:R-:W-:Y:S01]  /*51d0*/  FMUL R32, R114.reuse, R32 ;  /* 0x0000002072207220 */ /* 0x040fe20000400000 */
        /* <DEDUP_REMOVED lines=8> */
[----:B------:R-:W-:-:S03]  /*5260*/  FMUL R59, R114, R59 ;  /* 0x0000003b723b7220 */ /* 0x000fc60000400000 */
[----:B------:R-:W-:Y:S04]  /*5270*/  STS.128 [R113+0x6130], R20 ;  /* 0x0061301471007388 */ /* 0x000fe80000000c00 */
[----:B------:R-:W-:Y:S04]  /*5280*/  STS.128 [R113+0x6140], R24 ;  /* 0x0061401871007388 */ /* 0x000fe80000000c00 */
[----:B------:R-:W-:Y:S04]  /*5290*/  STS.128 [R113+0x6150], R28 ;  /* 0x0061501c71007388 */ /* 0x000fe80000000c00 */
[----:B------:R-:W-:Y:S04]  /*52a0*/  STS.128 [R113+0x6160], R68 ;  /* 0x0061604471007388 */ /* 0x000fe80000000c00 */
[----:B------:R-:W-:Y:S01]  /*52b0*/  STS.128 [R113+0x6170], R72 ;  /* 0x0061704871007388 */ /* 0x000fe20000000c00 */
[C---:B0-----:R-:W-:Y:S01]  /*52c0*/  FMUL R52, R114.reuse, R52 ;  /* 0x0000003472347220 */ /* 0x041fe20000400000 */
[C---:B------:R-:W-:Y:S01]  /*52d0*/  FMUL R53, R114.reuse, R53 ;  /* 0x0000003572357220 */ /* 0x040fe20000400000 */
[C---:B------:R-:W-:Y:S01]  /*52e0*/  FMUL R54, R114.reuse, R54 ;  /* 0x0000003672367220 */ /* 0x040fe20000400000 */
[----:B------:R-:W-:Y:S01]  /*52f0*/  LDS.128 R44, [R113+0x6210] ;  /* 0x00621000712c7984 */ /* 0x000fe20000000c00 */
[C---:B------:R-:W-:Y:S01]  /*5300*/  FMUL R55, R114.reuse, R55 ;  /* 0x0000003772377220 */ /* 0x040fe20000400000 */
[C---:B-1----:R-:W-:Y:S01]  /*5310*/  FMUL R48, R114.reuse, R48 ;  /* 0x0000003072307220 */ /* 0x042fe20000400000 */
[C---:B------:R-:W-:Y:S01]  /*5320*/  FMUL R49, R114.reuse, R49 ;  /* 0x0000003172317220 */ /* 0x040fe20000400000 */
[----:B------:R-:W-:Y:S01]  /*5330*/  STS.128 [R113+0x6190], R32 ;  /* 0x0061902071007388 */ /* 0x000fe20000000c00 */
[C---:B------:R-:W-:Y:S01]  /*5340*/  FMUL R50, R114.reuse, R50 ;  /* 0x0000003272327220 */ /* 0x040fe20000400000 */
[C---:B------:R-:W-:Y:S01]  /*5350*/  FMUL R51, R114.reuse, R51 ;  /* 0x0000003372337220 */ /* 0x040fe20000400000 */
[C---:B--2---:R-:W-:Y:S01]  /*5360*/  FMUL R40, R114.reuse, R40 ;  /* 0x0000002872287220 */ /* 0x044fe20000400000 */
[----:B------:R-:W0:Y:S01]  /*5370*/  LDS.128 R76, [R113+0x6180] ;  /* 0x00618000714c7984 */ /* 0x000e220000000c00 */
[C---:B------:R-:W-:Y:S01]  /*5380*/  FMUL R41, R114.reuse, R41 ;  /* 0x0000002972297220 */ /* 0x040fe20000400000 */
[C---:B------:R-:W-:Y:S01]  /*5390*/  FMUL R42, R114.reuse, R42 ;  /* 0x0000002a722a7220 */ /* 0x040fe20000400000 */
[C---:B------:R-:W-:Y:S01]  /*53a0*/  FMUL R43, R114.reuse, R43 ;  /* 0x0000002b722b7220 */ /* 0x040fe20000400000 */
        /* <DEDUP_REMOVED lines=9> */
[----:B------:R3:W-:Y:S01]  /*5440*/  STS.128 [R113+0x61a0], R56 ;  /* 0x0061a03871007388 */ /* 0x0007e20000000c00 */
[C---:B0-----:R-:W-:Y:S01]  /*5450*/  FMUL R76, R114.reuse, R76 ;  /* 0x0000004c724c7220 */ /* 0x041fe20000400000 */
[C---:B------:R-:W-:Y:S01]  /*5460*/  FMUL R77, R114.reuse, R77 ;  /* 0x0000004d724d7220 */ /* 0x040fe20000400000 */
[C---:B------:R-:W-:Y:S01]  /*5470*/  FMUL R78, R114.reuse, R78 ;  /* 0x0000004e724e7220 */ /* 0x040fe20000400000 */
[----:B------:R5:W-:Y:S01]  /*5480*/  STS.128 [R113+0x61d0], R52 ;  /* 0x0061d03471007388 */ /* 0x000be20000000c00 */
[C---:B------:R-:W-:Y:S01]  /*5490*/  FMUL R79, R114.reuse, R79 ;  /* 0x0000004f724f7220 */ /* 0x040fe20000400000 */
[C---:B-1----:R-:W-:Y:S01]  /*54a0*/  FMUL R60, R114.reuse, R60 ;  /* 0x0000003c723c7220 */ /* 0x042fe20000400000 */
[C---:B------:R-:W-:Y:S01]  /*54b0*/  FMUL R61, R114.reuse, R61 ;  /* 0x0000003d723d7220 */ /* 0x040fe20000400000 */
[----:B------:R-:W-:Y:S01]  /*54c0*/  STS.128 [R113+0x61f0], R48 ;  /* 0x0061f03071007388 */ /* 0x000fe20000000c00 */
[C---:B------:R-:W-:Y:S01]  /*54d0*/  FMUL R62, R114.reuse, R62 ;  /* 0x0000003e723e7220 */ /* 0x040fe20000400000 */
[C---:B------:R-:W-:Y:S01]  /*54e0*/  FMUL R63, R114.reuse, R63 ;  /* 0x0000003f723f7220 */ /* 0x040fe20000400000 */
[C---:B--2---:R-:W-:Y:S01]  /*54f0*/  FMUL R64, R114.reuse, R64 ;  /* 0x0000004072407220 */ /* 0x044fe20000400000 */
[----:B------:R0:W-:Y:S01]  /*5500*/  STS.128 [R113+0x6200], R40 ;  /* 0x0062002871007388 */ /* 0x0001e20000000c00 */
[C---:B------:R-:W-:Y:S01]  /*5510*/  FMUL R65, R114.reuse, R65 ;  /* 0x0000004172417220 */ /* 0x040fe20000400000 */
[C---:B------:R-:W-:Y:S01]  /*5520*/  FMUL R66, R114.reuse, R66 ;  /* 0x0000004272427220 */ /* 0x040fe20000400000 */
[C---:B------:R-:W-:Y:S01]  /*5530*/  FMUL R67, R114.reuse, R67 ;  /* 0x0000004372437220 */ /* 0x040fe20000400000 */
[C---:B---3--:R-:W-:Y:S01]  /*5540*/  FMUL R56, R114.reuse, R44 ;  /* 0x0000002c72387220 */ /* 0x048fe20000400000 */
[C---:B------:R-:W-:Y:S01]  /*5550*/  FMUL R57, R114.reuse, R45 ;  /* 0x0000002d72397220 */ /* 0x040fe20000400000 */
[C---:B------:R-:W-:Y:S01]  /*5560*/  FMUL R58, R114.reuse, R46 ;  /* 0x0000002e723a7220 */ /* 0x040fe20000400000 */
[C---:B------:R-:W-:Y:S01]  /*5570*/  FMUL R59, R114.reuse, R47 ;  /* 0x0000002f723b7220 */ /* 0x040fe20000400000 */
[C---:B------:R-:W-:Y:S01]  /*5580*/  FMUL R36, R114.reuse, R36 ;  /* 0x0000002472247220 */ /* 0x040fe20000400000 */
        /* <DEDUP_REMOVED lines=11> */
[C---:B0-----:R-:W-:Y:S01]  /*5640*/  FMUL R40, R114.reuse, R28 ;  /* 0x0000001c72287220 */ /* 0x041fe20000400000 */
        /* <DEDUP_REMOVED lines=44> */
[----:B------:R-:W1:Y:S01]  /*5910*/  LDS.128 R56, [R113+0x6350] ;  /* 0x0063500071387984 */ /* 0x000e620000000c00 */
[C---:B------:R-:W-:Y:S01]  /*5920*/  FMUL R82, R114.reuse, R82 ;  /* 0x0000005272527220 */ /* 0x040fe20000400000 */
[C---:B------:R-:W-:Y:S01]  /*5930*/  FMUL R83, R114.reuse, R83 ;  /* 0x0000005372537220 */ /* 0x040fe20000400000 */
[C---:B--2---:R-:W-:Y:S01]  /*5940*/  FMUL R60, R114.reuse, R60 ;  /* 0x0000003c723c7220 */ /* 0x044fe20000400000 */
[----:B------:R-:W2:Y:S01]  /*5950*/  LDS.128 R68, [R113+0x6360] ;  /* 0x0063600071447984 */ /* 0x000ea20000000c00 */
[C---:B------:R-:W-:Y:S01]  /*5960*/  FMUL R61, R114.reuse, R61 ;  /* 0x0000003d723d7220 */ /* 0x040fe20000400000 */
[C---:B------:R-:W-:Y:S01]  /*5970*/  FMUL R62, R114.reuse, R62 ;  /* 0x0000003e723e7220 */ /* 0x040fe20000400000 */
[C---:B------:R-:W-:Y:S01]  /*5980*/  FMUL R63, R114.reuse, R63 ;  /* 0x0000003f723f7220 */ /* 0x040fe20000400000 */
[----:B------:R-:W2:Y:S01]  /*5990*/  LDS.128 R72, [R113+0x6370] ;  /* 0x0063700071487984 */ /* 0x000ea20000000c00 */
[C---:B---3--:R-:W-:Y:S01]  /*59a0*/  FMUL R64, R114.reuse, R64 ;  /* 0x0000004072407220 */ /* 0x048fe20000400000 */
[C---:B------:R-:W-:Y:S01]  /*59b0*/  FMUL R65, R114.reuse, R65 ;  /* 0x0000004172417220 */ /* 0x040fe20000400000 */
[C---:B------:R-:W-:Y:S01]  /*59c0*/  FMUL R66, R114.reuse, R66 ;  /* 0x0000004272427220 */ /* 0x040fe20000400000 */
[----:B------:R-:W3:Y:S01]  /*59d0*/  LDS.128 R24, [R113+0x62d0] ;  /* 0x0062d00071187984 */ /* 0x000ee20000000c00 */
        /* <DEDUP_REMOVED lines=64> */
[----:B------:R0:W-:Y:S02]  /*5de0*/  STS.128 [R113+0x62d0], R24 ;  /* 0x0062d01871007388 */ /* 0x0001e40000000c00 */
[----:B0-----:R-:W-:Y:S01]  /*5df0*/  MOV R24, RZ ;  /* 0x000000ff00187202 */ /* 0x001fe20000000f00 */
[----:B------:R-:W-:Y:S06]  /*5e00*/  @!P1 BRA `(.L_x_213) ;  /* 0x00000004008c9947 */ /* 0x000fec0003800000 */
[----:B------:R-:W-:Y:S01]  /*5e10*/  IMAD R25, R110, 0xa0, RZ ;  /* 0x000000a06e197824 */ /* 0x000fe200078e02ff */
[----:B------:R-:W-:Y:S01]  /*5e20*/  MOV R24, RZ ;  /* 0x000000ff00187202 */ /* 0x000fe20000000f00 */
[----:B------:R-:W-:-:S07]  /*5e30*/  IMAD.MOV.U32 R26, RZ, RZ, RZ ;  /* 0x000000ffff1a7224 */ /* 0x000fce00078e00ff */
.L_x_215:
[-C--:B------:R-:W-:Y:S01]  /*5e40*/  LEA R20, R110, R26.reuse, 0x5 ;  /* 0x0000001a6e147211 */ /* 0x080fe200078e28ff */
[----:B------:R-:W-:Y:S01]  /*5e50*/  IMAD.MOV.U32 R23, RZ, RZ, 0x437c0000 ;  /* 0x437c0000ff177424 */ /* 0x000fe200078e00ff */
[----:B------:R-:W-:Y:S02]  /*5e60*/  MOV R22, 0x3bbb989d ;  /* 0x3bbb989d00167802 */ /* 0x000fe40000000f00 */
[----:B------:R-:W-:Y:S02]  /*5e70*/  LEA R20, R20, UR4, 0x2 ;  /* 0x0000000414147c11 */ /* 0x000fe4000f8e10ff */
[----:B------:R-:W-:Y:S02]  /*5e80*/  MOV R27, R26 ;  /* 0x0000001a001b7202 */ /* 0x000fe40000000f00 */
[----:B------:R-:W-:Y:S02]  /*5e90*/  IADD3 R26, PT, PT, R26, 0x1, RZ ;  /* 0x000000011a1a7810 */ /* 0x000fe40007ffe0ff */
[----:B0-----:R-:W0:Y:S02]  /*5ea0*/  LDS R20, [R20+0x5000] ;  /* 0x0050000014147984 */ /* 0x001e240000000800 */
[----:B------:R-:W-:-:S02]  /*5eb0*/  ISETP.NE.AND P2, PT, R26, R17, PT ;  /* 0x000000111a00720c */ /* 0x000fc40003f45270 */
[----:B0-----:R-:W-:-:S05]  /*5ec0*/  I2FP.F32.S32 R21, R20 ;  /* 0x0000001400157245 */ /* 0x001fca0000201400 */
[----:B------:R-:W-:-:S04]  /*5ed0*/  FFMA R21, R109, R21, -R112 ;  /* 0x000000156d157223 */ /* 0x000fc80000000870 */
[----:B------:R-:W-:-:S04]  /*5ee0*/  FFMA.SAT R22, R21, R22, 0.5 ;  /* 0x3f00000015167423 */ /* 0x000fc80000002016 */
[----:B------:R-:W-:-:S04]  /*5ef0*/  FFMA.RM R22, R22, R23, 12582913 ;  /* 0x4b40000116167423 */ /* 0x000fc80000004017 */
[C---:B------:R-:W-:Y:S01]  /*5f00*/  FADD R28, R22.reuse, -12583039 ;  /* 0xcb40007f161c7421 */ /* 0x040fe20000000000 */
[----:B------:R-:W-:-:S03]  /*5f10*/  IMAD.SHL.U32 R29, R22, 0x800000, RZ ;  /* 0x00800000161d7824 */ /* 0x000fc600078e00ff */
[----:B------:R-:W-:-:S04]  /*5f20*/  FFMA R28, R21, 1.4426950216293334961, -R28 ;  /* 0x3fb8aa3b151c7823 */ /* 0x000fc8000000081c */
[----:B------:R-:W-:-:S04]  /*5f30*/  FFMA R21, R21, 1.925963033500011079e-08, R28 ;  /* 0x32a5706015157823 */ /* 0x000fc8000000001c */
[----:B------:R-:W0:Y:S02]  /*5f40*/  MUFU.EX2 R28, R21 ;  /* 0x00000015001c7308 */ /* 0x000e240000000800 */
[----:B0-----:R-:W-:Y:S01]  /*5f50*/  FMUL R29, R29, R28 ;  /* 0x0000001c1d1d7220 */ /* 0x001fe20000400000 */
[----:B------:R-:W-:-:S03]  /*5f60*/  MOV R28, RZ ;  /* 0x000000ff001c7202 */ /* 0x000fc60000000f00 */
[----:B------:R-:W-:-:S07]  /*5f70*/  FADD R24, R29, R24 ;  /* 0x000000181d187221 */ /* 0x000fce0000000000 */
.L_x_214:
[----:B------:R-:W-:Y:S01]  /*5f80*/  IMAD R30, R27, 0xa0, R28 ;  /* 0x000000a01b1e7824 */ /* 0x000fe200078e021c */
[----:B0-----:R-:W-:Y:S01]  /*5f90*/  IADD3 R31, PT, PT, R25, R28, RZ ;  /* 0x0000001c191f7210 */ /* 0x001fe20007ffe0ff */
[----:B------:R-:W-:-:S03]  /*5fa0*/  VIADD R28, R28, 0x10 ;  /* 0x000000101c1c7836 */ /* 0x000fc60000000000 */
        /* <DEDUP_REMOVED lines=73> */
.L_x_213:
[----:B------:R-:W1:Y:S01]  /*6440*/  LDS R21, [R111+0x6090] ;  /* 0x006090006f157984 */ /* 0x000e620000000800 */
[----:B------:R-:W-:-:S03]  /*6450*/  IADD3 R110, PT, PT, R110, 0x4, RZ ;  /* 0x000000046e6e7810 */ /* 0x000fc60007ffe0ff */
[----:B------:R3:W-:Y:S01]  /*6460*/  STS [R111+0x6010], R112 ;  /* 0x006010706f007388 */ /* 0x0007e20000000800 */
[----:B------:R-:W-:Y:S01]  /*6470*/  ISETP.GE.AND P1, PT, R110, R103, PT ;  /* 0x000000676e00720c */ /* 0x000fe20003f26270 */
[----:B-1----:R-:W-:-:S05]  /*6480*/  FADD R24, R21, R24 ;  /* 0x0000001815187221 */ /* 0x002fca0000000000 */
[----:B------:R3:W-:Y:S07]  /*6490*/  STS [R111+0x6090], R24 ;  /* 0x006090186f007388 */ /* 0x0007ee0000000800 */
[----:B------:R-:W-:Y:S05]  /*64a0*/  @!P1 BRA `(.L_x_216) ;  /* 0xffffffe400149947 */ /* 0x000fea000383ffff */
.L_x_207:
[----:B------:R-:W-:Y:S05]  /*64b0*/  BSYNC.RECONVERGENT B0 ;  /* 0x0000000000007941 */ /* 0x000fea0003800200 */
.L_x_206:
[----:B------:R-:W1:Y:S01]  /*64c0*/  LDCU UR5, c[0x0][0x3b8] ;  /* 0x00007700ff0577ac */ /* 0x000e620008000800 */
[----:B------:R-:W-:Y:S01]  /*64d0*/  IADD3 R87, PT, PT, R87, 0x20, RZ ;  /* 0x0000002057577810 */ /* 0x000fe20007ffe0ff */
[----:B------:R-:W-:Y:S01]  /*64e0*/  VIADD R88, R88, 0xffffffe0 ;  /* 0xffffffe058587836 */ /* 0x000fe20000000000 */
[----:B------:R-:W-:Y:S01]  /*64f0*/  IADD3 R89, PT, PT, R89, 0x1, RZ ;  /* 0x0000000159597810 */ /* 0x000fe20007ffe0ff */
        /* <DEDUP_REMOVED lines=11> */
[----:B------:R-:W-:Y:S01]  /*65b0*/  LEA.HI R0, R9, 0x1, RZ, 0x19 ;  /* 0x0000000109007811 */ /* 0x000fe200078fc8ff */
[----:B----4-:R-:W-:Y:S02]  /*65c0*/  IMAD R2, R85, 0x1400, RZ ;  /* 0x0000140055027824 */ /* 0x010fe400078e02ff */
[----:B------:R-:W-:Y:S01]  /*65d0*/  VIADD R4, R3, 0x6110 ;  /* 0x0000611003047836 */ /* 0x000fe20000000000 */
[----:B------:R-:W-:Y:S02]  /*65e0*/  LOP3.LUT R0, R0, 0x3, RZ, 0xc0, !PT ;  /* 0x0000000300007812 */ /* 0x000fe400078ec0ff */
[----:B------:R-:W-:Y:S02]  /*65f0*/  LOP3.LUT R5, R105, R2, RZ, 0xfc, !PT ;  /* 0x0000000269057212 */ /* 0x000fe400078efcff */
[----:B------:R-:W-:-:S07]  /*6600*/  IADD3 R0, PT, PT, -R0, RZ, RZ ;  /* 0x000000ff00007210 */ /* 0x000fce0007ffe1ff */
.L_x_222:
[----:B-1----:R-:W-:Y:S01]  /*6610*/  IMAD.HI.U32 R2, R105, -0x33333333, RZ ;  /* 0xcccccccd69027827 */ /* 0x002fe200078e00ff */
[----:B------:R-:W-:Y:S01]  /*6620*/  LDS R20, [R4] ;  /* 0x0000000004147984 */ /* 0x000fe20000000800 */
[----:B------:R-:W-:Y:S03]  /*6630*/  BSSY.RECONVERGENT B1, `(.L_x_220) ;  /* 0x0000010000017945 */ /* 0x000fe60003800200 */
[----:B------:R-:W-:-:S04]  /*6640*/  SHF.R.U32.HI R2, RZ, 0x5, R2 ;  /* 0x00000005ff027819 */ /* 0x000fc80000011602 */
[----:B------:R-:W-:-:S06]  /*6650*/  LOP3.LUT R2, R2, 0x7fffffc, RZ, 0xc0, !PT ;  /* 0x07fffffc02027812 */ /* 0x000fcc00078ec0ff */
[----:B------:R-:W1:Y:S02]  /*6660*/  LDS R2, [R2+UR4+0x6090] ;  /* 0x0060900402027984 */ /* 0x000e640008000800 */
[----:B-1----:R-:W-:-:S04]  /*6670*/  FADD R21, R2, 9.9999999747524270788e-07 ;  /* 0x358637bd02157421 */ /* 0x002fc80000000000 */
[----:B------:R-:W1:Y:S08]  /*6680*/  MUFU.RCP R3, R21 ;  /* 0x0000001500037308 */ /* 0x000e700000001000 */
[----:B------:R-:W4:Y:S01]  /*6690*/  FCHK P0, R20, R21 ;  /* 0x0000001514007302 */ /* 0x000f220000000000 */
[----:B-1----:R-:W-:-:S04]  /*66a0*/  FFMA R6, -R21, R3, 1 ;  /* 0x3f80000015067423 */ /* 0x002fc80000000103 */
[----:B------:R-:W-:-:S04]  /*66b0*/  FFMA R3, R3, R6, R3 ;  /* 0x0000000603037223 */ /* 0x000fc80000000003 */
[----:B------:R-:W-:-:S04]  /*66c0*/  FFMA R6, R20, R3, RZ ;  /* 0x0000000314067223 */ /* 0x000fc800000000ff */
[----:B------:R-:W-:-:S04]  /*66d0*/  FFMA R7, -R21, R6, R20 ;  /* 0x0000000615077223 */ /* 0x000fc80000000114 */
[----:B------:R-:W-:Y:S01]  /*66e0*/  FFMA R3, R3, R7, R6 ;  /* 0x0000000703037223 */ /* 0x000fe20000000006 */
[----:B----4-:R-:W-:Y:S06]  /*66f0*/  @!P0 BRA `(.L_x_221) ;  /* 0x00000000000c8947 */ /* 0x010fec0003800000 */
[----:B------:R-:W-:-:S07]  /*6700*/  MOV R32, 0x6720 ;  /* 0x0000672000207802 */ /* 0x000fce0000000f00 */
[----:B0-23--:R-:W-:Y:S05]  /*6710*/  CALL.REL.NOINC `($__internal_3_$__cuda_sm3x_div_rn_noftz_f32_slowpath) ;  /* 0x0000001000307944 */ /* 0x00dfea0003c00000 */
[----:B------:R-:W-:-:S07]  /*6720*/  MOV R3, R41 ;  /* 0x0000002900037202 */ /* 0x000fce0000000f00 */
.L_x_221:
[----:B------:R-:W-:Y:S05]  /*6730*/  BSYNC.RECONVERGENT B1 ;  /* 0x0000000000017941 */ /* 0x000fea0003800200 */
.L_x_220:
[----:B------:R-:W-:Y:S01]  /*6740*/  IADD3 R7, P0, PT, R5, R122, RZ ;  /* 0x0000007a05077210 */ /* 0x000fe20007f1e0ff */
[----:B------:R-:W-:Y:S01]  /*6750*/  VIADD R4, R4, 0x200 ;  /* 0x0000020004047836 */ /* 0x000fe20000000000 */
[----:B------:R-:W-:Y:S02]  /*6760*/  F2FP.F16.F32.PACK_AB R6, RZ, R3 ;  /* 0x00000003ff06723e */ /* 0x000fe400000000ff */
[----:B------:R-:W-:Y:S01]  /*6770*/  IADD3 R0, PT, PT, R0, 0x1, RZ ;  /* 0x0000000100007810 */ /* 0x000fe20007ffe0ff */
[----:B------:R-:W-:Y:S01]  /*6780*/  IMAD.X R8, RZ, RZ, R86, P0 ;  /* 0x000000ffff087224 */ /* 0x000fe200000e0656 */
[----:B------:R-:W-:Y:S02]  /*6790*/  LEA R2, P0, R7, UR8, 0x1 ;  /* 0x0000000807027c11 */ /* 0x000fe4000f8008ff */
[----:B------:R-:W-:Y:S02]  /*67a0*/  IADD3 R105, PT, PT, R105, 0x80, RZ ;  /* 0x0000008069697810 */ /* 0x000fe40007ffe0ff */
[----:B------:R-:W-:-:S02]  /*67b0*/  LEA.HI.X R3, R7, UR9, R8, 0x1, P0 ;  /* 0x0000000907037c11 */ /* 0x000fc400080f0c08 */
[----:B------:R-:W-:Y:S02]  /*67c0*/  ISETP.NE.AND P0, PT, R0, RZ, PT ;  /* 0x000000ff0000720c */ /* 0x000fe40003f05270 */
[----:B------:R-:W-:Y:S01]  /*67d0*/  IADD3 R5, PT, PT, R5, 0x80, RZ ;  /* 0x0000008005057810 */ /* 0x000fe20007ffe0ff */
[----:B------:R1:W-:Y:S10]  /*67e0*/  STG.E.U16 desc[UR6][R2.64], R6 ;  /* 0x0000000602007986 */ /* 0x0003f4000c101506 */
[----:B------:R-:W-:Y:S05]  /*67f0*/  @P0 BRA `(.L_x_222) ;  /* 0xfffffffc00840947 */ /* 0x000fea000383ffff */
.L_x_219:
[----:B------:R-:W-:Y:S05]  /*6800*/  BSYNC.RECONVERGENT B0 ;  /* 0x0000000000007941 */ /* 0x000fea0003800200 */
.L_x_218:
[----:B------:R-:W-:Y:S01]  /*6810*/  ISETP.GE.U32.AND P0, PT, R9, 0x180, PT ;  /* 0x000001800900780c */ /* 0x000fe20003f06070 */
[----:B------:R-:W0:-:S12]  /*6820*/  LDCU.64 UR10, c[0x0][0x398] ;  /* 0x00007300ff0a77ac */ /* 0x000e180008000a00 */
[----:B0-----:R-:W-:Y:S05]  /*6830*/  @!P0 EXIT ;  /* 0x000000000000894d */ /* 0x001fea0003800000 */
.L_x_231:
[C---:B0-----:R-:W-:Y:S01]  /*6840*/  IMAD.HI.U32 R0, R105.reuse, -0x33333333, RZ ;  /* 0xcccccccd69007827 */ /* 0x041fe200078e00ff */
[----:B------:R-:W-:Y:S01]  /*6850*/  LEA R10, R105, UR4, 0x2 ;  /* 0x00000004690a7c11 */ /* 0x000fe2000f8e10ff */
[----:B------:R-:W-:Y:S03]  /*6860*/  BSSY.RECONVERGENT B0, `(.L_x_223) ;  /* 0x0000012000007945 */ /* 0x000fe60003800200 */
[----:B------:R-:W-:Y:S01]  /*6870*/  SHF.R.U32.HI R7, RZ, 0x7, R0 ;  /* 0x00000007ff077819 */ /* 0x000fe20000011600 */
[----:B------:R-:W-:Y:S03]  /*6880*/  LDS R20, [R10+0x6110] ;  /* 0x006110000a147984 */ /* 0x000fe60000000800 */
[C---:B------:R-:W-:Y:S01]  /*6890*/  LEA R4, R7.reuse, UR4, 0x2 ;  /* 0x0000000407047c11 */ /* 0x040fe2000f8e10ff */
[----:B------:R-:W-:-:S04]  /*68a0*/  IMAD R9, R7, -0xa0, R105 ;  /* 0xffffff6007097824 */ /* 0x000fc800078e0269 */
[----:B------:R-:W0:Y:S02]  /*68b0*/  LDS R0, [R4+0x6090] ;  /* 0x0060900004007984 */ /* 0x000e240000000800 */
[----:B0-----:R-:W-:-:S04]  /*68c0*/  FADD R21, R0, 9.9999999747524270788e-07 ;  /* 0x358637bd00157421 */ /* 0x001fc80000000000 */
[----:B------:R-:W1:Y:S08]  /*68d0*/  MUFU.RCP R0, R21 ;  /* 0x0000001500007308 */ /* 0x000e700000001000 */
[----:B------:R-:W0:Y:S01]  /*68e0*/  FCHK P0, R20, R21 ;  /* 0x0000001514007302 */ /* 0x000e220000000000 */
[----:B-1----:R-:W-:-:S04]  /*68f0*/  FFMA R3, -R21, R0, 1 ;  /* 0x3f80000015037423 */ /* 0x002fc80000000100 */
[----:B------:R-:W-:-:S04]  /*6900*/  FFMA R3, R0, R3, R0 ;  /* 0x0000000300037223 */ /* 0x000fc80000000000 */
[----:B------:R-:W-:-:S04]  /*6910*/  FFMA R0, R20, R3, RZ ;  /* 0x0000000314007223 */ /* 0x000fc800000000ff */
[----:B----4-:R-:W-:-:S04]  /*6920*/  FFMA R2, -R21, R0, R20 ;  /* 0x0000000015027223 */ /* 0x010fc80000000114 */
[----:B------:R-:W-:Y:S01]  /*6930*/  FFMA R0, R3, R2, R0 ;  /* 0x0000000203007223 */ /* 0x000fe20000000000 */
[----:B0-----:R-:W-:Y:S06]  /*6940*/  @!P0 BRA `(.L_x_224) ;  /* 0x00000000000c8947 */ /* 0x001fec0003800000 */
[----:B------:R-:W-:-:S07]  /*6950*/  MOV R32, 0x6970 ;  /* 0x0000697000207802 */ /* 0x000fce0000000f00 */
[----:B--23--:R-:W-:Y:S05]  /*6960*/  CALL.REL.NOINC `($__internal_3_$__cuda_sm3x_div_rn_noftz_f32_slowpath) ;  /* 0x0000000c009c7944 */ /* 0x00cfea0003c00000 */
[----:B------:R-:W-:-:S07]  /*6970*/  MOV R0, R41 ;  /* 0x0000002900007202 */ /* 0x000fce0000000f00 */
.L_x_224:
[----:B------:R-:W-:Y:S05]  /*6980*/  BSYNC.RECONVERGENT B0 ;  /* 0x0000000000007941 */ /* 0x000fea0003800200 */
.L_x_223:
[----:B------:R-:W-:Y:S01]  /*6990*/  VIADD R4, R105, 0x80 ;  /* 0x0000008069047836 */ /* 0x000fe20000000000 */
[----:B------:R-:W-:Y:S01]  /*69a0*/  LDS R20, [R10+0x6310] ;  /* 0x006310000a147984 */ /* 0x000fe20000000800 */
[----:B------:R-:W-:Y:S01]  /*69b0*/  F2FP.F16.F32.PACK_AB R0, RZ, R0 ;  /* 0x00000000ff00723e */ /* 0x000fe200000000ff */
[----:B------:R-:W-:Y:S01]  /*69c0*/  BSSY.RECONVERGENT B0, `(.L_x_225) ;  /* 0x000001a000007945 */ /* 0x000fe20003800200 */
[----:B------:R-:W-:-:S05]  /*69d0*/  IMAD.HI.U32 R2, R4, -0x33333333, RZ ;  /* 0xcccccccd04027827 */ /* 0x000fca00078e00ff */
[----:B------:R-:W-:Y:S02]  /*69e0*/  SHF.R.U32.HI R11, RZ, 0x7, R2 ;  /* 0x00000007ff0b7819 */ /* 0x000fe40000011602 */
[----:B------:R-:W-:Y:S02]  /*69f0*/  IADD3 R2, PT, PT, R104, R7, RZ ;  /* 0x0000000768027210 */ /* 0x000fe40007ffe0ff */
[C---:B------:R-:W-:Y:S01]  /*6a00*/  LEA R6, R11.reuse, UR4, 0x2 ;  /* 0x000000040b067c11 */ /* 0x040fe2000f8e10ff */
[----:B------:R-:W-:Y:S02]  /*6a10*/  IMAD R7, R11, -0xa0, R4 ;  /* 0xffffff600b077824 */ /* 0x000fe400078e0204 */
[----:B------:R-:W-:Y:S02]  /*6a20*/  IMAD R3, R2, 0xa0, R9 ;  /* 0x000000a002037824 */ /* 0x000fe400078e0209 */
[----:B------:R-:W0:Y:S03]  /*6a30*/  LDS R5, [R6+0x6090] ;  /* 0x0060900006057984 */ /* 0x000e260000000800 */
[----:B------:R-:W-:-:S04]  /*6a40*/  IADD3 R3, P0, PT, R3, R122, RZ ;  /* 0x0000007a03037210 */ /* 0x000fc80007f1e0ff */
[----:B------:R-:W-:Y:S02]  /*6a50*/  IADD3.X R8, PT, PT, RZ, R86, RZ, P0, !PT ;  /* 0x00000056ff087210 */ /* 0x000fe400007fe4ff */
[----:B------:R-:W-:-:S04]  /*6a60*/  LEA R2, P0, R3, UR10, 0x1 ;  /* 0x0000000a03027c11 */ /* 0x000fc8000f8008ff */
[--C-:B------:R-:W-:Y:S02]  /*6a70*/  LEA.HI.X R3, R3, UR11, R8.reuse, 0x1, P0 ;  /* 0x0000000b03037c11 */ /* 0x100fe400080f0c08 */
[----:B------:R-:W-:-:S05]  /*6a80*/  PRMT R8, R0, 0x7610, R8 ;  /* 0x0000761000087816 */ /* 0x000fca0000000008 */
[----:B------:R1:W-:Y:S01]  /*6a90*/  STG.E.U16 desc[UR6][R2.64], R8 ;  /* 0x0000000802007986 */ /* 0x0003e2000c101506 */
[----:B0-----:R-:W-:-:S04]  /*6aa0*/  FADD R21, R5, 9.9999999747524270788e-07 ;  /* 0x358637bd05157421 */ /* 0x001fc80000000000 */
[----:B------:R-:W0:Y:S08]  /*6ab0*/  MUFU.RCP R5, R21 ;  /* 0x0000001500057308 */ /* 0x000e300000001000 */
[----:B------:R-:W4:Y:S01]  /*6ac0*/  FCHK P0, R20, R21 ;  /* 0x0000001514007302 */ /* 0x000f220000000000 */
[----:B0-----:R-:W-:-:S04]  /*6ad0*/  FFMA R0, -R21, R5, 1 ;  /* 0x3f80000015007423 */ /* 0x001fc80000000105 */
[----:B------:R-:W-:-:S04]  /*6ae0*/  FFMA R5, R5, R0, R5 ;  /* 0x0000000005057223 */ /* 0x000fc80000000005 */
[----:B------:R-:W-:-:S04]  /*6af0*/  FFMA R0, R20, R5, RZ ;  /* 0x0000000514007223 */ /* 0x000fc800000000ff */
[----:B------:R-:W-:-:S04]  /*6b00*/  FFMA R6, -R21, R0, R20 ;  /* 0x0000000015067223 */ /* 0x000fc80000000114 */
[----:B------:R-:W-:Y:S01]  /*6b10*/  FFMA R0, R5, R6, R0 ;  /* 0x0000000605007223 */ /* 0x000fe20000000000 */
[----:B-1--4-:R-:W-:Y:S06]  /*6b20*/  @!P0 BRA `(.L_x_226) ;  /* 0x00000000000c8947 */ /* 0x012fec0003800000 */
[----:B------:R-:W-:-:S07]  /*6b30*/  MOV R32, 0x6b50 ;  /* 0x00006b5000207802 */ /* 0x000fce0000000f00 */
[----:B--23--:R-:W-:Y:S05]  /*6b40*/  CALL.REL.NOINC `($__internal_3_$__cuda_sm3x_div_rn_noftz_f32_slowpath) ;  /* 0x0000000c00247944 */ /* 0x00cfea0003c00000 */
[----:B------:R-:W-:-:S07]  /*6b50*/  IMAD.MOV.U32 R0, RZ, RZ, R41 ;  /* 0x000000ffff007224 */ /* 0x000fce00078e0029 */
.L_x_226:
[----:B------:R-:W-:Y:S05]  /*6b60*/  BSYNC.RECONVERGENT B0 ;  /* 0x0000000000007941 */ /* 0x000fea0003800200 */
.L_x_225:
[----:B------:R-:W-:Y:S01]  /*6b70*/  IADD3 R4, PT, PT, R105, 0x100, RZ ;  /* 0x0000010069047810 */ /* 0x000fe20007ffe0ff */
[----:B------:R-:W-:Y:S01]  /*6b80*/  LDS R20, [R10+0x6510] ;  /* 0x006510000a147984 */ /* 0x000fe20000000800 */
[----:B------:R-:W-:Y:S01]  /*6b90*/  F2FP.F16.F32.PACK_AB R0, RZ, R0 ;  /* 0x00000000ff00723e */ /* 0x000fe200000000ff */
[----:B------:R-:W-:Y:S02]  /*6ba0*/  BSSY.RECONVERGENT B0, `(.L_x_227) ;  /* 0x000001a000007945 */ /* 0x000fe40003800200 */
[----:B------:R-:W-:-:S05]  /*6bb0*/  IMAD.HI.U32 R2, R4, -0x33333333, RZ ;  /* 0xcccccccd04027827 */ /* 0x000fca00078e00ff */
[----:B------:R-:W-:Y:S02]  /*6bc0*/  SHF.R.U32.HI R9, RZ, 0x7, R2 ;  /* 0x00000007ff097819 */ /* 0x000fe40000011602 */
[----:B------:R-:W-:Y:S02]  /*6bd0*/  IADD3 R2, PT, PT, R104, R11, RZ ;  /* 0x0000000b68027210 */ /* 0x000fe40007ffe0ff */
[----:B------:R-:W-:-:S03]  /*6be0*/  LEA R6, R9, UR4, 0x2 ;  /* 0x0000000409067c11 */ /* 0x000fc6000f8e10ff */
[----:B------:R-:W-:Y:S02]  /*6bf0*/  IMAD R3, R2, 0xa0, R7 ;  /* 0x000000a002037824 */ /* 0x000fe400078e0207 */
[----:B------:R-:W0:Y:S01]  /*6c00*/  LDS R5, [R6+0x6090] ;  /* 0x0060900006057984 */ /* 0x000e220000000800 */
[----:B------:R-:W-:Y:S02]  /*6c10*/  IMAD R7, R9, -0xa0, R4 ;  /* 0xffffff6009077824 */ /* 0x000fe400078e0204 */
[----:B------:R-:W-:-:S05]  /*6c20*/  IADD3 R3, P0, PT, R3, R122, RZ ;  /* 0x0000007a03037210 */ /* 0x000fca0007f1e0ff */
[----:B------:R-:W-:Y:S01]  /*6c30*/  IMAD.X R8, RZ, RZ, R86, P0 ;  /* 0x000000ffff087224 */ /* 0x000fe200000e0656 */
        /* <DEDUP_REMOVED lines=15> */
[----:B------:R-:W-:-:S07]  /*6d30*/  MOV R0, R41 ;  /* 0x0000002900007202 */ /* 0x000fce0000000f00 */
.L_x_228:
[----:B------:R-:W-:Y:S05]  /*6d40*/  BSYNC.RECONVERGENT B0 ;  /* 0x0000000000007941 */ /* 0x000fea0003800200 */
.L_x_227:
[----:B------:R-:W-:Y:S01]  /*6d50*/  IADD3 R4, PT, PT, R105, 0x180, RZ ;  /* 0x0000018069047810 */ /* 0x000fe20007ffe0ff */
[----:B------:R-:W-:Y:S01]  /*6d60*/  LDS R20, [R10+0x6710] ;  /* 0x006710000a147984 */ /* 0x000fe20000000800 */
[----:B------:R-:W-:Y:S01]  /*6d70*/  F2FP.F16.F32.PACK_AB R0, RZ, R0 ;  /* 0x00000000ff00723e */ /* 0x000fe200000000ff */
[----:B------:R-:W-:Y:S02]  /*6d80*/  BSSY.RECONVERGENT B0, `(.L_x_229) ;  /* 0x000001a000007945 */ /* 0x000fe40003800200 */
[----:B------:R-:W-:-:S05]  /*6d90*/  IMAD.HI.U32 R2, R4, -0x33333333, RZ ;  /* 0xcccccccd04027827 */ /* 0x000fca00078e00ff */
[----:B------:R-:W-:Y:S01]  /*6da0*/  SHF.R.U32.HI R11, RZ, 0x7, R2 ;  /* 0x00000007ff0b7819 */ /* 0x000fe20000011602 */
[----:B------:R-:W-:-:S03]  /*6db0*/  IMAD.IADD R2, R104, 0x1, R9 ;  /* 0x0000000168027824 */ /* 0x000fc600078e0209 */
[----:B------:R-:W-:Y:S01]  /*6dc0*/  LEA R6, R11, UR4, 0x2 ;  /* 0x000000040b067c11 */ /* 0x000fe2000f8e10ff */
[--C-:B------:R-:W-:Y:S01]  /*6dd0*/  IMAD R3, R2, 0xa0, R7.reuse ;  /* 0x000000a002037824 */ /* 0x100fe200078e0207 */
[----:B------:R-:W-:-:S03]  /*6de0*/  PRMT R7, R0, 0x7610, R7 ;  /* 0x0000761000077816 */ /* 0x000fc60000000007 */
[----:B------:R-:W0:Y:S01]  /*6df0*/  LDS R5, [R6+0x6090] ;  /* 0x0060900006057984 */ /* 0x000e220000000800 */
[----:B------:R-:W-:-:S04]  /*6e00*/  IADD3 R3, P0, PT, R3, R122, RZ ;  /* 0x0000007a03037210 */ /* 0x000fc80007f1e0ff */
[----:B------:R-:W-:Y:S02]  /*6e10*/  IADD3.X R8, PT, PT, RZ, R86, RZ, P0, !PT ;  /* 0x00000056ff087210 */ /* 0x000fe400007fe4ff */
[----:B------:R-:W-:-:S04]  /*6e20*/  LEA R2, P0, R3, UR10, 0x1 ;  /* 0x0000000a03027c11 */ /* 0x000fc8000f8008ff */
[----:B------:R-:W-:-:S05]  /*6e30*/  LEA.HI.X R3, R3, UR11, R8, 0x1, P0 ;  /* 0x0000000b03037c11 */ /* 0x000fca00080f0c08 */
        /* <DEDUP_REMOVED lines=9> */
[----:B------:R-:W-:Y:S01]  /*6ed0*/  IMAD R5, R11, -0xa0, R4 ;  /* 0xffffff600b057824 */ /* 0x000fe200078e0204 */
[----:B-1--4-:R-:W-:Y:S06]  /*6ee0*/  @!P0 BRA `(.L_x_230) ;  /* 0x00000000000c8947 */ /* 0x012fec0003800000 */
[----:B------:R-:W-:-:S07]  /*6ef0*/  MOV R32, 0x6f10 ;  /* 0x00006f1000207802 */ /* 0x000fce0000000f00 */
[----:B--23--:R-:W-:Y:S05]  /*6f00*/  CALL.REL.NOINC `($__internal_3_$__cuda_sm3x_div_rn_noftz_f32_slowpath) ;  /* 0x0000000800347944 */ /* 0x00cfea0003c00000 */
[----:B------:R-:W-:-:S07]  /*6f10*/  MOV R0, R41 ;  /* 0x0000002900007202 */ /* 0x000fce0000000f00 */
.L_x_230:
[----:B------:R-:W-:Y:S05]  /*6f20*/  BSYNC.RECONVERGENT B0 ;  /* 0x0000000000007941 */ /* 0x000fea0003800200 */
.L_x_229:
[----:B------:R-:W-:Y:S01]  /*6f30*/  IMAD.IADD R2, R104, 0x1, R11 ;  /* 0x0000000168027824 */ /* 0x000fe200078e020b */
[----:B------:R-:W-:Y:S02]  /*6f40*/  F2FP.F16.F32.PACK_AB R0, RZ, R0 ;  /* 0x00000000ff00723e */ /* 0x000fe400000000ff */
[----:B------:R-:W-:Y:S01]  /*6f50*/  IADD3 R105, PT, PT, R105, 0x200, RZ ;  /* 0x0000020069697810 */ /* 0x000fe20007ffe0ff */
[----:B------:R-:W-:-:S05]  /*6f60*/  IMAD R3, R2, 0xa0, R5 ;  /* 0x000000a002037824 */ /* 0x000fca00078e0205 */
[----:B------:R-:W-:-:S04]  /*6f70*/  IADD3 R3, P0, PT, R3, R122, RZ ;  /* 0x0000007a03037210 */ /* 0x000fc80007f1e0ff */
[----:B------:R-:W-:Y:S02]  /*6f80*/  IADD3.X R4, PT, PT, RZ, R86, RZ, P0, !PT ;  /* 0x00000056ff047210 */ /* 0x000fe400007fe4ff */
[----:B------:R-:W-:-:S04]  /*6f90*/  LEA R2, P0, R3, UR10, 0x1 ;  /* 0x0000000a03027c11 */ /* 0x000fc8000f8008ff */
[----:B------:R-:W-:Y:S02]  /*6fa0*/  LEA.HI.X R3, R3, UR11, R4, 0x1, P0 ;  /* 0x0000000b03037c11 */ /* 0x000fe400080f0c04 */
[----:B------:R-:W-:-:S03]  /*6fb0*/  ISETP.GE.AND P0, PT, R105, R102, PT ;  /* 0x000000666900720c */ /* 0x000fc60003f06270 */
[----:B------:R0:W-:Y:S10]  /*6fc0*/  STG.E.U16 desc[UR6][R2.64], R0 ;  /* 0x0000000002007986 */ /* 0x0001f4000c101506 */
[----:B------:R-:W-:Y:S05]  /*6fd0*/  @!P0 BRA `(.L_x_231) ;  /* 0xfffffff800188947 */ /* 0x000fea000383ffff */
[----:B------:R-:W-:Y:S05]  /*6fe0*/  EXIT ;  /* 0x000000000000794d */ /* 0x000fea0003800000 */
.L_x_145:
[----:B-1----:R-:W-:Y:S01]  /*6ff0*/  IMAD.MOV.U32 R32, RZ, RZ, R11 ;  /* 0x000000ffff207224 */ /* 0x002fe200078e000b */
[----:B------:R-:W-:Y:S01]  /*7000*/  MOV R33, 0x10 ;  /* 0x0000001000217802 */ /* 0x000fe20000000f00 */
[----:B------:R-:W-:Y:S01]  /*7010*/  IMAD.MOV.U32 R31, RZ, RZ, -0x1 ;  /* 0xffffffffff1f7424 */ /* 0x000fe200078e00ff */
[----:B------:R-:W-:-:S07]  /*7020*/  MOV R34, 0x1f ;  /* 0x0000001f00227802 */ /* 0x000fce0000000f00 */
[----:B-----5:R-:W-:Y:S05]  /*7030*/  WARPSYNC.COLLECTIVE R31, `(.L_x_232) ;  /* 0x000000001f087348 */ /* 0x020fea0003c00000 */
[----:B------:R0:W1:Y:S02]  /*7040*/  SHFL.BFLY P0, R30, R32, R33, R34 ;  /* 0x0c000021201e7389 */ /* 0x0000640000000022 */
[----:B01---5:R-:W-:Y:S05]  /*7050*/  ENDCOLLECTIVE ;  /* 0x000000000000791b */ /* 0x023fea0003800000 */
.L_x_232:
[----:B------:R-:W-:Y:S01]  /*7060*/  IMAD.MOV.U32 R33, RZ, RZ, 0x8 ;  /* 0x00000008ff217424 */ /* 0x000fe200078e00ff */
[----:B------:R-:W-:-:S04]  /*7070*/  MOV R8, R30 ;  /* 0x0000001e00087202 */ /* 0x000fc80000000f00 */
[----:B------:R-:W-:-:S04]  /*7080*/  FMNMX R8, R11, R8, !PT ;  /* 0x000000080b087209 */ /* 0x000fc80007800000 */
[----:B------:R-:W-:-:S07]  /*7090*/  MOV R32, R8 ;  /* 0x0000000800207202 */ /* 0x000fce0000000f00 */
[----:B------:R-:W-:Y:S05]  /*70a0*/  WARPSYNC.COLLECTIVE R31, `(.L_x_233) ;  /* 0x000000001f087348 */ /* 0x000fea0003c00000 */
[----:B------:R0:W1:Y:S02]  /*70b0*/  SHFL.BFLY P0, R30, R32, R33, R34 ;  /* 0x0c000021201e7389 */ /* 0x0000640000000022 */
[----:B01----:R-:W-:Y:S05]  /*70c0*/  ENDCOLLECTIVE ;  /* 0x000000000000791b */ /* 0x003fea0003800000 */
.L_x_233:
[----:B------:R-:W-:Y:S01]  /*70d0*/  IMAD.MOV.U32 R33, RZ, RZ, 0x4 ;  /* 0x00000004ff217424 */ /* 0x000fe200078e00ff */
[----:B------:R-:W-:-:S04]  /*70e0*/  MOV R3, R30 ;  /* 0x0000001e00037202 */ /* 0x000fc80000000f00 */
[----:B------:R-:W-:-:S04]  /*70f0*/  FMNMX R3, R8, R3, !PT ;  /* 0x0000000308037209 */ /* 0x000fc80007800000 */
[----:B------:R-:W-:-:S07]  /*7100*/  MOV R32, R3 ;  /* 0x0000000300207202 */ /* 0x000fce0000000f00 */
[----:B------:R-:W-:Y:S05]  /*7110*/  WARPSYNC.COLLECTIVE R31, `(.L_x_234) ;  /* 0x000000001f087348 */ /* 0x000fea0003c00000 */
[----:B------:R0:W1:Y:S02]  /*7120*/  SHFL.BFLY P0, R30, R32, R33, R34 ;  /* 0x0c000021201e7389 */ /* 0x0000640000000022 */
[----:B01----:R-:W-:Y:S05]  /*7130*/  ENDCOLLECTIVE ;  /* 0x000000000000791b */ /* 0x003fea0003800000 */
.L_x_234:
[----:B------:R-:W-:Y:S01]  /*7140*/  IMAD.MOV.U32 R33, RZ, RZ, 0x2 ;  /* 0x00000002ff217424 */ /* 0x000fe200078e00ff */
[----:B------:R-:W-:-:S04]  /*7150*/  MOV R12, R30 ;  /* 0x0000001e000c7202 */ /* 0x000fc80000000f00 */
[----:B------:R-:W-:-:S04]  /*7160*/  FMNMX R12, R3, R12, !PT ;  /* 0x0000000c030c7209 */ /* 0x000fc80007800000 */
[----:B------:R-:W-:-:S07]  /*7170*/  MOV R32, R12 ;  /* 0x0000000c00207202 */ /* 0x000fce0000000f00 */
[----:B------:R-:W-:Y:S05]  /*7180*/  WARPSYNC.COLLECTIVE R31, `(.L_x_235) ;  /* 0x000000001f087348 */ /* 0x000fea0003c00000 */
[----:B------:R0:W1:Y:S02]  /*7190*/  SHFL.BFLY P0, R30, R32, R33, R34 ;  /* 0x0c000021201e7389 */ /* 0x0000640000000022 */
[----:B01----:R-:W-:Y:S05]  /*71a0*/  ENDCOLLECTIVE ;  /* 0x000000000000791b */ /* 0x003fea0003800000 */
.L_x_235:
[----:B------:R-:W-:Y:S01]  /*71b0*/  IMAD.MOV.U32 R33, RZ, RZ, 0x1 ;  /* 0x00000001ff217424 */ /* 0x000fe200078e00ff */
[----:B------:R-:W-:-:S04]  /*71c0*/  MOV R9, R30 ;  /* 0x0000001e00097202 */ /* 0x000fc80000000f00 */
[----:B------:R-:W-:-:S04]  /*71d0*/  FMNMX R9, R12, R9, !PT ;  /* 0x000000090c097209 */ /* 0x000fc80007800000 */
[----:B------:R-:W-:-:S07]  /*71e0*/  MOV R32, R9 ;  /* 0x0000000900207202 */ /* 0x000fce0000000f00 */
[----:B------:R-:W-:Y:S05]  /*71f0*/  WARPSYNC.COLLECTIVE R31, `(.L_x_236) ;  /* 0x000000001f087348 */ /* 0x000fea0003c00000 */
[----:B------:R0:W1:Y:S02]  /*7200*/  SHFL.BFLY P0, R30, R32, R33, R34 ;  /* 0x0c000021201e7389 */ /* 0x0000640000000022 */
[----:B01----:R-:W-:Y:S05]  /*7210*/  ENDCOLLECTIVE ;  /* 0x000000000000791b */ /* 0x003fea0003800000 */
.L_x_236:
[----:B------:R-:W-:Y:S01]  /*7220*/  MOV R14, R30 ;  /* 0x0000001e000e7202 */ /* 0x000fe20000000f00 */
[----:B------:R-:W-:Y:S06]  /*7230*/  BRA `(.L_x_237) ;  /* 0xffffff9c00807947 */ /* 0x000fec000383ffff */
.L_x_177:
[----:B-1----:R-:W-:Y:S01]  /*7240*/  MOV R32, R29 ;  /* 0x0000001d00207202 */ /* 0x002fe20000000f00 */
[----:B------:R-:W-:Y:S01]  /*7250*/  IMAD.MOV.U32 R33, RZ, RZ, 0x10 ;  /* 0x00000010ff217424 */ /* 0x000fe200078e00ff */
[----:B------:R-:W-:Y:S02]  /*7260*/  MOV R34, 0x1f ;  /* 0x0000001f00227802 */ /* 0x000fe40000000f00 */
[----:B------:R-:W-:-:S07]  /*7270*/  MOV R31, 0xffffffff ;  /* 0xffffffff001f7802 */ /* 0x000fce0000000f00 */
[----:B------:R-:W-:Y:S05]  /*7280*/  WARPSYNC.COLLECTIVE R31, `(.L_x_238) ;  /* 0x000000001f087348 */ /* 0x000fea0003c00000 */
[----:B------:R0:W1:Y:S02]  /*7290*/  SHFL.BFLY P0, R30, R32, R33, R34 ;  /* 0x0c000021201e7389 */ /* 0x0000640000000022 */
[----:B01----:R-:W-:Y:S05]  /*72a0*/  ENDCOLLECTIVE ;  /* 0x000000000000791b */ /* 0x003fea0003800000 */
.L_x_238:
[----:B------:R-:W-:Y:S01]  /*72b0*/  MOV R33, 0x8 ;  /* 0x0000000800217802 */ /* 0x000fe20000000f00 */
[----:B------:R-:W-:-:S05]  /*72c0*/  IMAD.MOV.U32 R20, RZ, RZ, R30 ;  /* 0x000000ffff147224 */ /* 0x000fca00078e001e */
[----:B------:R-:W-:-:S04]  /*72d0*/  FMNMX R20, R29, R20, !PT ;  /* 0x000000141d147209 */ /* 0x000fc80007800000 */
[----:B------:R-:W-:-:S07]  /*72e0*/  MOV R32, R20 ;  /* 0x0000001400207202 */ /* 0x000fce0000000f00 */
[----:B------:R-:W-:Y:S05]  /*72f0*/  WARPSYNC.COLLECTIVE R31, `(.L_x_239) ;  /* 0x000000001f087348 */ /* 0x000fea0003c00000 */
[----:B------:R0:W1:Y:S02]  /*7300*/  SHFL.BFLY P0, R30, R32, R33, R34 ;  /* 0x0c000021201e7389 */ /* 0x0000640000000022 */
[----:B01----:R-:W-:Y:S05]  /*7310*/  ENDCOLLECTIVE ;  /* 0x000000000000791b */ /* 0x003fea0003800000 */
.L_x_239:
[----:B------:R-:W-:Y:S01]  /*7320*/  MOV R33, 0x4 ;  /* 0x0000000400217802 */ /* 0x000fe20000000f00 */
[----:B------:R-:W-:-:S05]  /*7330*/  IMAD.MOV.U32 R21, RZ, RZ, R30 ;  /* 0x000000ffff157224 */ /* 0x000fca00078e001e */
[----:B------:R-:W-:-:S04]  /*7340*/  FMNMX R21, R20, R21, !PT ;  /* 0x0000001514157209 */ /* 0x000fc80007800000 */
[----:B------:R-:W-:-:S07]  /*7350*/  MOV R32, R21 ;  /* 0x0000001500207202 */ /* 0x000fce0000000f00 */
[----:B------:R-:W-:Y:S05]  /*7360*/  WARPSYNC.COLLECTIVE R31, `(.L_x_240) ;  /* 0x000000001f087348 */ /* 0x000fea0003c00000 */
[----:B------:R0:W1:Y:S02]  /*7370*/  SHFL.BFLY P0, R30, R32, R33, R34 ;  /* 0x0c000021201e7389 */ /* 0x0000640000000022 */
[----:B01----:R-:W-:Y:S05]  /*7380*/  ENDCOLLECTIVE ;  /* 0x000000000000791b */ /* 0x003fea0003800000 */
.L_x_240:
[----:B------:R-:W-:Y:S01]  /*7390*/  MOV R33, 0x2 ;  /* 0x0000000200217802 */ /* 0x000fe20000000f00 */
[----:B------:R-:W-:-:S05]  /*73a0*/  IMAD.MOV.U32 R28, RZ, RZ, R30 ;  /* 0x000000ffff1c7224 */ /* 0x000fca00078e001e */
[----:B------:R-:W-:-:S04]  /*73b0*/  FMNMX R28, R21, R28, !PT ;  /* 0x0000001c151c7209 */ /* 0x000fc80007800000 */
[----:B------:R-:W-:-:S07]  /*73c0*/  MOV R32, R28 ;  /* 0x0000001c00207202 */ /* 0x000fce0000000f00 */
[----:B------:R-:W-:Y:S05]  /*73d0*/  WARPSYNC.COLLECTIVE R31, `(.L_x_241) ;  /* 0x000000001f087348 */ /* 0x000fea0003c00000 */
[----:B------:R0:W1:Y:S02]  /*73e0*/  SHFL.BFLY P0, R30, R32, R33, R34 ;  /* 0x0c000021201e7389 */ /* 0x0000640000000022 */
[----:B01----:R-:W-:Y:S05]  /*73f0*/  ENDCOLLECTIVE ;  /* 0x000000000000791b */ /* 0x003fea0003800000 */
.L_x_241:
[----:B------:R-:W-:Y:S01]  /*7400*/  MOV R33, 0x1 ;  /* 0x0000000100217802 */ /* 0x000fe20000000f00 */
[----:B------:R-:W-:-:S05]  /*7410*/  IMAD.MOV.U32 R27, RZ, RZ, R30 ;  /* 0x000000ffff1b7224 */ /* 0x000fca00078e001e */
[----:B------:R-:W-:-:S04]  /*7420*/  FMNMX R27, R28, R27, !PT ;  /* 0x0000001b1c1b7209 */ /* 0x000fc80007800000 */
[----:B------:R-:W-:-:S07]  /*7430*/  MOV R32, R27 ;  /* 0x0000001b00207202 */ /* 0x000fce0000000f00 */
[----:B------:R-:W-:Y:S05]  /*7440*/  WARPSYNC.COLLECTIVE R31, `(.L_x_242) ;  /* 0x000000001f087348 */ /* 0x000fea0003c00000 */
[----:B------:R0:W1:Y:S02]  /*7450*/  SHFL.BFLY P0, R30, R32, R33, R34 ;  /* 0x0c000021201e7389 */ /* 0x0000640000000022 */
[----:B01----:R-:W-:Y:S05]  /*7460*/  ENDCOLLECTIVE ;  /* 0x000000000000791b */ /* 0x003fea0003800000 */
.L_x_242:
[----:B------:R-:W-:Y:S05]  /*7470*/  BRA `(.L_x_243) ;  /* 0xffffffb800087947 */ /* 0x000fea000383ffff */
        .weak           $__internal_2_$__cuda_sm20_rcp_rn_f32_slowpath
        .type           $__internal_2_$__cuda_sm20_rcp_rn_f32_slowpath,@function
        .size           $__internal_2_$__cuda_sm20_rcp_rn_f32_slowpath,($__internal_3_$__cuda_sm3x_div_rn_noftz_f32_slowpath - $__internal_2_$__cuda_sm20_rcp_rn_f32_slowpath)
$__internal_2_$__cuda_sm20_rcp_rn_f32_slowpath:
        /* <DEDUP_REMOVED lines=15> */
.L_x_245:
[----:B------:R-:W-:-:S04]  /*7570*/  IADD3 R27, PT, PT, R26, -0xfd, RZ ;  /* 0xffffff031a1b7810 */ /* 0x000fc80007ffe0ff */
        /* <DEDUP_REMOVED lines=23> */
[----:B------:R-:W-:-:S04]  /*76f0*/  SEL R20, RZ, 0x1, !P0 ;  /* 0x00000001ff147807 */ /* 0x000fc80004000000 */
[----:B------:R-:W-:-:S04]  /*7700*/  IADD3 R20, PT, PT, -R20, RZ, RZ ;  /* 0x000000ff14147210 */ /* 0x000fc80007ffe1ff */
[----:B------:R-:W-:Y:S01]  /*7710*/  ISETP.GE.AND P0, PT, R20, RZ, PT ;  /* 0x000000ff1400720c */ /* 0x000fe20003f06270 */
[----:B------:R-:W-:-:S05]  /*7720*/  VIADD R20, R26, 0xffffff04 ;  /* 0xffffff041a147836 */ /* 0x000fca0000000000 */
[----:B------:R-:W-:-:S07]  /*7730*/  SHF.R.U32.HI R20, RZ, R20, R21 ;  /* 0x00000014ff147219 */ /* 0x000fce0000011615 */
[----:B------:R-:W-:-:S04]  /*7740*/  @!P0 IADD3 R20, PT, PT, R20, 0x1, RZ ;  /* 0x0000000114148810 */ /* 0x000fc80007ffe0ff */
[----:B------:R-:W-:-:S04]  /*7750*/  @!P1 SHF.L.U32 R20, R20, 0x1, RZ ;  /* 0x0000000114149819 */ /* 0x000fc800000006ff */
[----:B------:R-:W-:Y:S01]  /*7760*/  LOP3.LUT R21, R20, 0x80000000, R41, 0xf8, !PT ;  /* 0x8000000014157812 */ /* 0x000fe200078ef829 */
[----:B------:R-:W-:Y:S06]  /*7770*/  BRA `(.L_x_246) ;  /* 0x0000000000047947 */ /* 0x000fec0003800000 */
.L_x_247:
[----:B------:R0:W1:Y:S02]  /*7780*/  MUFU.RCP R21, R41 ;  /* 0x0000002900157308 */ /* 0x0000640000001000 */
.L_x_246:
[----:B------:R-:W-:Y:S05]  /*7790*/  BSYNC.RECONVERGENT B1 ;  /* 0x0000000000017941 */ /* 0x000fea0003800200 */
.L_x_244:
[----:B-1----:R-:W-:Y:S01]  /*77a0*/  IMAD.MOV.U32 R109, RZ, RZ, R21 ;  /* 0x000000ffff6d7224 */ /* 0x002fe200078e0015 */
[----:B------:R-:W-:Y:S02]  /*77b0*/  MOV R20, R25 ;  /* 0x0000001900147202 */ /* 0x000fe40000000f00 */
[----:B------:R-:W-:-:S04]  /*77c0*/  MOV R21, 0x0 ;  /* 0x0000000000157802 */ /* 0x000fc80000000f00 */
[----:B0-----:R-:W-:Y:S05]  /*77d0*/  RET.REL.NODEC R20 `(_Z21int8_attention_kernelILi160ELb0EEvPK6__halfS2_S2_PS0_PKfiiiii) ;  /* 0xffffff8814087950 */ /* 0x001fea0003c3ffff */
        .weak           $__internal_3_$__cuda_sm3x_div_rn_noftz_f32_slowpath
        .type           $__internal_3_$__cuda_sm3x_div_rn_noftz_f32_slowpath,@function
        .size           $__internal_3_$__cuda_sm3x_div_rn_noftz_f32_slowpath,(.L_x_1846 - $__internal_3_$__cuda_sm3x_div_rn_noftz_f32_slowpath)
$__internal_3_$__cuda_sm3x_div_rn_noftz_f32_slowpath:
        /* <DEDUP_REMOVED lines=9> */
[----:B------:R-:W-:Y:S01]  /*7870*/  @!P0 MOV R27, RZ ;  /* 0x000000ff001b8202 */ /* 0x000fe20000000f00 */
        /* <DEDUP_REMOVED lines=22> */
[----:B------:R-:W-:Y:S02]  /*79e0*/  @!P1 FFMA R21, R21, 1.84467440737095516160e+19, RZ ;  /* 0x5f80000015159823 */ /* 0x000fe400000000ff */
[----:B------:R-:W-:-:S07]  /*79f0*/  @!P1 IADD3 R27, PT, PT, R27, 0x40, RZ ;  /* 0x000000401b1b9810 */ /* 0x000fce0007ffe0ff */
.L_x_249:
[----:B------:R-:W-:Y:S01]  /*7a00*/  LEA R28, R34, 0xc0800000, 0x17 ;  /* 0xc0800000221c7811 */ /* 0x000fe200078eb8ff */
[----:B------:R-:W-:Y:S04]  /*7a10*/  BSSY.RECONVERGENT B3, `(.L_x_254) ;  /* 0x0000036000037945 */ /* 0x000fe80003800200 */
[----:B------:R-:W-:Y:S01]  /*7a20*/  IMAD.IADD R28, R21, 0x1, -R28 ;  /* 0x00000001151c7824 */ /* 0x000fe200078e0a1c */
[----:B------:R-:W-:-:S03]  /*7a30*/  IADD3 R21, PT, PT, R30, -0x7f, RZ ;  /* 0xffffff811e157810 */ /* 0x000fc60007ffe0ff */
[----:B------:R0:W1:Y:S01]  /*7a40*/  MUFU.RCP R29, R28 ;  /* 0x0000001c001d7308 */ /* 0x0000620000001000 */
[----:B------:R-:W-:Y:S01]  /*7a50*/  FADD.FTZ R31, -R28, -RZ ;  /* 0x800000ff1c1f7221 */ /* 0x000fe20000010100 */
[C---:B------:R-:W-:Y:S01]  /*7a60*/  IMAD R20, R21.reuse, -0x800000, R20 ;  /* 0xff80000015147824 */ /* 0x040fe200078e0214 */
[----:B0-----:R-:W-:-:S04]  /*7a70*/  IADD3 R28, PT, PT, R21, 0x7f, -R34 ;  /* 0x0000007f151c7810 */ /* 0x001fc80007ffe822 */
[----:B------:R-:W-:Y:S01]  /*7a80*/  IADD3 R28, PT, PT, R28, R27, RZ ;  /* 0x0000001b1c1c7210 */ /* 0x000fe20007ffe0ff */
        /* <DEDUP_REMOVED lines=21> */
[C---:B------:R-:W-:Y:S01]  /*7be0*/  IADD3 R28, PT, PT, R31.reuse, 0x20, RZ ;  /* 0x000000201f1c7810 */ /* 0x040fe20007ffe0ff */
        /* <DEDUP_REMOVED lines=20> */
.L_x_256:
[----:B------:R-:W-:-:S04]  /*7d30*/  LOP3.LUT R29, R29, 0x80000000, RZ, 0xc0, !PT ;  /* 0x800000001d1d7812 */ /* 0x000fc800078ec0ff */
[----:B------:R-:W-:Y:S01]  /*7d40*/  LOP3.LUT R29, R29, 0x7f800000, RZ, 0xfc, !PT ;  /* 0x7f8000001d1d7812 */ /* 0x000fe200078efcff */
[----:B------:R-:W-:Y:S06]  /*7d50*/  BRA `(.L_x_257) ;  /* 0x0000000000047947 */ /* 0x000fec0003800000 */
.L_x_255:
[----:B------:R-:W-:-:S07]  /*7d60*/  LEA R29, R28, R29, 0x17 ;  /* 0x0000001d1c1d7211 */ /* 0x000fce00078eb8ff */
.L_x_257:
[----:B------:R-:W-:Y:S05]  /*7d70*/  BSYNC.RECONVERGENT B3 ;  /* 0x0000000000037941 */ /* 0x000fea0003800200 */
.L_x_254:
[----:B------:R-:W-:Y:S05]  /*7d80*/  BRA `(.L_x_258) ;  /* 0x0000000000207947 */ /* 0x000fea0003800000 */
.L_x_253:
[----:B------:R-:W-:-:S04]  /*7d90*/  LOP3.LUT R20, R21, 0x80000000, R20, 0x48, !PT ;  /* 0x8000000015147812 */ /* 0x000fc800078e4814 */
[----:B------:R-:W-:Y:S01]  /*7da0*/  LOP3.LUT R29, R20, 0x7f800000, RZ, 0xfc, !PT ;  /* 0x7f800000141d7812 */ /* 0x000fe200078efcff */
[----:B------:R-:W-:Y:S06]  /*7db0*/  BRA `(.L_x_258) ;  /* 0x0000000000147947 */ /* 0x000fec0003800000 */
.L_x_252:
[----:B------:R-:W-:Y:S01]  /*7dc0*/  LOP3.LUT R29, R21, 0x80000000, R20, 0x48, !PT ;  /* 0x80000000151d7812 */ /* 0x000fe200078e4814 */
[----:B------:R-:W-:Y:S06]  /*7dd0*/  BRA `(.L_x_258) ;  /* 0x00000000000c7947 */ /* 0x000fec0003800000 */
.L_x_251:
[----:B------:R-:W0:Y:S01]  /*7de0*/  MUFU.RSQ R29, -QNAN ;  /* 0xffc00000001d7908 */ /* 0x000e220000001400 */
[----:B------:R-:W-:Y:S05]  /*7df0*/  BRA `(.L_x_258) ;  /* 0x0000000000047947 */ /* 0x000fea0003800000 */
.L_x_250:
[----:B------:R-:W-:-:S07]  /*7e00*/  FADD.FTZ R29, R20, R21 ;  /* 0x00000015141d7221 */ /* 0x000fce0000010000 */
.L_x_258:
[----:B------:R-:W-:Y:S05]  /*7e10*/  BSYNC.RECONVERGENT B2 ;  /* 0x0000000000027941 */ /* 0x000fea0003800200 */
.L_x_248:
[----:B------:R-:W-:Y:S01]  /*7e20*/  MOV R20, R32 ;  /* 0x0000002000147202 */ /* 0x000fe20000000f00 */
[----:B0-----:R-:W-:Y:S01]  /*7e30*/  IMAD.MOV.U32 R41, RZ, RZ, R29 ;  /* 0x000000ffff297224 */ /* 0x001fe200078e001d */
[----:B------:R-:W-:-:S04]  /*7e40*/  MOV R21, 0x0 ;  /* 0x0000000000157802 */ /* 0x000fc80000000f00 */
[----:B------:R-:W-:Y:S05]  /*7e50*/  RET.REL.NODEC R20 `(_Z21int8_attention_kernelILi160ELb0EEvPK6__halfS2_S2_PS0_PKfiiiii) ;  /* 0xffffff8014687950 */ /* 0x000fea0003c3ffff */
.L_x_259:
        /* <DEDUP_REMOVED lines=10> */
.L_x_1846:


//--------------------- .text._Z21int8_attention_kernelILi128ELb0EEvPK6__halfS2_S2_PS0_PKfiiiii --------------------------
	.section	.text._Z21int8_attention_kernelILi128ELb0EEvPK6__halfS2_S2_PS0_PKfiiiii,"ax",@progbits
	.align	128
        .global         _Z21int8_attention_kernelILi128ELb0EEvPK6__halfS2_S2_PS0_PKfiiiii
        .type           _Z21int8_attention_kernelILi128ELb0EEvPK6__halfS2_S2_PS0_PKfiiiii,@function
        .size           _Z21int8_attention_kernelILi128ELb0EEvPK6__halfS2_S2_PS0_PKfiiiii,(.L_x_1848 - _Z21int8_attention_kernelILi128ELb0EEvPK6__halfS2_S2_PS0_PKfiiiii)
        .other          _Z21int8_attention_kernelILi128ELb0EEvPK6__halfS2_S2_PS0_PKfiiiii,@"STO_CUDA_ENTRY STV_DEFAULT"
_Z21int8_attention_kernelILi128ELb0EEvPK6__halfS2_S2_PS0_PKfiiiii:
.text._Z21int8_attention_kernelILi128ELb0EEvPK6__halfS2_S2_PS0_PKfiiiii:
        /* <DEDUP_REMOVED lines=26> */
[----:B------:R-:W-:Y:S01]  /*01a0*/  IMAD.MOV.U32 R119, RZ, RZ, RZ ;  /* 0x000000ffff777224 */ /* 0x000fe200078e00ff */
[----:B------:R-:W-:Y:S01]  /*01b0*/  BSSY.RECONVERGENT B0, `(.L_x_260) ;  /* 0x00000b0000007945 */ /* 0x000fe20003800200 */
[----:B----4-:R-:W-:Y:S01]  /*01c0*/  SHF.R.U32.HI R103, RZ, 0x5, R102 ;  /* 0x00000005ff677819 */ /* 0x010fe20000011666 */
[----:B0-----:R-:W-:Y:S01]  /*01d0*/  IMAD.MOV.U32 R4, RZ, RZ, RZ ;  /* 0x000000ffff047224 */ /* 0x001fe200078e00ff */
[----:B---3--:R-:W-:Y:S02]  /*01e0*/  IABS R2, R118 ;  /* 0x0000007600027213 */ /* 0x008fe40000000000 */
[----:B-1----:R-:W-:-:S05]  /*01f0*/  IADD3 R6, PT, PT, RZ, -R5, RZ ;  /* 0x80000005ff067210 */ /* 0x002fca0007ffe0ff */
[----:B------:R-:W-:-:S04]  /*0200*/  IMAD R3, R6, R7, RZ ;  /* 0x0000000706037224 */ /* 0x000fc800078e02ff */
[----:B------:R-:W-:-:S04]  /*0210*/  IMAD.HI.U32 R5, R5, R3, R4 ;  /* 0x0000000305057227 */ /* 0x000fc800078e0004 */
[----:B------:R-:W-:Y:S02]  /*0220*/  IMAD.MOV R3, RZ, RZ, -R101 ;  /* 0x000000ffff037224 */ /* 0x000fe400078e0a65 */
[----:B------:R-:W-:-:S03]  /*0230*/  IMAD.HI.U32 R5, R5, R2, RZ ;  /* 0x0000000205057227 */ /* 0x000fc600078e00ff */
[----:B------:R-:W-:Y:S01]  /*0240*/  VIADDMNMX R100, R3, R114, 0x40, PT ;  /* 0x0000004003647446 */ /* 0x000fe20003800172 */
[----:B------:R-:W-:Y:S01]  /*0250*/  IMAD.MOV R5, RZ, RZ, -R5 ;  /* 0x000000ffff057224 */ /* 0x000fe200078e0a05 */
[----:B------:R-:W-:Y:S01]  /*0260*/  SHF.R.S32.HI R3, RZ, 0x1f, R9 ;  /* 0x0000001fff037819 */ /* 0x000fe20000011409 */
[----:B------:R-:W-:-:S04]  /*0270*/  IMAD.WIDE.U32 R114, R114, 0x80, RZ ;  /* 0x0000008072727825 */ /* 0x000fc800078e00ff */
[C---:B------:R-:W-:Y:S02]  /*0280*/  IMAD R0, R7.reuse, R5, R2 ;  /* 0x0000000507007224 */ /* 0x040fe400078e0202 */
[----:B------:R-:W0:Y:S01]  /*0290*/  LDC R5, c[0x0][0x3b0] ;  /* 0x0000ec00ff057b82 */ /* 0x000e220000000800 */
[----:B------:R-:W-:Y:S02]  /*02a0*/  IMAD.SHL.U32 R99, R100, 0x80, RZ ;  /* 0x0000008064637824 */ /* 0x000fe400078e00ff */
[----:B------:R-:W-:-:S13]  /*02b0*/  ISETP.GT.U32.AND P0, PT, R7, R0, PT ;  /* 0x000000000700720c */ /* 0x000fda0003f04070 */
[----:B------:R-:W-:Y:S01]  /*02c0*/  @!P0 IMAD.IADD R0, R0, 0x1, -R7 ;  /* 0x0000000100008824 */ /* 0x000fe200078e0a07 */
[----:B------:R-:W-:-:S04]  /*02d0*/  ISETP.NE.AND P0, PT, R9, RZ, PT ;  /* 0x000000ff0900720c */ /* 0x000fc80003f05270 */
[----:B------:R-:W-:Y:S02]  /*02e0*/  ISETP.GT.U32.AND P1, PT, R7, R0, PT ;  /* 0x000000000700720c */ /* 0x000fe40003f24070 */
[----:B0-----:R-:W-:Y:S01]  /*02f0*/  SHF.R.S32.HI R2, RZ, 0x1f, R5 ;  /* 0x0000001fff027819 */ /* 0x001fe20000011405 */
[----:B------:R-:W-:-:S04]  /*0300*/  IMAD.WIDE.U32 R118, R5, UR4, R118 ;  /* 0x0000000405767c25 */ /* 0x000fc8000f8e0076 */
[----:B------:R-:W-:-:S06]  /*0310*/  IMAD R5, R2, UR4, RZ ;  /* 0x0000000402057c24 */ /* 0x000fcc000f8e02ff */
[----:B------:R-:W-:Y:S01]  /*0320*/  @!P1 IADD3 R0, PT, PT, R0, -R7, RZ ;  /* 0x8000000700009210 */ /* 0x000fe20007ffe0ff */
[----:B------:R-:W-:-:S04]  /*0330*/  IMAD.MOV.U32 R7, RZ, RZ, RZ ;  /* 0x000000ffff077224 */ /* 0x000fc800078e00ff */
[----:B------:R-:W-:Y:S01]  /*0340*/  @!P2 IMAD.MOV R0, RZ, RZ, -R0 ;  /* 0x000000ffff00a224 */ /* 0x000fe200078e0a00 */
[----:B------:R-:W-:Y:S02]  /*0350*/  @!P0 LOP3.LUT R0, RZ, R9, RZ, 0x33, !PT ;  /* 0x00000009ff008212 */ /* 0x000fe400078e33ff */
[----:B------:R-:W-:Y:S02]  /*0360*/  ISETP.GE.AND P0, PT, R102, R99, PT ;  /* 0x000000636600720c */ /* 0x000fe40003f06270 */
[----:B------:R-:W-:Y:S01]  /*0370*/  MOV R6, R0 ;  /* 0x0000000000067202 */ /* 0x000fe20000000f00 */
[----:B------:R-:W-:-:S04]  /*0380*/  IMAD R0, R115, R118, RZ ;  /* 0x0000007673007224 */ /* 0x000fc800078e02ff */
[----:B------:R-:W-:-:S04]  /*0390*/  IMAD.WIDE.U32 R6, R9, UR4, R6 ;  /* 0x0000000409067c25 */ /* 0x000fc8000f8e0006 */
[----:B------:R-:W-:Y:S02]  /*03a0*/  IMAD R9, R3, UR4, RZ ;  /* 0x0000000403097c24 */ /* 0x000fe4000f8e02ff */
[----:B------:R-:W-:Y:S02]  /*03b0*/  IMAD.IADD R3, R119, 0x1, R5 ;  /* 0x0000000177037824 */ /* 0x000fe400078e0205 */
[----:B------:R-:W-:Y:S01]  /*03c0*/  IMAD.WIDE.U32 R118, R114, R118, RZ ;  /* 0x0000007672767225 */ /* 0x000fe200078e00ff */
[----:B------:R-:W-:-:S03]  /*03d0*/  IADD3 R10, PT, PT, R7, R9, RZ ;  /* 0x00000009070a7210 */ /* 0x000fc60007ffe0ff */
[----:B------:R-:W-:Y:S01]  /*03e0*/  IMAD R3, R114, R3, R0 ;  /* 0x0000000372037224 */ /* 0x000fe200078e0200 */
[----:B------:R-:W-:Y:S01]  /*03f0*/  LEA R8, P1, R118, R12, 0x1 ;  /* 0x0000000c76087211 */ /* 0x000fe200078208ff */
[----:B------:R-:W-:Y:S02]  /*0400*/  IMAD R5, R115, R6, RZ ;  /* 0x0000000673057224 */ /* 0x000fe400078e02ff */
        /* <DEDUP_REMOVED lines=11> */
[----:B------:R-:W-:Y:S02]  /*04c0*/  IMAD.MOV.U32 R3, RZ, RZ, RZ ;  /* 0x000000ffff037224 */ /* 0x000fe400078e00ff */
[----:B------:R-:W-:Y:S01]  /*04d0*/  IMAD.MOV.U32 R14, RZ, RZ, R102 ;  /* 0x000000ffff0e7224 */ /* 0x000fe200078e0066 */
[C---:B------:R-:W-:Y:S02]  /*04e0*/  ISETP.GE.U32.AND P0, PT, R4.reuse, 0x780, PT ;  /* 0x000007800400780c */ /* 0x040fe40003f06070 */
[----:B------:R-:W-:-:S04]  /*04f0*/  LEA.HI R32, R4, 0x1, RZ, 0x19 ;  /* 0x0000000104207811 */ /* 0x000fc800078fc8ff */
[----:B------:R-:W-:-:S04]  /*0500*/  LOP3.LUT R34, R32, 0xf, RZ, 0xc0, !PT ;  /* 0x0000000f20227812 */ /* 0x000fc800078ec0ff */
[----:B------:R-:W-:-:S03]  /*0510*/  ISETP.NE.AND P1, PT, R34, RZ, PT ;  /* 0x000000ff2200720c */ /* 0x000fc60003f25270 */
[----:B------:R-:W-:Y:S10]  /*0520*/  @!P0 BRA `(.L_x_263) ;  /* 0x0000000000c88947 */ /* 0x000ff40003800000 */
[----:B------:R-:W-:Y:S01]  /*0530*/  LOP3.LUT R33, R32, 0x3fffff0, RZ, 0xc0, !PT ;  /* 0x03fffff020217812 */ /* 0x000fe200078ec0ff */
[----:B------:R-:W-:Y:S01]  /*0540*/  IMAD.MOV.U32 R3, RZ, RZ, RZ ;  /* 0x000000ffff037224 */ /* 0x000fe200078e00ff */
[----:B------:R-:W-:Y:S01]  /*0550*/  MOV R12, RZ ;  /* 0x000000ff000c7202 */ /* 0x000fe20000000f00 */
[----:B------:R-:W-:-:S07]  /*0560*/  IMAD.MOV.U32 R14, RZ, RZ, R102 ;  /* 0x000000ffff0e7224 */ /* 0x000fce00078e0066 */
.L_x_264:
        /* <DEDUP_REMOVED lines=46> */
.L_x_263:
[----:B------:R-:W-:Y:S05]  /*0850*/  BSYNC.RECONVERGENT B1 ;  /* 0x0000000000017941 */ /* 0x000fea0003800200 */
.L_x_262:
        /* <DEDUP_REMOVED lines=33> */
.L_x_266:
[----:B------:R-:W-:Y:S05]  /*0a70*/  BSYNC.RECONVERGENT B1 ;  /* 0x0000000000017941 */ /* 0x000fea0003800200 */
.L_x_265:
        /* <DEDUP_REMOVED lines=23> */
.L_x_268:
[----:B------:R-:W-:Y:S05]  /*0bf0*/  BSYNC.RECONVERGENT B1 ;  /* 0x0000000000017941 */ /* 0x000fea0003800200 */
.L_x_267:
[----:B------:R-:W-:Y:S05]  /*0c00*/  @!P1 BRA `(.L_x_261) ;  /* 0x0000000000289947 */ /* 0x000fea0003800000 */
[----:B------:R-:W-:-:S07]  /*0c10*/  MOV R12, RZ ;  /* 0x000000ff000c7202 */ /* 0x000fce0000000f00 */
.L_x_269:
        /* <DEDUP_REMOVED lines=9> */
.L_x_261:
[----:B------:R-:W-:Y:S05]  /*0cb0*/  BSYNC.RECONVERGENT B0 ;  /* 0x0000000000007941 */ /* 0x000fea0003800200 */
.L_x_260:
[----:B------:R-:W0:Y:S01]  /*0cc0*/  SHFL.BFLY PT, R4, R3, 0x10, 0x1f ;  /* 0x0e001f0003047f89 */ /* 0x000e2200000e0000 */
[----:B------:R-:W1:Y:S01]  /*0cd0*/  S2UR UR5, SR_CgaCtaId ;  /* 0x00000000000579c3 */ /* 0x000e620000008800 */
[----:B------:R-:W-:Y:S01]  /*0ce0*/  UMOV UR4, 0x400 ;  /* 0x0000040000047882 */ /* 0x000fe20000000000 */
[----:B------:R-:W-:Y:S02]  /*0cf0*/  ISETP.GT.U32.AND P1, PT, R102, 0x3, PT ;  /* 0x000000036600780c */ /* 0x000fe40003f24070 */
[----:B------:R-:W-:Y:S02]  /*0d00*/  MOV R13, 0xf149f2ca ;  /* 0xf149f2ca000d7802 */ /* 0x000fe40000000f00 */
[----:B0-----:R-:W-:Y:S01]  /*0d10*/  FMNMX R4, R4, R3, !PT ;  /* 0x0000000304047209 */ /* 0x001fe20007800000 */
[----:B-1----:R-:W-:Y:S01]  /*0d20*/  ULEA UR4, UR5, UR4, 0x18 ;  /* 0x0000000405047291 */ /* 0x002fe2000f8ec0ff */
[----:B------:R-:W-:-:S03]  /*0d30*/  LOP3.LUT P0, R3, R102, 0x1f, RZ, 0xc0, !PT ;  /* 0x0000001f66037812 */ /* 0x000fc6000780c0ff */
[----:B------:R-:W0:Y:S02]  /*0d40*/  SHFL.BFLY PT, R5, R4, 0x8, 0x1f ;  /* 0x0d001f0004057f89 */ /* 0x000e2400000e0000 */
[----:B------:R-:W-:Y:S02]  /*0d50*/  LEA R97, R103, UR4, 0x2 ;  /* 0x0000000467617c11 */ /* 0x000fe4000f8e10ff */
[----:B0-----:R-:W-:Y:S02]  /*0d60*/  FMNMX R5, R4, R5, !PT ;  /* 0x0000000504057209 */ /* 0x001fe40007800000 */
[----:B------:R-:W-:-:S03]  /*0d70*/  LEA R4, R102, UR4, 0x2 ;  /* 0x0000000466047c11 */ /* 0x000fc6000f8e10ff */
[----:B------:R-:W0:Y:S02]  /*0d80*/  SHFL.BFLY PT, R12, R5, 0x4, 0x1f ;  /* 0x0c801f00050c7f89 */ /* 0x000e2400000e0000 */
[----:B0-----:R-:W-:-:S05]  /*0d90*/  FMNMX R12, R5, R12, !PT ;  /* 0x0000000c050c7209 */ /* 0x001fca0007800000 */
        /* <DEDUP_REMOVED lines=20> */
.L_x_369:
[----:B-1----:R-:W-:-:S07]  /*0ee0*/  FMNMX R13, R11, R16, !PT ;  /* 0x000000100b0d7209 */ /* 0x002fce0007800000 */
.L_x_270:
        /* <DEDUP_REMOVED lines=16> */
[----:B0-----:R-:W-:-:S04]  /*0ff0*/  FFMA R11, -R21, R52, 127 ;  /* 0x42fe0000150b7423 */ /* 0x001fc80000000134 */
[----:B------:R-:W-:Y:S01]  /*1000*/  FFMA R52, R5, R11, R52 ;  /* 0x0000000b05347223 */ /* 0x000fe20000000034 */
[----:B--2---:R-:W-:Y:S06]  /*1010*/  @!P0 BRA `(.L_x_272) ;  /* 0x00000000000c8947 */ /* 0x004fec0003800000 */
[----:B------:R-:W-:Y:S01]  /*1020*/  IMAD.MOV.U32 R20, RZ, RZ, 0x42fe0000 ;  /* 0x42fe0000ff147424 */ /* 0x000fe200078e00ff */
[----:B------:R-:W-:-:S07]  /*1030*/  MOV R31, 0x1050 ;  /* 0x00001050001f7802 */ /* 0x000fce0000000f00 */
[----:B------:R-:W-:Y:S05]  /*1040*/  CALL.REL.NOINC `($__internal_5_$__cuda_sm3x_div_rn_noftz_f32_slowpath) ;  /* 0x00000068004c7944 */ /* 0x000fea0003c00000 */
.L_x_272:
[----:B------:R-:W-:Y:S04]  /*1050*/  BSSY.RECONVERGENT B0, `(.L_x_273) ;  /* 0x0000063000007945 */ /* 0x000fe80003800200 */
[----:B------:R-:W-:Y:S05]  /*1060*/  @P2 BRA `(.L_x_274) ;  /* 0x0000000400842947 */ /* 0x000fea0003800000 */
[----:B------:R-:W-:Y:S01]  /*1070*/  LOP3.LUT R12, RZ, R102, RZ, 0x33, !PT ;  /* 0x00000066ff0c7212 */ /* 0x000fe200078e33ff */
[----:B------:R-:W-:Y:S01]  /*1080*/  BSSY.RECONVERGENT B1, `(.L_x_275) ;  /* 0x000001f000017945 */ /* 0x000fe20003800200 */
[----:B------:R-:W-:-:S03]  /*1090*/  LOP3.LUT R20, R102, 0x7f, RZ, 0xc0, !PT ;  /* 0x0000007f66147812 */ /* 0x000fc600078ec0ff */
[----:B------:R-:W-:-:S05]  /*10a0*/  IMAD.IADD R12, R99, 0x1, R12 ;  /* 0x00000001630c7824 */ /* 0x000fca00078e020c */
[C---:B------:R-:W-:Y:S02]  /*10b0*/  LOP3.LUT R5, R12.reuse, 0x180, RZ, 0xc0, !PT ;  /* 0x000001800c057812 */ /* 0x040fe400078ec0ff */
[----:B------:R-:W-:Y:S02]  /*10c0*/  ISETP.GE.U32.AND P1, PT, R12, 0x180, PT ;  /* 0x000001800c00780c */ /* 0x000fe40003f26070 */
[----:B------:R-:W-:Y:S02]  /*10d0*/  ISETP.NE.AND P0, PT, R5, 0x180, PT ;  /* 0x000001800500780c */ /* 0x000fe40003f05270 */
[----:B------:R-:W-:-:S11]  /*10e0*/  MOV R5, R102 ;  /* 0x0000006600057202 */ /* 0x000fd60000000f00 */
[----:B------:R-:W-:Y:S05]  /*10f0*/  @!P0 BRA `(.L_x_276) ;  /* 0x00000000005c8947 */ /* 0x000fea0003800000 */
[----:B------:R-:W-:Y:S01]  /*1100*/  LEA.HI R11, R12, 0x1, RZ, 0x19 ;  /* 0x000000010c0b7811 */ /* 0x000fe200078fc8ff */
[----:B------:R-:W-:Y:S02]  /*1110*/  IMAD.MOV.U32 R14, RZ, RZ, RZ ;  /* 0x000000ffff0e7224 */ /* 0x000fe400078e00ff */
[----:B------:R-:W-:Y:S01]  /*1120*/  IMAD.MOV.U32 R5, RZ, RZ, R102 ;  /* 0x000000ffff057224 */ /* 0x000fe200078e0066 */
[----:B------:R-:W-:-:S07]  /*1130*/  LOP3.LUT R15, R11, 0x3, RZ, 0xc0, !PT ;  /* 0x000000030b0f7812 */ /* 0x000fce00078ec0ff */
.L_x_277:
[----:B0-----:R-:W-:-:S05]  /*1140*/  IMAD R11, R84, 0x2000, R5 ;  /* 0x00002000540b7824 */ /* 0x001fca00078e0205 */
[----:B------:R-:W-:-:S05]  /*1150*/  LOP3.LUT R11, R20, 0x7fffff80, R11, 0xf8, !PT ;  /* 0x7fffff80140b7812 */ /* 0x000fca00078ef80b */
[----:B------:R-:W-:-:S06]  /*1160*/  IMAD.WIDE.U32 R12, R11, 0x2, R8 ;  /* 0x000000020b0c7825 */ /* 0x000fcc00078e0008 */
[----:B------:R-:W2:Y:S01]  /*1170*/  LDG.E.U16.CONSTANT R12, desc[UR6][R12.64] ;  /* 0x000000060c0c7981 */ /* 0x000ea2000c1e9500 */
[----:B------:R-:W-:Y:S01]  /*1180*/  MOV R16, 0x3f000000 ;  /* 0x3f00000000107802 */ /* 0x000fe20000000f00 */
[----:B------:R-:W-:Y:S01]  /*1190*/  VIADD R14, R14, 0x1 ;  /* 0x000000010e0e7836 */ /* 0x000fe20000000000 */
[----:B------:R-:W-:Y:S01]  /*11a0*/  LOP3.LUT R18, R20, 0x7fffff80, R5, 0xf8, !PT ;  /* 0x7fffff8014127812 */ /* 0x000fe200078ef805 */
        /* <DEDUP_REMOVED lines=12> */
.L_x_276:
[----:B------:R-:W-:Y:S05]  /*1270*/  BSYNC.RECONVERGENT B1 ;  /* 0x0000000000017941 */ /* 0x000fea0003800200 */
.L_x_275:
[----:B------:R-:W-:Y:S05]  /*1280*/  @!P1 BRA `(.L_x_274) ;  /* 0x0000000000fc9947 */ /* 0x000fea0003800000 */
.L_x_278:
[----:B---3--:R-:W-:-:S04]  /*1290*/  IMAD R17, R84, 0x2000, R5 ;  /* 0x0000200054117824 */ /* 0x008fc800078e0205 */
[C---:B------:R-:W-:Y:S01]  /*12a0*/  VIADD R14, R17.reuse, 0x100 ;  /* 0x00000100110e7836 */ /* 0x040fe20000000000 */
[----:B0-----:R-:W-:Y:S02]  /*12b0*/  IADD3 R11, PT, PT, R17, 0x80, RZ ;  /* 0x00000080110b7810 */ /* 0x001fe40007ffe0ff */
[C---:B------:R-:W-:Y:S02]  /*12c0*/  LOP3.LUT R19, R20.reuse, 0x7fffff80, R17, 0xf8, !PT ;  /* 0x7fffff8014137812 */ /* 0x040fe400078ef811 */
[----:B------:R-:W-:-:S03]  /*12d0*/  LOP3.LUT R11, R20, 0x7fffff80, R11, 0xf8, !PT ;  /* 0x7fffff80140b7812 */ /* 0x000fc600078ef80b */
[----:B------:R-:W-:Y:S01]  /*12e0*/  IMAD.WIDE.U32 R18, R19, 0x2, R8 ;  /* 0x0000000213127825 */ /* 0x000fe200078e0008 */
[----:B------:R-:W-:-:S03]  /*12f0*/  LOP3.LUT R15, R20, 0x7fffff80, R14, 0xf8, !PT ;  /* 0x7fffff80140f7812 */ /* 0x000fc600078ef80e */
[--C-:B------:R-:W-:Y:S02]  /*1300*/  IMAD.WIDE.U32 R12, R11, 0x2, R8.reuse ;  /* 0x000000020b0c7825 */ /* 0x100fe400078e0008 */
[----:B------:R-:W2:Y:S02]  /*1310*/  LDG.E.U16.CONSTANT R18, desc[UR6][R18.64] ;  /* 0x0000000612127981 */ /* 0x000ea4000c1e9500 */
[----:B------:R-:W-:Y:S02]  /*1320*/  VIADD R11, R17, 0x180 ;  /* 0x00000180110b7836 */ /* 0x000fe40000000000 */
[----:B------:R-:W-:Y:S01]  /*1330*/  IMAD.WIDE.U32 R14, R15, 0x2, R8 ;  /* 0x000000020f0e7825 */ /* 0x000fe200078e0008 */
[----:B------:R-:W3:Y:S02]  /*1340*/  LDG.E.U16.CONSTANT R12, desc[UR6][R12.64] ;  /* 0x000000060c0c7981 */ /* 0x000ee4000c1e9500 */
[----:B------:R-:W-:-:S03]  /*1350*/  LOP3.LUT R11, R20, 0x7fffff80, R11, 0xf8, !PT ;  /* 0x7fffff80140b7812 */ /* 0x000fc600078ef80b */
[----:B------:R-:W4:Y:S02]  /*1360*/  LDG.E.U16.CONSTANT R14, desc[UR6][R14.64] ;  /* 0x000000060e0e7981 */ /* 0x000f24000c1e9500 */
[----:B------:R-:W-:-:S06]  /*1370*/  IMAD.WIDE.U32 R16, R11, 0x2, R8 ;  /* 0x000000020b107825 */ /* 0x000fcc00078e0008 */
[----:B------:R-:W5:Y:S01]  /*1380*/  LDG.E.U16.CONSTANT R16, desc[UR6][R16.64] ;  /* 0x0000000610107981 */ /* 0x000f62000c1e9500 */
[----:B------:R-:W-:Y:S01]  /*1390*/  IMAD.MOV.U32 R22, RZ, RZ, 0x3f000000 ;  /* 0x3f000000ff167424 */ /* 0x000fe200078e00ff */
[----:B------:R-:W-:Y:S01]  /*13a0*/  IADD3 R21, PT, PT, R5, 0x80, RZ ;  /* 0x0000008005157810 */ /* 0x000fe20007ffe0ff */
[----:B--2---:R-:W-:-:S05]  /*13b0*/  HADD2.F32 R11, -RZ, R18.H0_H0 ;  /* 0x20000012ff0b7230 */ /* 0x004fca0000004100 */
[-C--:B------:R-:W-:Y:S01]  /*13c0*/  FMUL R18, R11, R52.reuse ;  /* 0x000000340b127220 */ /* 0x080fe20000400000 */
[----:B---3--:R-:W-:Y:S02]  /*13d0*/  HADD2.F32 R11, -RZ, R12.H0_H0 ;  /* 0x2000000cff0b7230 */ /* 0x008fe40000004100 */
[----:B----4-:R-:W-:Y:S02]  /*13e0*/  HADD2.F32 R13, -RZ, R14.H0_H0 ;  /* 0x2000000eff0d7230 */ /* 0x010fe40000004100 */
[----:B------:R-:W-:Y:S01]  /*13f0*/  LOP3.LUT R19, R22, 0x80000000, R18, 0xb8, !PT ;  /* 0x8000000016137812 */ /* 0x000fe200078eb812 */
[-C--:B------:R-:W-:Y:S02]  /*1400*/  FMUL R11, R11, R52.reuse ;  /* 0x000000340b0b7220 */ /* 0x080fe40000400000 */
[----:B------:R-:W-:Y:S02]  /*1410*/  FMUL R13, R13, R52 ;  /* 0x000000340d0d7220 */ /* 0x000fe40000400000 */
[----:B------:R-:W-:Y:S01]  /*1420*/  FADD.RZ R19, R18, R19 ;  /* 0x0000001312137221 */ /* 0x000fe2000000c000 */
[C---:B------:R-:W-:Y:S01]  /*1430*/  LOP3.LUT R12, R22.reuse, 0x80000000, R11, 0xb8, !PT ;  /* 0x80000000160c7812 */ /* 0x040fe200078eb80b */
[----:B-----5:R-:W-:Y:S01]  /*1440*/  HADD2.F32 R15, -RZ, R16.H0_H0 ;  /* 0x20000010ff0f7230 */ /* 0x020fe20000004100 */
[----:B------:R-:W-:-:S03]  /*1450*/  LOP3.LUT R14, R22, 0x80000000, R13, 0xb8, !PT ;  /* 0x80000000160e7812 */ /* 0x000fc600078eb80d */
[----:B------:R-:W-:Y:S01]  /*1460*/  FADD.RZ R12, R11, R12 ;  /* 0x0000000c0b0c7221 */ /* 0x000fe2000000c000 */
[----:B------:R-:W-:Y:S01]  /*1470*/  FMUL R15, R15, R52 ;  /* 0x000000340f0f7220 */ /* 0x000fe20000400000 */
[----:B------:R-:W0:Y:S01]  /*1480*/  FRND.TRUNC R19, R19 ;  /* 0x0000001300137307 */ /* 0x000e22000020d000 */
[----:B------:R-:W-:Y:S01]  /*1490*/  FADD.RZ R14, R13, R14 ;  /* 0x0000000e0d0e7221 */ /* 0x000fe2000000c000 */
[----:B------:R-:W-:Y:S02]  /*14a0*/  VIADD R13, R5, 0x100 ;  /* 0x00000100050d7836 */ /* 0x000fe40000000000 */
[----:B------:R-:W-:-:S04]  /*14b0*/  LOP3.LUT R16, R22, 0x80000000, R15, 0xb8, !PT ;  /* 0x8000000016107812 */ /* 0x000fc800078eb80f */
[----:B------:R-:W1:Y:S01]  /*14c0*/  FRND.TRUNC R12, R12 ;  /* 0x0000000c000c7307 */ /* 0x000e62000020d000 */
[----:B------:R-:W-:Y:S01]  /*14d0*/  FADD.RZ R16, R15, R16 ;  /* 0x000000100f107221 */ /* 0x000fe2000000c000 */
[----:B0-----:R-:W-:-:S06]  /*14e0*/  FMNMX R11, R19, 127, PT ;  /* 0x42fe0000130b7809 */ /* 0x001fcc0003800000 */
[----:B------:R-:W0:Y:S01]  /*14f0*/  FRND.TRUNC R14, R14 ;  /* 0x0000000e000e7307 */ /* 0x000e22000020d000 */
[----:B------:R-:W-:Y:S02]  /*1500*/  LOP3.LUT R19, R20, 0x7fffff80, R5, 0xf8, !PT ;  /* 0x7fffff8014137812 */ /* 0x000fe400078ef805 */
[----:B------:R-:W-:Y:S02]  /*1510*/  FMNMX R18, R11, -128, !PT ;  /* 0xc30000000b127809 */ /* 0x000fe40007800000 */
[----:B-1----:R-:W-:-:S03]  /*1520*/  FMNMX R11, R12, 127, PT ;  /* 0x42fe00000c0b7809 */ /* 0x002fc60003800000 */
[----:B------:R-:W1:Y:S01]  /*1530*/  FRND.TRUNC R16, R16 ;  /* 0x0000001000107307 */ /* 0x000e62000020d000 */
[----:B------:R-:W-:Y:S02]  /*1540*/  FMNMX R11, R11, -128, !PT ;  /* 0xc30000000b0b7809 */ /* 0x000fe40007800000 */
[----:B0-----:R-:W-:-:S05]  /*1550*/  FMNMX R12, R14, 127, PT ;  /* 0x42fe00000e0c7809 */ /* 0x001fca0003800000 */
[----:B------:R-:W0:Y:S01]  /*1560*/  F2I.TRUNC.NTZ R18, R18 ;  /* 0x0000001200127305 */ /* 0x000e22000020f100 */
[----:B------:R-:W-:Y:S02]  /*1570*/  LOP3.LUT R14, R20, 0x7fffff80, R13, 0xf8, !PT ;  /* 0x7fffff80140e7812 */ /* 0x000fe400078ef80d */
[----:B------:R-:W-:Y:S02]  /*1580*/  FMNMX R15, R12, -128, !PT ;  /* 0xc30000000c0f7809 */ /* 0x000fe40007800000 */
[----:B-1----:R-:W-:-:S03]  /*1590*/  FMNMX R12, R16, 127, PT ;  /* 0x42fe0000100c7809 */ /* 0x002fc60003800000 */
[----:B------:R-:W1:Y:S01]  /*15a0*/  F2I.TRUNC.NTZ R11, R11 ;  /* 0x0000000b000b7305 */ /* 0x000e62000020f100 */
[C---:B------:R-:W-:Y:S01]  /*15b0*/  VIADD R16, R5.reuse, 0x180 ;  /* 0x0000018005107836 */ /* 0x040fe20000000000 */
[----:B------:R-:W-:Y:S01]  /*15c0*/  FMNMX R17, R12, -128, !PT ;  /* 0xc30000000c117809 */ /* 0x000fe20007800000 */
[----:B------:R-:W-:Y:S01]  /*15d0*/  VIADD R5, R5, 0x200 ;  /* 0x0000020005057836 */ /* 0x000fe20000000000 */
[C---:B------:R-:W-:Y:S02]  /*15e0*/  LOP3.LUT R12, R20.reuse, 0x7fffff80, R21, 0xf8, !PT ;  /* 0x7fffff80140c7812 */ /* 0x040fe400078ef815 */
[----:B------:R-:W-:Y:S02]  /*15f0*/  LOP3.LUT R16, R20, 0x7fffff80, R16, 0xf8, !PT ;  /* 0x7fffff8014107812 */ /* 0x000fe400078ef810 */
[----:B------:R-:W2:Y:S01]  /*1600*/  F2I.TRUNC.NTZ R15, R15 ;  /* 0x0000000f000f7305 */ /* 0x000ea2000020f100 */
[----:B0-----:R3:W-:Y:S01]  /*1610*/  STS.U8 [R19+UR4], R18 ;  /* 0x0000001213007988 */ /* 0x0017e20008000004 */
[----:B------:R-:W-:-:S03]  /*1620*/  ISETP.GE.AND P0, PT, R5, R99, PT ;  /* 0x000000630500720c */ /* 0x000fc60003f06270 */
[----:B-1----:R3:W-:Y:S03]  /*1630*/  STS.U8 [R12+UR4], R11 ;  /* 0x0000000b0c007988 */ /* 0x0027e60008000004 */
[----:B------:R-:W0:Y:S01]  /*1640*/  F2I.TRUNC.NTZ R17, R17 ;  /* 0x0000001100117305 */ /* 0x000e22000020f100 */
[----:B--2---:R3:W-:Y:S04]  /*1650*/  STS.U8 [R14+UR4], R15 ;  /* 0x0000000f0e007988 */ /* 0x0047e80008000004 */
[----:B0-----:R3:W-:Y:S02]  /*1660*/  STS.U8 [R16+UR4], R17 ;  /* 0x0000001110007988 */ /* 0x0017e40008000004 */
[----:B------:R-:W-:Y:S05]  /*1670*/  @!P0 BRA `(.L_x_278) ;  /* 0xfffffffc00048947 */ /* 0x000fea000383ffff */
.L_x_274:
[----:B------:R-:W-:Y:S05]  /*1680*/  BSYNC.RECONVERGENT B0 ;  /* 0x0000000000007941 */ /* 0x000fea0003800200 */
.L_x_273:
[----:B------:R-:W-:Y:S01]  /*1690*/  IADD3 R5, PT, PT, -R99, 0x2000, RZ ;  /* 0x0000200063057810 */ /* 0x000fe20007ffe1ff */
[----:B------:R-:W-:Y:S03]  /*16a0*/  BSSY.RECONVERGENT B0, `(.L_x_279) ;  /* 0x0000034000007945 */ /* 0x000fe60003800200 */
[----:B------:R-:W-:-:S13]  /*16b0*/  ISETP.GE.U32.AND P0, PT, R102, R5, PT ;  /* 0x000000056600720c */ /* 0x000fda0003f06070 */
[----:B------:R-:W-:Y:S05]  /*16c0*/  @P0 BRA `(.L_x_280) ;  /* 0x0000000000c40947 */ /* 0x000fea0003800000 */
[C---:B------:R-:W-:Y:S01]  /*16d0*/  LOP3.LUT R8, R102.reuse, 0x1f80, RZ, 0x3c, !PT ;  /* 0x00001f8066087812 */ /* 0x040fe200078e3cff */
[----:B------:R-:W-:Y:S01]  /*16e0*/  BSSY.RECONVERGENT B1, `(.L_x_281) ;  /* 0x000001a000017945 */ /* 0x000fe20003800200 */
[----:B---3--:R-:W-:Y:S02]  /*16f0*/  LOP3.LUT R16, R102, 0x7f, RZ, 0xc0, !PT ;  /* 0x0000007f66107812 */ /* 0x008fe400078ec0ff */
[----:B0-----:R-:W-:Y:S01]  /*1700*/  IADD3 R11, PT, PT, -R99, R8, RZ ;  /* 0x00000008630b7210 */ /* 0x001fe20007ffe1ff */
[----:B------:R-:W-:-:S03]  /*1710*/  IMAD.MOV.U32 R8, RZ, RZ, R102 ;  /* 0x000000ffff087224 */ /* 0x000fc600078e0066 */
[C---:B------:R-:W-:Y:S02]  /*1720*/  ISETP.GE.U32.AND P0, PT, R11.reuse, 0x380, PT ;  /* 0x000003800b00780c */ /* 0x040fe40003f06070 */
[----:B------:R-:W-:-:S04]  /*1730*/  LEA.HI R12, R11, 0x1, RZ, 0x19 ;  /* 0x000000010b0c7811 */ /* 0x000fc800078fc8ff */
[----:B------:R-:W-:-:S04]  /*1740*/  LOP3.LUT R13, R12, 0x7, RZ, 0xc0, !PT ;  /* 0x000000070c0d7812 */ /* 0x000fc800078ec0ff */
[----:B------:R-:W-:-:S03]  /*1750*/  ISETP.NE.AND P1, PT, R13, RZ, PT ;  /* 0x000000ff0d00720c */ /* 0x000fc60003f25270 */
[----:B------:R-:W-:Y:S10]  /*1760*/  @!P0 BRA `(.L_x_282) ;  /* 0x0000000000448947 */ /* 0x000ff40003800000 */
[----:B------:R-:W-:Y:S01]  /*1770*/  LOP3.LUT R14, R12, 0x3fffff8, RZ, 0xc0, !PT ;  /* 0x03fffff80c0e7812 */ /* 0x000fe200078ec0ff */
[----:B------:R-:W-:Y:S02]  /*1780*/  IMAD.MOV.U32 R5, RZ, RZ, RZ ;  /* 0x000000ffff057224 */ /* 0x000fe400078e00ff */
[----:B------:R-:W-:-:S07]  /*1790*/  IMAD.MOV.U32 R8, RZ, RZ, R102 ;  /* 0x000000ffff087224 */ /* 0x000fce00078e0066 */
.L_x_283:
[----:B0-----:R-:W-:Y:S01]  /*17a0*/  IADD3 R9, PT, PT, R99, R8, RZ ;  /* 0x0000000863097210 */ /* 0x001fe20007ffe0ff */
[----:B------:R-:W-:Y:S02]  /*17b0*/  VIADD R5, R5, 0x8 ;  /* 0x0000000805057836 */ /* 0x000fe40000000000 */
[----:B------:R-:W-:Y:S01]  /*17c0*/  VIADD R8, R8, 0x400 ;  /* 0x0000040008087836 */ /* 0x000fe20000000000 */
[----:B------:R-:W-:Y:S02]  /*17d0*/  LOP3.LUT R9, R16, 0xffffff80, R9, 0xf8, !PT ;  /* 0xffffff8010097812 */ /* 0x000fe400078ef809 */
[----:B------:R-:W-:-:S03]  /*17e0*/  ISETP.NE.AND P0, PT, R5, R14, PT ;  /* 0x0000000e0500720c */ /* 0x000fc60003f05270 */
[----:B------:R0:W-:Y:S04]  /*17f0*/  STS.U8 [R9+UR4], RZ ;  /* 0x000000ff09007988 */ /* 0x0001e80008000004 */
[----:B------:R0:W-:Y:S04]  /*1800*/  STS.U8 [R9+UR4+0x80], RZ ;  /* 0x000080ff09007988 */ /* 0x0001e80008000004 */
[----:B------:R0:W-:Y:S04]  /*1810*/  STS.U8 [R9+UR4+0x100], RZ ;  /* 0x000100ff09007988 */ /* 0x0001e80008000004 */
[----:B------:R0:W-:Y:S04]  /*1820*/  STS.U8 [R9+UR4+0x180], RZ ;  /* 0x000180ff09007988 */ /* 0x0001e80008000004 */
[----:B------:R0:W-:Y:S04]  /*1830*/  STS.U8 [R9+UR4+0x200], RZ ;  /* 0x000200ff09007988 */ /* 0x0001e80008000004 */
[----:B------:R0:W-:Y:S04]  /*1840*/  STS.U8 [R9+UR4+0x280], RZ ;  /* 0x000280ff09007988 */ /* 0x0001e80008000004 */
[----:B------:R0:W-:Y:S04]  /*1850*/  STS.U8 [R9+UR4+0x300], RZ ;  /* 0x000300ff09007988 */ /* 0x0001e80008000004 */
[----:B------:R0:W-:Y:S01]  /*1860*/  STS.U8 [R9+UR4+0x380], RZ ;  /* 0x000380ff09007988 */ /* 0x0001e20008000004 */
[----:B------:R-:W-:Y:S05]  /*1870*/  @P0 BRA `(.L_x_283) ;  /* 0xfffffffc00c80947 */ /* 0x000fea000383ffff */
.L_x_282:
[----:B------:R-:W-:Y:S05]  /*1880*/  BSYNC.RECONVERGENT B1 ;  /* 0x0000000000017941 */ /* 0x000fea0003800200 */
.L_x_281:
[----:B------:R-:W-:Y:S05]  /*1890*/  @!P1 BRA `(.L_x_280) ;  /* 0x0000000000509947 */ /* 0x000fea0003800000 */
[----:B------:R-:W-:Y:S02]  /*18a0*/  ISETP.GE.U32.AND P0, PT, R13, 0x4, PT ;  /* 0x000000040d00780c */ /* 0x000fe40003f06070 */
[----:B------:R-:W-:-:S11]  /*18b0*/  LOP3.LUT P1, R12, R12, 0x3, RZ, 0xc0, !PT ;  /* 0x000000030c0c7812 */ /* 0x000fd6000782c0ff */
[----:B------:R-:W-:Y:S01]  /*18c0*/  @P0 IMAD.IADD R5, R99, 0x1, R8 ;  /* 0x0000000163050824 */ /* 0x000fe200078e0208 */
[----:B------:R-:W-:-:S04]  /*18d0*/  @P0 IADD3 R8, PT, PT, R8, 0x200, RZ ;  /* 0x0000020008080810 */ /* 0x000fc80007ffe0ff */
[----:B------:R-:W-:-:S05]  /*18e0*/  @P0 LOP3.LUT R5, R16, 0xffffff80, R5, 0xf8, !PT ;  /* 0xffffff8010050812 */ /* 0x000fca00078ef805 */
[----:B------:R1:W-:Y:S04]  /*18f0*/  @P0 STS.U8 [R5+UR4], RZ ;  /* 0x000000ff05000988 */ /* 0x0003e80008000004 */
[----:B------:R1:W-:Y:S04]  /*1900*/  @P0 STS.U8 [R5+UR4+0x80], RZ ;  /* 0x000080ff05000988 */ /* 0x0003e80008000004 */
[----:B------:R1:W-:Y:S04]  /*1910*/  @P0 STS.U8 [R5+UR4+0x100], RZ ;  /* 0x000100ff05000988 */ /* 0x0003e80008000004 */
[----:B------:R1:W-:Y:S01]  /*1920*/  @P0 STS.U8 [R5+UR4+0x180], RZ ;  /* 0x000180ff05000988 */ /* 0x0003e20008000004 */
[----:B------:R-:W-:Y:S05]  /*1930*/  @!P1 BRA `(.L_x_280) ;  /* 0x0000000000289947 */ /* 0x000fea0003800000 */
[----:B------:R-:W-:Y:S02]  /*1940*/  ISETP.NE.AND P1, PT, R12, 0x1, PT ;  /* 0x000000010c00780c */ /* 0x000fe40003f25270 */
[----:B------:R-:W-:-:S11]  /*1950*/  LOP3.LUT P0, RZ, R11, 0x80, RZ, 0xc0, !PT ;  /* 0x000000800bff7812 */ /* 0x000fd6000780c0ff */
[----:B0-----:R-:W-:Y:S02]  /*1960*/  @P1 IMAD.IADD R9, R99, 0x1, R8 ;  /* 0x0000000163091824 */ /* 0x001fe400078e0208 */
[----:B------:R-:W-:-:S03]  /*1970*/  @P1 VIADD R8, R8, 0x100 ;  /* 0x0000010008081836 */ /* 0x000fc60000000000 */
[----:B------:R-:W-:Y:S01]  /*1980*/  @P1 LOP3.LUT R9, R16, 0xffffff80, R9, 0xf8, !PT ;  /* 0xffffff8010091812 */ /* 0x000fe200078ef809 */
[----:B-1----:R-:W-:-:S04]  /*1990*/  @!P0 IMAD.IADD R5, R99, 0x1, R8 ;  /* 0x0000000163058824 */ /* 0x002fc800078e0208 */
[----:B------:R2:W-:Y:S01]  /*19a0*/  @P1 STS.U8 [R9+UR4], RZ ;  /* 0x000000ff09001988 */ /* 0x0005e20008000004 */
[----:B------:R-:W-:-:S03]  /*19b0*/  @!P0 LOP3.LUT R5, R16, 0xffffff80, R5, 0xf8, !PT ;  /* 0xffffff8010058812 */ /* 0x000fc600078ef805 */
[----:B------:R2:W-:Y:S04]  /*19c0*/  @P1 STS.U8 [R9+UR4+0x80], RZ ;  /* 0x000080ff09001988 */ /* 0x0005e80008000004 */
[----:B------:R2:W-:Y:S02]  /*19d0*/  @!P0 STS.U8 [R5+UR4], RZ ;  /* 0x000000ff05008988 */ /* 0x0005e40008000004 */
.L_x_280:
[----:B------:R-:W-:Y:S05]  /*19e0*/  BSYNC.RECONVERGENT B0 ;  /* 0x0000000000007941 */ /* 0x000fea0003800200 */
.L_x_279:
[----:B------:R-:W-:Y:S01]  /*19f0*/  ISETP.GE.U32.AND P0, PT, R102, 0x40, PT ;  /* 0x000000406600780c */ /* 0x000fe20003f06070 */
[----:B------:R-:W-:Y:S01]  /*1a00*/  BSSY.RECONVERGENT B0, `(.L_x_284) ;  /* 0x0000020000007945 */ /* 0x000fe20003800200 */
[--C-:B-12---:R-:W-:Y:S01]  /*1a10*/  SHF.R.U32.HI R5, RZ, 0x7, R102.reuse ;  /* 0x00000007ff057819 */ /* 0x106fe20000011666 */
[----:B------:R-:W-:Y:S02]  /*1a20*/  IMAD.MOV.U32 R8, RZ, RZ, RZ ;  /* 0x000000ffff087224 */ /* 0x000fe400078e00ff */
[----:B0-----:R-:W-:Y:S01]  /*1a30*/  IMAD.MOV.U32 R9, RZ, RZ, R102 ;  /* 0x000000ffff097224 */ /* 0x001fe200078e0066 */
[----:B---3--:R-:W-:-:S04]  /*1a40*/  IADD3 R11, PT, PT, -R5, 0x40, RZ ;  /* 0x00000040050b7810 */ /* 0x008fc80007ffe1ff */
[C---:B------:R-:W-:Y:S02]  /*1a50*/  LOP3.LUT R12, R11.reuse, 0xf, RZ, 0xc0, !PT ;  /* 0x0000000f0b0c7812 */ /* 0x040fe400078ec0ff */
[----:B------:R-:W-:Y:S01]  /*1a60*/  LOP3.LUT R13, R11, 0x70, RZ, 0xc0, !PT ;  /* 0x000000700b0d7812 */ /* 0x000fe200078ec0ff */
[----:B------:R0:W-:Y:S01]  /*1a70*/  @!P0 STS [R4+0xc110], RZ ;  /* 0x00c110ff04008388 */ /* 0x0001e20000000800 */
[----:B------:R-:W-:-:S05]  /*1a80*/  @!P0 MOV R15, 0xf149f2ca ;  /* 0xf149f2ca000f8802 */ /* 0x000fca0000000f00 */
[----:B------:R0:W-:Y:S02]  /*1a90*/  @!P0 STS [R4+0xc010], R15 ;  /* 0x00c0100f04008388 */ /* 0x0001e40000000800 */
.L_x_285:
[C---:B01----:R-:W-:Y:S01]  /*1aa0*/  LEA R15, R9.reuse, UR4, 0x2 ;  /* 0x00000004090f7c11 */ /* 0x043fe2000f8e10ff */
[----:B------:R-:W-:Y:S01]  /*1ab0*/  VIADD R8, R8, 0x10 ;  /* 0x0000001008087836 */ /* 0x000fe20000000000 */
[----:B------:R-:W-:Y:S01]  /*1ac0*/  MOV R14, R9 ;  /* 0x00000009000e7202 */ /* 0x000fe20000000f00 */
[----:B------:R-:W-:Y:S02]  /*1ad0*/  VIADD R9, R9, 0x800 ;  /* 0x0000080009097836 */ /* 0x000fe40000000000 */
        /* <DEDUP_REMOVED lines=19> */
.L_x_284:
        /* <DEDUP_REMOVED lines=17> */
.L_x_289:
[----:B------:R-:W-:Y:S05]  /*1d20*/  BSYNC.RECONVERGENT B1 ;  /* 0x0000000000017941 */ /* 0x000fea0003800200 */
.L_x_288:
        /* <DEDUP_REMOVED lines=11> */
[----:B--2---:R-:W-:-:S07]  /*1de0*/  MOV R8, RZ ;  /* 0x000000ff00087202 */ /* 0x004fce0000000f00 */
.L_x_290:
[C---:B------:R-:W-:Y:S01]  /*1df0*/  LEA R11, R9.reuse, UR4, 0x2 ;  /* 0x00000004090b7c11 */ /* 0x040fe2000f8e10ff */
[----:B------:R-:W-:Y:S02]  /*1e00*/  VIADD R8, R8, 0x1 ;  /* 0x0000000108087836 */ /* 0x000fe40000000000 */
[----:B------:R-:W-:Y:S02]  /*1e10*/  VIADD R9, R9, 0x80 ;  /* 0x0000008009097836 */ /* 0x000fe40000000000 */
[----:B------:R3:W-:Y:S01]  /*1e20*/  STS [R11+0xc210], RZ ;  /* 0x00c210ff0b007388 */ /* 0x0007e20000000800 */
[----:B------:R-:W-:-:S13]  /*1e30*/  ISETP.NE.AND P0, PT, R8, R13, PT ;  /* 0x0000000d0800720c */ /* 0x000fda0003f05270 */
[----:B---3--:R-:W-:Y:S05]  /*1e40*/  @P0 BRA `(.L_x_290) ;  /* 0xfffffffc00e80947 */ /* 0x008fea000383ffff */
.L_x_287:
[----:B------:R-:W-:Y:S05]  /*1e50*/  BSYNC.RECONVERGENT B0 ;  /* 0x0000000000007941 */ /* 0x000fea0003800200 */
.L_x_286:
[----:B------:R-:W3:Y:S01]  /*1e60*/  LDC.64 R112, c[0x0][0x388] ;  /* 0x0000e200ff707b82 */ /* 0x000ee20000000a00 */
[----:B--2---:R-:W-:Y:S01]  /*1e70*/  VIADD R8, R52, 0x1800000 ;  /* 0x0180000034087836 */ /* 0x004fe20000000000 */
[----:B------:R-:W-:Y:S04]  /*1e80*/  BSSY.RECONVERGENT B0, `(.L_x_291) ;  /* 0x000000f000007945 */ /* 0x000fe80003800200 */
[----:B------:R-:W-:Y:S02]  /*1e90*/  LOP3.LUT R8, R8, 0x7f800000, RZ, 0xc0, !PT ;  /* 0x7f80000008087812 */ /* 0x000fe400078ec0ff */
[----:B------:R-:W-:Y:S02]  /*1ea0*/  BAR.SYNC.DEFER_BLOCKING 0x0 ;  /* 0x0000000000007b1d */ /* 0x000fe40000010000 */
[----:B------:R-:W-:-:S02]  /*1eb0*/  ISETP.GT.U32.AND P0, PT, R8, 0x1ffffff, PT ;  /* 0x01ffffff0800780c */ /* 0x000fc40003f04070 */
[----:B---3--:R-:W-:-:S04]  /*1ec0*/  LEA R112, P1, R114, R112, 0x1 ;  /* 0x0000007072707211 */ /* 0x008fc800078208ff */
[----:B------:R-:W-:-:S07]  /*1ed0*/  LEA.HI.X R113, R114, R113, R2, 0x1, P1 ;  /* 0x0000007172717211 */ /* 0x000fce00008f0c02 */
[----:B------:R-:W-:Y:S05]  /*1ee0*/  @P0 BRA `(.L_x_292) ;  /* 0x0000000000100947 */ /* 0x000fea0003800000 */
[----:B------:R-:W-:-:S07]  /*1ef0*/  MOV R25, 0x1f10 ;  /* 0x00001f1000197802 */ /* 0x000fce0000000f00 */
[----:B01----:R-:W-:Y:S05]  /*1f00*/  CALL.REL.NOINC `($__internal_4_$__cuda_sm20_rcp_rn_f32_slowpath) ;  /* 0x0000005400c47944 */ /* 0x003fea0003c00000 */
[----:B------:R-:W-:Y:S01]  /*1f10*/  MOV R11, R22 ;  /* 0x00000016000b7202 */ /* 0x000fe20000000f00 */
[----:B------:R-:W-:Y:S06]  /*1f20*/  BRA `(.L_x_293) ;  /* 0x0000000000107947 */ /* 0x000fec0003800000 */
.L_x_292:
[----:B------:R-:W2:Y:S02]  /*1f30*/  MUFU.RCP R11, R52 ;  /* 0x00000034000b7308 */ /* 0x000ea40000001000 */
[----:B--2---:R-:W-:-:S04]  /*1f40*/  FFMA R8, R11, R52, -1 ;  /* 0xbf8000000b087423 */ /* 0x004fc80000000034 */
[----:B------:R-:W-:-:S04]  /*1f50*/  FADD.FTZ R8, -R8, -RZ ;  /* 0x800000ff08087221 */ /* 0x000fc80000010100 */
[----:B------:R-:W-:-:S07]  /*1f60*/  FFMA R11, R11, R8, R11 ;  /* 0x000000080b0b7223 */ /* 0x000fce000000000b */
.L_x_293:
[----:B------:R-:W-:Y:S05]  /*1f70*/  BSYNC.RECONVERGENT B0 ;  /* 0x0000000000007941 */ /* 0x000fea0003800200 */
.L_x_291:
[----:B------:R-:W2:Y:S01]  /*1f80*/  LDCU UR5, c[0x0][0x3b8] ;  /* 0x00007700ff0577ac */ /* 0x000ea20008000800 */
[----:B------:R-:W3:Y:S01]  /*1f90*/  LDC.64 R116, c[0x0][0x388] ;  /* 0x0000e200ff747b82 */ /* 0x000ee20000000a00 */
[----:B------:R-:W-:Y:S01]  /*1fa0*/  IMAD.SHL.U32 R96, R103, 0x10, RZ ;  /* 0x0000001067607824 */ /* 0x000fe200078e00ff */
[C---:B------:R-:W-:Y:S01]  /*1fb0*/  SHF.L.U32 R13, R102.reuse, 0x6, RZ ;  /* 0x00000006660d7819 */ /* 0x040fe200000006ff */
[----:B------:R-:W-:Y:S01]  /*1fc0*/  IMAD.MOV R12, RZ, RZ, -R5 ;  /* 0x000000ffff0c7224 */ /* 0x000fe200078e0a05 */
[----:B------:R-:W-:Y:S02]  /*1fd0*/  LOP3.LUT R7, R102, 0x7f, RZ, 0xc0, !PT ;  /* 0x0000007f66077812 */ /* 0x000fe400078ec0ff */
[----:B------:R-:W-:Y:S02]  /*1fe0*/  CS2R R86, SRZ ;  /* 0x0000000000567805 */ /* 0x000fe4000001ff00 */
[----:B------:R-:W-:Y:S02]  /*1ff0*/  LOP3.LUT R96, R96, 0x30, RZ, 0xc0, !PT ;  /* 0x0000003060607812 */ /* 0x000fe400078ec0ff */
[----:B01----:R-:W-:-:S02]  /*2000*/  LOP3.LUT R15, R12, 0xf, RZ, 0xc0, !PT ;  /* 0x0000000f0c0f7812 */ /* 0x003fc400078ec0ff */
[----:B------:R-:W-:Y:S01]  /*2010*/  LOP3.LUT R13, R13, 0x1fc0, RZ, 0xc0, !PT ;  /* 0x00001fc00d0d7812 */ /* 0x000fe200078ec0ff */
[----:B------:R-:W-:Y:S02]  /*2020*/  VIADD R88, R96, UR4 ;  /* 0x0000000460587c36 */ /* 0x000fe40008000000 */
[----:B------:R-:W-:Y:S02]  /*2030*/  VIADD R15, R15, 0xffffffff ;  /* 0xffffffff0f0f7836 */ /* 0x000fe40000000000 */
[C---:B------:R-:W-:Y:S01]  /*2040*/  VIADD R95, R88.reuse, 0x2000 ;  /* 0x00002000585f7836 */ /* 0x040fe20000000000 */
[----:B------:R-:W-:Y:S01]  /*2050*/  IADD3 R92, PT, PT, R88, 0x2c00, RZ ;  /* 0x00002c00585c7810 */ /* 0x000fe20007ffe0ff */
[----:B--2---:R-:W-:-:S04]  /*2060*/  IMAD.WIDE.U32 R8, R6, UR5, RZ ;  /* 0x0000000506087c25 */ /* 0x004fc8000f8e00ff */
[----:B------:R-:W-:Y:S01]  /*2070*/  FMUL R6, R11, 0.08838834613561630249 ;  /* 0x3db504f30b067820 */ /* 0x000fe20000400000 */
[----:B------:R-:W-:Y:S01]  /*2080*/  LOP3.LUT R11, R12, 0x7, RZ, 0xc0, !PT ;  /* 0x000000070c0b7812 */ /* 0x000fe200078ec0ff */
[----:B------:R-:W-:Y:S01]  /*2090*/  IMAD R17, R10, UR5, RZ ;  /* 0x000000050a117c24 */ /* 0x000fe2000f8e02ff */
[----:B------:R-:W0:Y:S01]  /*20a0*/  LDCU UR5, c[0x0][0x3b8] ;  /* 0x00007700ff0577ac */ /* 0x000e220008000800 */
[----:B------:R-:W-:Y:S01]  /*20b0*/  IADD3 R10, PT, PT, -R5, 0x20, RZ ;  /* 0x00000020050a7810 */ /* 0x000fe20007ffe1ff */
[----:B------:R-:W-:Y:S01]  /*20c0*/  VIADD R94, R88, 0x2400 ;  /* 0x00002400585e7836 */ /* 0x000fe20000000000 */
[----:B---3--:R-:W-:Y:S01]  /*20d0*/  LEA R116, P0, R8, R116, 0x8 ;  /* 0x0000007408747211 */ /* 0x008fe200078040ff */
[----:B------:R-:W-:Y:S01]  /*20e0*/  IMAD.IADD R17, R9, 0x1, R17 ;  /* 0x0000000109117824 */ /* 0x000fe200078e0211 */
[----:B------:R-:W-:Y:S01]  /*20f0*/  LOP3.LUT R9, R102, 0x1f80, RZ, 0x3c, !PT ;  /* 0x00001f8066097812 */ /* 0x000fe200078e3cff */
[----:B------:R-:W-:Y:S01]  /*2100*/  VIADD R93, R88, 0x2800 ;  /* 0x00002800585d7836 */ /* 0x000fe20000000000 */
[----:B------:R-:W-:Y:S01]  /*2110*/  LOP3.LUT R12, R12, 0x3, RZ, 0xc0, !PT ;  /* 0x000000030c0c7812 */ /* 0x000fe200078ec0ff */
[----:B------:R-:W-:Y:S01]  /*2120*/  VIADD R91, R88, 0x3000 ;  /* 0x00003000585b7836 */ /* 0x000fe20000000000 */
[----:B------:R-:W-:Y:S01]  /*2130*/  LEA.HI.X R17, R8, R117, R17, 0x8, P0 ;  /* 0x0000007508117211 */ /* 0x000fe200000f4411 */
[----:B------:R-:W-:Y:S01]  /*2140*/  VIADD R90, R88, 0x3400 ;  /* 0x00003400585a7836 */ /* 0x000fe20000000000 */
[----:B------:R-:W-:Y:S01]  /*2150*/  IADD3 R116, P0, PT, R116, 0x800, RZ ;  /* 0x0000080074747810 */ /* 0x000fe20007f1e0ff */
[----:B------:R-:W-:Y:S01]  /*2160*/  VIADD R89, R88, 0x3800 ;  /* 0x0000380058597836 */ /* 0x000fe20000000000 */
[----:B------:R-:W-:-:S02]  /*2170*/  LOP3.LUT R8, RZ, R102, RZ, 0x33, !PT ;  /* 0x00000066ff087212 */ /* 0x000fc400078e33ff */
[----:B------:R-:W-:Y:S01]  /*2180*/  LOP3.LUT R14, R10, 0x30, RZ, 0xc0, !PT ;  /* 0x000000300a0e7812 */ /* 0x000fe200078ec0ff */
[----:B------:R-:W-:Y:S01]  /*2190*/  IMAD.X R117, RZ, RZ, R17, P0 ;  /* 0x000000ffff757224 */ /* 0x000fe200000e0611 */
[----:B------:R-:W-:Y:S01]  /*21a0*/  IADD3 R16, PT, PT, R11, -0x1, RZ ;  /* 0xffffffff0b107810 */ /* 0x000fe20007ffe0ff */
[----:B0-----:R-:W-:Y:S01]  /*21b0*/  IMAD.U32 R85, RZ, RZ, UR5 ;  /* 0x00000005ff557e24 */ /* 0x001fe2000f8e00ff */
[----:B------:R-:W-:-:S07]  /*21c0*/  IADD3 R88, PT, PT, R88, 0x3c00, RZ ;  /* 0x00003c0058587810 */ /* 0x000fce0007ffe0ff */
.L_x_349:
[----:B0-----:R-:W0:Y:S01]  /*21d0*/  LDC R18, c[0x0][0x3b8] ;  /* 0x0000ee00ff127b82 */ /* 0x001e220000000800 */
[----:B------:R-:W-:Y:S01]  /*21e0*/  VIMNMX R19, PT, PT, R85, 0x40, PT ;  /* 0x0000004055137848 */ /* 0x000fe20003fe0100 */
[----:B------:R-:W-:Y:S01]  /*21f0*/  BSSY.RECONVERGENT B0, `(.L_x_294) ;  /* 0x000009f000007945 */ /* 0x000fe20003800200 */
[----:B------:R-:W-:Y:S02]  /*2200*/  MOV R29, RZ ;  /* 0x000000ff001d7202 */ /* 0x000fe40000000f00 */
[----:B------:R-:W-:Y:S01]  /*2210*/  LEA.HI R28, R8, R19, RZ, 0x19 ;  /* 0x00000013081c7211 */ /* 0x000fe200078fc8ff */
[----:B0-----:R-:W-:Y:S02]  /*2220*/  IMAD.IADD R17, R18, 0x1, -R86 ;  /* 0x0000000112117824 */ /* 0x001fe400078e0a56 */
[----:B------:R-:W-:-:S03]  /*2230*/  IMAD R18, R87, -0x40, R18 ;  /* 0xffffffc057127824 */ /* 0x000fc600078e0212 */
[----:B------:R-:W-:Y:S02]  /*2240*/  VIMNMX R22, PT, PT, R17, 0x40, PT ;  /* 0x0000004011167848 */ /* 0x000fe40003fe0100 */
[----:B------:R-:W-:Y:S02]  /*2250*/  VIMNMX R24, PT, PT, R18, 0x40, PT ;  /* 0x0000004012187848 */ /* 0x000fe40003fe0100 */
[----:B------:R-:W-:Y:S01]  /*2260*/  VIMNMX R18, PT, PT, R19, 0x1, !PT ;  /* 0x0000000113127848 */ /* 0x000fe20007fe0100 */
[----:B-12---:R-:W-:Y:S02]  /*2270*/  IMAD.SHL.U32 R23, R22, 0x80, RZ ;  /* 0x0000008016177824 */ /* 0x006fe400078e00ff */
[----:B------:R-:W-:Y:S01]  /*2280*/  IMAD R42, R24, -0x80, R9 ;  /* 0xffffff80182a7824 */ /* 0x000fe200078e0209 */
[----:B------:R-:W-:Y:S01]  /*2290*/  LOP3.LUT R19, R18, 0x7, RZ, 0xc0, !PT ;  /* 0x0000000712137812 */ /* 0x000fe200078ec0ff */
[----:B------:R-:W-:Y:S01]  /*22a0*/  IMAD R24, R24, -0x80, R8 ;  /* 0xffffff8018187824 */ /* 0x000fe200078e0208 */
[----:B------:R-:W-:-:S02]  /*22b0*/  ISETP.GE.AND P0, PT, R102, R23, PT ;  /* 0x000000176600720c */ /* 0x000fc40003f06270 */
[----:B------:R-:W-:-:S11]  /*22c0*/  LEA.HI R25, R42, 0x1, RZ, 0x19 ;  /* 0x000000012a197811 */ /* 0x000fd600078fc8ff */
[----:B---3--:R-:W-:Y:S05]  /*22d0*/  @P0 BRA `(.L_x_295) ;  /* 0x0000000800400947 */ /* 0x008fea0003800000 */
[C---:B------:R-:W-:Y:S01]  /*22e0*/  LOP3.LUT R20, R28.reuse, 0x1ffffff, RZ, 0xc0, !PT ;  /* 0x01ffffff1c147812 */ /* 0x040fe200078ec0ff */
[----:B------:R-:W-:Y:S01]  /*22f0*/  BSSY.RECONVERGENT B1, `(.L_x_296) ;  /* 0x000003f000017945 */ /* 0x000fe20003800200 */
[----:B------:R-:W-:Y:S01]  /*2300*/  VIADD R28, R28, 0x1 ;  /* 0x000000011c1c7836 */ /* 0x000fe20000000000 */
[----:B------:R-:W-:Y:S01]  /*2310*/  MOV R29, RZ ;  /* 0x000000ff001d7202 */ /* 0x000fe20000000f00 */
[----:B------:R-:W-:Y:S01]  /*2320*/  IMAD.SHL.U32 R27, R86, 0x80, RZ ;  /* 0x00000080561b7824 */ /* 0x000fe200078e00ff */
[C---:B------:R-:W-:Y:S01]  /*2330*/  ISETP.GE.U32.AND P0, PT, R20.reuse, 0xf, PT ;  /* 0x0000000f1400780c */ /* 0x040fe20003f06070 */
[----:B------:R-:W-:Y:S02]  /*2340*/  VIADD R30, R20, 0x1 ;  /* 0x00000001141e7836 */ /* 0x000fe40000000000 */
[----:B------:R-:W-:-:S03]  /*2350*/  IMAD.MOV.U32 R26, RZ, RZ, R102 ;  /* 0x000000ffff1a7224 */ /* 0x000fc600078e0066 */
[----:B------:R-:W-:-:S07]  /*2360*/  LOP3.LUT P1, RZ, R30, 0xf, RZ, 0xc0, !PT ;  /* 0x0000000f1eff7812 */ /* 0x000fce000782c0ff */
[----:B------:R-:W-:Y:S06]  /*2370*/  @!P0 BRA `(.L_x_297) ;  /* 0x0000000000d88947 */ /* 0x000fec0003800000 */
[----:B------:R-:W-:Y:S01]  /*2380*/  IMAD.IADD R21, R102, 0x1, R27 ;  /* 0x0000000166157824 */ /* 0x000fe200078e021b */
[----:B------:R-:W-:Y:S01]  /*2390*/  LOP3.LUT R30, R30, 0x3fffff0, RZ, 0xc0, !PT ;  /* 0x03fffff01e1e7812 */ /* 0x000fe200078ec0ff */
[----:B------:R-:W-:Y:S01]  /*23a0*/  IMAD.MOV.U32 R26, RZ, RZ, R102 ;  /* 0x000000ffff1a7224 */ /* 0x000fe200078e0066 */
[----:B------:R-:W-:Y:S01]  /*23b0*/  MOV R29, RZ ;  /* 0x000000ff001d7202 */ /* 0x000fe20000000f00 */
[----:B------:R-:W-:-:S04]  /*23c0*/  IMAD.WIDE.U32 R20, R21, 0x2, R116 ;  /* 0x0000000215147825 */ /* 0x000fc800078e0074 */
[----:B------:R-:W-:Y:S02]  /*23d0*/  IMAD.MOV.U32 R33, RZ, RZ, R20 ;  /* 0x000000ffff217224 */ /* 0x000fe400078e0014 */
[----:B------:R-:W-:-:S07]  /*23e0*/  IMAD.MOV R30, RZ, RZ, -R30 ;  /* 0x000000ffff1e7224 */ /* 0x000fce00078e0a1e */
.L_x_298:
        /* <DEDUP_REMOVED lines=17> */
[----:B------:R-:W-:Y:S01]  /*2500*/  IADD3 R30, PT, PT, R30, 0x10, RZ ;  /* 0x000000101e1e7810 */ /* 0x000fe20007ffe0ff */
[----:B------:R-:W-:-:S03]  /*2510*/  VIADD R26, R26, 0x800 ;  /* 0x000008001a1a7836 */ /* 0x000fc60000000000 */
[----:B------:R-:W-:Y:S01]  /*2520*/  ISETP.NE.AND P0, PT, R30, RZ, PT ;  /* 0x000000ff1e00720c */ /* 0x000fe20003f05270 */
[----:B--2---:R-:W-:Y:S02]  /*2530*/  HADD2.F32 R32, -RZ, R31.H0_H0 ;  /* 0x2000001fff207230 */ /* 0x004fe40000004100 */
[----:B---3--:R-:W-:Y:S02]  /*2540*/  HADD2.F32 R33, -RZ, R33.H0_H0 ;  /* 0x20000021ff217230 */ /* 0x008fe40000004100 */
[----:B----4-:R-:W-:-:S03]  /*2550*/  HADD2.F32 R31, -RZ, R34.H0_H0 ;  /* 0x20000022ff1f7230 */ /* 0x010fc60000004100 */
[----:B------:R-:W-:Y:S02]  /*2560*/  FMNMX3 R32, R29, |R32|, |R33|, !PT ;  /* 0x400000201d207276 */ /* 0x000fe40007800421 */
[----:B------:R-:W-:Y:S01]  /*2570*/  IADD3 R33, P2, PT, R20, 0x1000, RZ ;  /* 0x0000100014217810 */ /* 0x000fe20007f5e0ff */
[----:B-----5:R-:W-:Y:S02]  /*2580*/  HADD2.F32 R35, -RZ, R35.H0_H0 ;  /* 0x20000023ff237230 */ /* 0x020fe40000004100 */
[----:B------:R-:W-:-:S03]  /*2590*/  HADD2.F32 R36, -RZ, R36.H0_H0 ;  /* 0x20000024ff247230 */ /* 0x000fc60000004100 */
[----:B------:R-:W-:Y:S01]  /*25a0*/  FMNMX3 R31, R32, |R31|, |R35|, !PT ;  /* 0x4000001f201f7276 */ /* 0x000fe20007800423 */
[----:B0-----:R-:W-:Y:S02]  /*25b0*/  IMAD.X R21, RZ, RZ, R21, P2 ;  /* 0x000000ffff157224 */ /* 0x001fe400010e0615 */
        /* <DEDUP_REMOVED lines=18> */
.L_x_297:
[----:B------:R-:W-:Y:S05]  /*26e0*/  BSYNC.RECONVERGENT B1 ;  /* 0x0000000000017941 */ /* 0x000fea0003800200 */
.L_x_296:
[----:B------:R-:W-:Y:S01]  /*26f0*/  LOP3.LUT R41, R28, 0x7, RZ, 0xc0, !PT ;  /* 0x000000071c297812 */ /* 0x000fe200078ec0ff */
[----:B------:R-:W-:Y:S06]  /*2700*/  @!P1 BRA `(.L_x_295) ;  /* 0x0000000400349947 */ /* 0x000fec0003800000 */
[----:B------:R-:W-:Y:S01]  /*2710*/  LOP3.LUT R20, R28, 0xf, RZ, 0xc0, !PT ;  /* 0x0000000f1c147812 */ /* 0x000fe200078ec0ff */
[----:B------:R-:W-:Y:S01]  /*2720*/  BSSY.RECONVERGENT B1, `(.L_x_299) ;  /* 0x0000020000017945 */ /* 0x000fe20003800200 */
[----:B------:R-:W-:-:S03]  /*2730*/  ISETP.NE.AND P1, PT, R41, RZ, PT ;  /* 0x000000ff2900720c */ /* 0x000fc60003f25270 */
[----:B------:R-:W-:-:S05]  /*2740*/  VIADD R20, R20, 0xffffffff ;  /* 0xffffffff14147836 */ /* 0x000fca0000000000 */
[----:B------:R-:W-:-:S13]  /*2750*/  ISETP.GE.U32.AND P0, PT, R20, 0x7, PT ;  /* 0x000000071400780c */ /* 0x000fda0003f06070 */
[----:B------:R-:W-:Y:S05]  /*2760*/  @!P0 BRA `(.L_x_300) ;  /* 0x00000000006c8947 */ /* 0x000fea0003800000 */
        /* <DEDUP_REMOVED lines=27> */
.L_x_300:
[----:B------:R-:W-:Y:S05]  /*2920*/  BSYNC.RECONVERGENT B1 ;  /* 0x0000000000017941 */ /* 0x000fea0003800200 */
.L_x_299:
        /* <DEDUP_REMOVED lines=23> */
.L_x_302:
[----:B------:R-:W-:Y:S05]  /*2aa0*/  BSYNC.RECONVERGENT B1 ;  /* 0x0000000000017941 */ /* 0x000fea0003800200 */
.L_x_301:
        /* <DEDUP_REMOVED lines=19> */
.L_x_295:
[----:B------:R-:W-:Y:S05]  /*2be0*/  BSYNC.RECONVERGENT B0 ;  /* 0x0000000000007941 */ /* 0x000fea0003800200 */
.L_x_294:
        /* <DEDUP_REMOVED lines=11> */
[----:B0-----:R-:W-:Y:S02]  /*2ca0*/  FMNMX R30, R27, R28, !PT ;  /* 0x0000001c1b1e7209 */ /* 0x001fe40007800000 */
[----:B------:R-:W-:-:S03]  /*2cb0*/  MOV R28, 0xf149f2ca ;  /* 0xf149f2ca001c7802 */ /* 0x000fc60000000f00 */
        /* <DEDUP_REMOVED lines=16> */
.L_x_375:
[----:B-1----:R-:W-:-:S07]  /*2dc0*/  FMNMX R28, R26, R29, !PT ;  /* 0x0000001d1a1c7209 */ /* 0x002fce0007800000 */
.L_x_303:
        /* <DEDUP_REMOVED lines=23> */
[----:B------:R-:W-:Y:S01]  /*2f40*/  MOV R31, 0x2f70 ;  /* 0x00002f70001f7802 */ /* 0x000fe20000000f00 */
[----:B------:R-:W-:-:S07]  /*2f50*/  IMAD.MOV.U32 R20, RZ, RZ, 0x42fe0000 ;  /* 0x42fe0000ff147424 */ /* 0x000fce00078e00ff */
[----:B------:R-:W-:Y:S05]  /*2f60*/  CALL.REL.NOINC `($__internal_5_$__cuda_sm3x_div_rn_noftz_f32_slowpath) ;  /* 0x0000004800847944 */ /* 0x000fea0003c00000 */
.L_x_305:
[----:B------:R-:W-:Y:S04]  /*2f70*/  BSSY.RECONVERGENT B0, `(.L_x_306) ;  /* 0x0000081000007945 */ /* 0x000fe80003800200 */
[----:B------:R-:W-:Y:S05]  /*2f80*/  @P2 BRA `(.L_x_307) ;  /* 0x0000000400fc2947 */ /* 0x000fea0003800000 */
[----:B------:R-:W-:Y:S01]  /*2f90*/  IADD3 R20, PT, PT, -R102, R23, RZ ;  /* 0x0000001766147210 */ /* 0x000fe20007ffe1ff */
[----:B------:R-:W-:Y:S01]  /*2fa0*/  BSSY.RECONVERGENT B1, `(.L_x_308) ;  /* 0x0000047000017945 */ /* 0x000fe20003800200 */
[----:B------:R-:W-:Y:S01]  /*2fb0*/  PLOP3.LUT P0, PT, PT, PT, PT, 0x80, 0x8 ;  /* 0x000000000008781c */ /* 0x000fe20003f0f070 */
[----:B------:R-:W-:Y:S01]  /*2fc0*/  IMAD R21, R86, 0x80, R7 ;  /* 0x0000008056157824 */ /* 0x000fe200078e0207 */
[----:B------:R-:W-:Y:S01]  /*2fd0*/  ISETP.GT.AND P1, PT, R20, 0x180, PT ;  /* 0x000001801400780c */ /* 0x000fe20003f24270 */
[----:B------:R-:W-:-:S12]  /*2fe0*/  IMAD.MOV.U32 R20, RZ, RZ, R102 ;  /* 0x000000ffff147224 */ /* 0x000fd800078e0066 */
[----:B------:R-:W-:Y:S05]  /*2ff0*/  @!P1 BRA `(.L_x_309) ;  /* 0x0000000400049947 */ /* 0x000fea0003800000 */
[----:B------:R-:W-:Y:S01]  /*3000*/  PLOP3.LUT P0, PT, PT, PT, PT, 0x8, 0x80 ;  /* 0x000000000080781c */ /* 0x000fe20003f0e170 */
[----:B------:R-:W-:-:S12]  /*3010*/  VIADD R37, R23, 0xfffffe80 ;  /* 0xfffffe8017257836 */ /* 0x000fd80000000000 */
.L_x_310:
[C---:B0-----:R-:W-:Y:S01]  /*3020*/  LOP3.LUT R26, R20.reuse, 0x7fffff80, RZ, 0xc0, !PT ;  /* 0x7fffff80141a7812 */ /* 0x041fe200078ec0ff */
[C---:B------:R-:W-:Y:S01]  /*3030*/  VIADD R36, R20.reuse, 0x100 ;  /* 0x0000010014247836 */ /* 0x040fe20000000000 */
[----:B------:R-:W-:-:S03]  /*3040*/  IADD3 R34, PT, PT, R20, 0x80, RZ ;  /* 0x0000008014227810 */ /* 0x000fc60007ffe0ff */
[----:B------:R-:W-:Y:S01]  /*3050*/  IMAD.IADD R27, R21, 0x1, R26 ;  /* 0x00000001151b7824 */ /* 0x000fe200078e021a */
[----:B------:R-:W-:Y:S02]  /*3060*/  LOP3.LUT R28, R34, 0x7fffff80, RZ, 0xc0, !PT ;  /* 0x7fffff80221c7812 */ /* 0x000fe400078ec0ff */
[----:B------:R-:W-:Y:S01]  /*3070*/  LOP3.LUT R30, R36, 0x7fffff80, RZ, 0xc0, !PT ;  /* 0x7fffff80241e7812 */ /* 0x000fe200078ec0ff */
[----:B------:R-:W-:Y:S01]  /*3080*/  IMAD.WIDE.U32 R26, R27, 0x2, R112 ;  /* 0x000000021b1a7825 */ /* 0x000fe200078e0070 */
[----:B------:R-:W-:-:S03]  /*3090*/  IADD3 R38, PT, PT, R20, 0x180, RZ ;  /* 0x0000018014267810 */ /* 0x000fc60007ffe0ff */
[C---:B------:R-:W-:Y:S01]  /*30a0*/  IMAD.IADD R29, R21.reuse, 0x1, R28 ;  /* 0x00000001151d7824 */ /* 0x040fe200078e021c */
[----:B------:R-:W-:Y:S01]  /*30b0*/  LOP3.LUT R32, R38, 0x7fffff80, RZ, 0xc0, !PT ;  /* 0x7fffff8026207812 */ /* 0x000fe200078ec0ff */
[----:B------:R-:W2:Y:S01]  /*30c0*/  LDG.E.U16.CONSTANT R26, desc[UR6][R26.64] ;  /* 0x000000061a1a7981 */ /* 0x000ea2000c1e9500 */
[----:B------:R-:W-:Y:S02]  /*30d0*/  IMAD.IADD R31, R21, 0x1, R30 ;  /* 0x00000001151f7824 */ /* 0x000fe400078e021e */
[----:B------:R-:W-:-:S04]  /*30e0*/  IMAD.WIDE.U32 R28, R29, 0x2, R112 ;  /* 0x000000021d1c7825 */ /* 0x000fc800078e0070 */
[----:B------:R-:W-:Y:S02]  /*30f0*/  IMAD.WIDE.U32 R30, R31, 0x2, R112 ;  /* 0x000000021f1e7825 */ /* 0x000fe400078e0070 */
[----:B------:R-:W3:Y:S02]  /*3100*/  LDG.E.U16.CONSTANT R28, desc[UR6][R28.64] ;  /* 0x000000061c1c7981 */ /* 0x000ee4000c1e9500 */
[----:B------:R-:W-:Y:S02]  /*3110*/  IMAD.IADD R33, R21, 0x1, R32 ;  /* 0x0000000115217824 */ /* 0x000fe400078e0220 */
[----:B------:R0:W4:Y:S02]  /*3120*/  LDG.E.U16.CONSTANT R30, desc[UR6][R30.64] ;  /* 0x000000061e1e7981 */ /* 0x000124000c1e9500 */
[----:B------:R-:W-:-:S06]  /*3130*/  IMAD.WIDE.U32 R32, R33, 0x2, R112 ;  /* 0x0000000221207825 */ /* 0x000fcc00078e0070 */
[----:B------:R1:W5:Y:S01]  /*3140*/  LDG.E.U16.CONSTANT R32, desc[UR6][R32.64] ;  /* 0x0000000620207981 */ /* 0x000362000c1e9500 */
[----:B------:R-:W-:Y:S01]  /*3150*/  IMAD.MOV.U32 R40, RZ, RZ, 0x3f000000 ;  /* 0x3f000000ff287424 */ /* 0x000fe200078e00ff */
[-C--:B------:R-:W-:Y:S02]  /*3160*/  LEA.HI R34, R34, R13.reuse, RZ, 0x19 ;  /* 0x0000000d22227211 */ /* 0x080fe400078fc8ff */
[-C--:B0-----:R-:W-:Y:S02]  /*3170*/  LEA.HI R31, R36, R13.reuse, RZ, 0x19 ;  /* 0x0000000d241f7211 */ /* 0x081fe400078fc8ff */
[----:B-1----:R-:W-:Y:S01]  /*3180*/  LEA.HI R33, R38, R13, RZ, 0x19 ;  /* 0x0000000d26217211 */ /* 0x002fe200078fc8ff */
[----:B--2---:R-:W-:-:S05]  /*3190*/  HADD2.F32 R27, -RZ, R26.H0_H0 ;  /* 0x2000001aff1b7230 */ /* 0x004fca0000004100 */
[----:B------:R-:W-:Y:S01]  /*31a0*/  FMUL R27, R27, R52 ;  /* 0x000000341b1b7220 */ /* 0x000fe20000400000 */
[----:B---3--:R-:W-:-:S04]  /*31b0*/  HADD2.F32 R35, -RZ, R28.H0_H0 ;  /* 0x2000001cff237230 */ /* 0x008fc80000004100 */
[C---:B------:R-:W-:Y:S01]  /*31c0*/  LOP3.LUT R26, R40.reuse, 0x80000000, R27, 0xb8, !PT ;  /* 0x80000000281a7812 */ /* 0x040fe200078eb81b */
[----:B----4-:R-:W-:Y:S02]  /*31d0*/  HADD2.F32 R29, -RZ, R30.H0_H0 ;  /* 0x2000001eff1d7230 */ /* 0x010fe40000004100 */
[-C--:B------:R-:W-:Y:S02]  /*31e0*/  FMUL R35, R35, R52.reuse ;  /* 0x0000003423237220 */ /* 0x080fe40000400000 */
[----:B------:R-:W-:Y:S01]  /*31f0*/  FADD.RZ R26, R27, R26 ;  /* 0x0000001a1b1a7221 */ /* 0x000fe2000000c000 */
[-C--:B------:R-:W-:Y:S02]  /*3200*/  FMUL R29, R29, R52.reuse ;  /* 0x000000341d1d7220 */ /* 0x080fe40000400000 */
[C---:B------:R-:W-:Y:S01]  /*3210*/  LOP3.LUT R28, R40.reuse, 0x80000000, R35, 0xb8, !PT ;  /* 0x80000000281c7812 */ /* 0x040fe200078eb823 */
[----:B-----5:R-:W-:Y:S02]  /*3220*/  HADD2.F32 R27, -RZ, R32.H0_H0 ;  /* 0x20000020ff1b7230 */ /* 0x020fe40000004100 */
[----:B------:R-:W0:Y:S01]  /*3230*/  FRND.TRUNC R26, R26 ;  /* 0x0000001a001a7307 */ /* 0x000e22000020d000 */
[----:B------:R-:W-:Y:S01]  /*3240*/  LOP3.LUT R30, R40, 0x80000000, R29, 0xb8, !PT ;  /* 0x80000000281e7812 */ /* 0x000fe200078eb81d */
[----:B------:R-:W-:Y:S01]  /*3250*/  FADD.RZ R28, R35, R28 ;  /* 0x0000001c231c7221 */ /* 0x000fe2000000c000 */
[----:B------:R-:W-:-:S03]  /*3260*/  FMUL R27, R27, R52 ;  /* 0x000000341b1b7220 */ /* 0x000fc60000400000 */
[----:B------:R-:W-:Y:S02]  /*3270*/  FADD.RZ R30, R29, R30 ;  /* 0x0000001e1d1e7221 */ /* 0x000fe4000000c000 */
[----:B------:R-:W1:Y:S01]  /*3280*/  FRND.TRUNC R28, R28 ;  /* 0x0000001c001c7307 */ /* 0x000e62000020d000 */
[----:B------:R-:W-:-:S05]  /*3290*/  LOP3.LUT R32, R40, 0x80000000, R27, 0xb8, !PT ;  /* 0x8000000028207812 */ /* 0x000fca00078eb81b */
[----:B------:R-:W-:Y:S01]  /*32a0*/  FADD.RZ R32, R27, R32 ;  /* 0x000000201b207221 */ /* 0x000fe2000000c000 */
[----:B0-----:R-:W-:Y:S01]  /*32b0*/  FMNMX R27, R26, 127, PT ;  /* 0x42fe00001a1b7809 */ /* 0x001fe20003800000 */
[----:B------:R-:W0:Y:S03]  /*32c0*/  FRND.TRUNC R30, R30 ;  /* 0x0000001e001e7307 */ /* 0x000e26000020d000 */
[----:B------:R-:W-:Y:S02]  /*32d0*/  FMNMX R27, R27, -128, !PT ;  /* 0xc30000001b1b7809 */ /* 0x000fe40007800000 */
[----:B-1----:R-:W-:-:S03]  /*32e0*/  FMNMX R26, R28, 127, PT ;  /* 0x42fe00001c1a7809 */ /* 0x002fc60003800000 */
[----:B------:R-:W1:Y:S01]  /*32f0*/  FRND.TRUNC R32, R32 ;  /* 0x0000002000207307 */ /* 0x000e62000020d000 */
[----:B------:R-:W-:Y:S02]  /*3300*/  FMNMX R29, R26, -128, !PT ;  /* 0xc30000001a1d7809 */ /* 0x000fe40007800000 */
[----:B0-----:R-:W-:-:S05]  /*3310*/  FMNMX R26, R30, 127, PT ;  /* 0x42fe00001e1a7809 */ /* 0x001fca0003800000 */
[----:B------:R-:W0:Y:S01]  /*3320*/  F2I.TRUNC.NTZ R27, R27 ;  /* 0x0000001b001b7305 */ /* 0x000e22000020f100 */
[----:B------:R-:W-:Y:S02]  /*3330*/  FMNMX R28, R26, -128, !PT ;  /* 0xc30000001a1c7809 */ /* 0x000fe40007800000 */
[----:B-1----:R-:W-:-:S05]  /*3340*/  FMNMX R26, R32, 127, PT ;  /* 0x42fe0000201a7809 */ /* 0x002fca0003800000 */
[----:B------:R-:W1:Y:S01]  /*3350*/  F2I.TRUNC.NTZ R29, R29 ;  /* 0x0000001d001d7305 */ /* 0x000e62000020f100 */
[----:B------:R-:W-:Y:S02]  /*3360*/  FMNMX R30, R26, -128, !PT ;  /* 0xc30000001a1e7809 */ /* 0x000fe40007800000 */
[C---:B------:R-:W-:Y:S02]  /*3370*/  LEA.HI R26, R20.reuse, R13, RZ, 0x19 ;  /* 0x0000000d141a7211 */ /* 0x040fe400078fc8ff */
[----:B------:R-:W-:-:S03]  /*3380*/  IADD3 R20, PT, PT, R20, 0x200, RZ ;  /* 0x0000020014147810 */ /* 0x000fc60007ffe0ff */
[----:B------:R-:W2:Y:S01]  /*3390*/  F2I.TRUNC.NTZ R28, R28 ;  /* 0x0000001c001c7305 */ /* 0x000ea2000020f100 */
[----:B0-----:R0:W-:Y:S01]  /*33a0*/  STS.U8 [R26+UR4+0x2000], R27 ;  /* 0x0020001b1a007988 */ /* 0x0011e20008000004 */
[----:B------:R-:W-:-:S03]  /*33b0*/  ISETP.GE.AND P1, PT, R20, R37, PT ;  /* 0x000000251400720c */ /* 0x000fc60003f26270 */
[----:B-1----:R0:W-:Y:S03]  /*33c0*/  STS.U8 [R34+UR4+0x2000], R29 ;  /* 0x0020001d22007988 */ /* 0x0021e60008000004 */
[----:B------:R-:W1:Y:S01]  /*33d0*/  F2I.TRUNC.NTZ R30, R30 ;  /* 0x0000001e001e7305 */ /* 0x000e62000020f100 */
[----:B--2---:R0:W-:Y:S04]  /*33e0*/  STS.U8 [R31+UR4+0x2000], R28 ;  /* 0x0020001c1f007988 */ /* 0x0041e80008000004 */
[----:B-1----:R0:W-:Y:S02]  /*33f0*/  STS.U8 [R33+UR4+0x2000], R30 ;  /* 0x0020001e21007988 */ /* 0x0021e40008000004 */
[----:B------:R-:W-:Y:S05]  /*3400*/  @!P1 BRA `(.L_x_310) ;  /* 0xfffffffc00049947 */ /* 0x000fea000383ffff */
.L_x_309:
[----:B------:R-:W-:Y:S05]  /*3410*/  BSYNC.RECONVERGENT B1 ;  /* 0x0000000000017941 */ /* 0x000fea0003800200 */
.L_x_308:
[----:B0-----:R-:W-:Y:S01]  /*3420*/  IMAD.IADD R26, R23, 0x1, -R20 ;  /* 0x00000001171a7824 */ /* 0x001fe200078e0a14 */
[----:B------:R-:W-:Y:S04]  /*3430*/  BSSY.RECONVERGENT B1, `(.L_x_311) ;  /* 0x0000023000017945 */ /* 0x000fe80003800200 */
[----:B------:R-:W-:-:S13]  /*3440*/  ISETP.GT.AND P1, PT, R26, 0x80, PT ;  /* 0x000000801a00780c */ /* 0x000fda0003f24270 */
[----:B------:R-:W-:Y:S05]  /*3450*/  @!P1 BRA `(.L_x_312) ;  /* 0x0000000000809947 */ /* 0x000fea0003800000 */
[C---:B------:R-:W-:Y:S01]  /*3460*/  VIADD R32, R20.reuse, 0x80 ;  /* 0x0000008014207836 */ /* 0x040fe20000000000 */
[----:B------:R-:W-:-:S04]  /*3470*/  LOP3.LUT R26, R20, 0x7fffff80, RZ, 0xc0, !PT ;  /* 0x7fffff80141a7812 */ /* 0x000fc800078ec0ff */
[----:B------:R-:W-:Y:S01]  /*3480*/  LOP3.LUT R28, R32, 0x7fffff80, RZ, 0xc0, !PT ;  /* 0x7fffff80201c7812 */ /* 0x000fe200078ec0ff */
[----:B------:R-:W-:-:S03]  /*3490*/  IMAD.IADD R27, R21, 0x1, R26 ;  /* 0x00000001151b7824 */ /* 0x000fc600078e021a */
[----:B------:R-:W-:Y:S01]  /*34a0*/  IADD3 R29, PT, PT, R21, R28, RZ ;  /* 0x0000001c151d7210 */ /* 0x000fe20007ffe0ff */
[----:B------:R-:W-:-:S04]  /*34b0*/  IMAD.WIDE.U32 R26, R27, 0x2, R112 ;  /* 0x000000021b1a7825 */ /* 0x000fc800078e0070 */
[----:B------:R-:W-:Y:S02]  /*34c0*/  IMAD.WIDE.U32 R28, R29, 0x2, R112 ;  /* 0x000000021d1c7825 */ /* 0x000fe400078e0070 */
[----:B------:R-:W2:Y:S04]  /*34d0*/  LDG.E.U16.CONSTANT R26, desc[UR6][R26.64] ;  /* 0x000000061a1a7981 */ /* 0x000ea8000c1e9500 */
[----:B------:R0:W3:Y:S01]  /*34e0*/  LDG.E.U16.CONSTANT R28, desc[UR6][R28.64] ;  /* 0x000000061c1c7981 */ /* 0x0000e2000c1e9500 */
[----:B------:R-:W-:Y:S01]  /*34f0*/  IMAD.MOV.U32 R34, RZ, RZ, 0x3f000000 ;  /* 0x3f000000ff227424 */ /* 0x000fe200078e00ff */
[----:B------:R-:W-:Y:S02]  /*3500*/  PLOP3.LUT P0, PT, PT, PT, PT, 0x8, 0x80 ;  /* 0x000000000080781c */ /* 0x000fe40003f0e170 */
[----:B0-----:R-:W-:Y:S01]  /*3510*/  LEA.HI R29, R32, R13, RZ, 0x19 ;  /* 0x0000000d201d7211 */ /* 0x001fe200078fc8ff */
[----:B--2---:R-:W-:-:S02]  /*3520*/  HADD2.F32 R31, -RZ, R26.H0_H0 ;  /* 0x2000001aff1f7230 */ /* 0x004fc40000004100 */
        /* <DEDUP_REMOVED lines=13> */
[----:B------:R-:W-:Y:S02]  /*3600*/  FMNMX R28, R27, -128, !PT ;  /* 0xc30000001b1c7809 */ /* 0x000fe40007800000 */
[C---:B------:R-:W-:Y:S01]  /*3610*/  LEA.HI R27, R20.reuse, R13, RZ, 0x19 ;  /* 0x0000000d141b7211 */ /* 0x040fe200078fc8ff */
[----:B------:R-:W-:-:S04]  /*3620*/  VIADD R20, R20, 0x100 ;  /* 0x0000010014147836 */ /* 0x000fc80000000000 */
[----:B------:R-:W1:Y:S01]  /*3630*/  F2I.TRUNC.NTZ R28, R28 ;  /* 0x0000001c001c7305 */ /* 0x000e62000020f100 */
[----:B0-----:R0:W-:Y:S04]  /*3640*/  STS.U8 [R27+UR4+0x2000], R26 ;  /* 0x0020001a1b007988 */ /* 0x0011e80008000004 */
[----:B-1----:R0:W-:Y:S02]  /*3650*/  STS.U8 [R29+UR4+0x2000], R28 ;  /* 0x0020001c1d007988 */ /* 0x0021e40008000004 */
.L_x_312:
[----:B------:R-:W-:Y:S05]  /*3660*/  BSYNC.RECONVERGENT B1 ;  /* 0x0000000000017941 */ /* 0x000fea0003800200 */
.L_x_311:
[----:B------:R-:W-:-:S13]  /*3670*/  ISETP.LT.OR P0, PT, R20, R23, P0 ;  /* 0x000000171400720c */ /* 0x000fda0000701670 */
[----:B------:R-:W-:Y:S05]  /*3680*/  @!P0 BRA `(.L_x_307) ;  /* 0x00000000003c8947 */ /* 0x000fea0003800000 */
[----:B0-----:R-:W-:-:S05]  /*3690*/  LOP3.LUT R26, R20, 0x7fffff80, RZ, 0xc0, !PT ;  /* 0x7fffff80141a7812 */ /* 0x001fca00078ec0ff */
[----:B------:R-:W-:-:S04]  /*36a0*/  IMAD.IADD R27, R21, 0x1, R26 ;  /* 0x00000001151b7824 */ /* 0x000fc800078e021a */
[----:B------:R-:W-:-:S06]  /*36b0*/  IMAD.WIDE.U32 R26, R27, 0x2, R112 ;  /* 0x000000021b1a7825 */ /* 0x000fcc00078e0070 */
[----:B------:R-:W2:Y:S01]  /*36c0*/  LDG.E.U16.CONSTANT R26, desc[UR6][R26.64] ;  /* 0x000000061a1a7981 */ /* 0x000ea2000c1e9500 */
[----:B------:R-:W-:Y:S02]  /*36d0*/  MOV R28, 0x3f000000 ;  /* 0x3f000000001c7802 */ /* 0x000fe40000000f00 */
        /* <DEDUP_REMOVED lines=10> */
.L_x_307:
[----:B------:R-:W-:Y:S05]  /*3780*/  BSYNC.RECONVERGENT B0 ;  /* 0x0000000000007941 */ /* 0x000fea0003800200 */
.L_x_306:
[----:B-1----:R-:W-:Y:S01]  /*3790*/  IADD3 R21, PT, PT, -R23, 0x2000, RZ ;  /* 0x0000200017157810 */ /* 0x002fe20007ffe1ff */
        /* <DEDUP_REMOVED lines=10> */
[----:B------:R-:W-:Y:S01]  /*3840*/  IMAD.IADD R34, R13, 0x1, R22 ;  /* 0x000000010d227824 */ /* 0x000fe200078e0216 */
[----:B------:R-:W-:Y:S01]  /*3850*/  MOV R21, R102 ;  /* 0x0000006600157202 */ /* 0x000fe20000000f00 */
[----:B------:R-:W-:-:S07]  /*3860*/  IMAD.MOV.U32 R20, RZ, RZ, RZ ;  /* 0x000000ffff147224 */ /* 0x000fce00078e00ff */
.L_x_317:
[C---:B01----:R-:W-:Y:S01]  /*3870*/  VIADD R26, R21.reuse, 0x80 ;  /* 0x00000080151a7836 */ /* 0x043fe20000000000 */
[CC--:B------:R-:W-:Y:S01]  /*3880*/  LEA.HI R25, R21.reuse, R34.reuse, RZ, 0x19 ;  /* 0x0000002215197211 */ /* 0x0c0fe200078fc8ff */
[C---:B------:R-:W-:Y:S01]  /*3890*/  VIADD R27, R21.reuse, 0x100 ;  /* 0x00000100151b7836 */ /* 0x040fe20000000000 */
[C---:B------:R-:W-:Y:S01]  /*38a0*/  IADD3 R29, PT, PT, R21.reuse, 0x200, RZ ;  /* 0x00000200151d7810 */ /* 0x040fe20007ffe0ff */
[C---:B------:R-:W-:Y:S01]  /*38b0*/  VIADD R28, R21.reuse, 0x180 ;  /* 0x00000180151c7836 */ /* 0x040fe20000000000 */
[-C--:B------:R-:W-:Y:S01]  /*38c0*/  LEA.HI R26, R26, R34.reuse, RZ, 0x19 ;  /* 0x000000221a1a7211 */ /* 0x080fe200078fc8ff */
[----:B------:R-:W-:Y:S01]  /*38d0*/  VIADD R30, R21, 0x280 ;  /* 0x00000280151e7836 */ /* 0x000fe20000000000 */
[-C--:B------:R-:W-:Y:S01]  /*38e0*/  LEA.HI R27, R27, R34.reuse, RZ, 0x19 ;  /* 0x000000221b1b7211 */ /* 0x080fe200078fc8ff */
[C---:B------:R-:W-:Y:S01]  /*38f0*/  VIADD R31, R21.reuse, 0x300 ;  /* 0x00000300151f7836 */ /* 0x040fe20000000000 */
[-C--:B------:R-:W-:Y:S01]  /*3900*/  LEA.HI R28, R28, R34.reuse, RZ, 0x19 ;  /* 0x000000221c1c7211 */ /* 0x080fe200078fc8ff */
[----:B------:R-:W-:Y:S01]  /*3910*/  VIADD R32, R21, 0x380 ;  /* 0x0000038015207836 */ /* 0x000fe20000000000 */
[-C--:B------:R-:W-:Y:S01]  /*3920*/  LEA.HI R29, R29, R34.reuse, RZ, 0x19 ;  /* 0x000000221d1d7211 */ /* 0x080fe200078fc8ff */
[----:B------:R1:W-:Y:S01]  /*3930*/  STS.U8 [R25+UR4+0x2000], RZ ;  /* 0x002000ff19007988 */ /* 0x0003e20008000004 */
[-C--:B------:R-:W-:Y:S01]  /*3940*/  LEA.HI R30, R30, R34.reuse, RZ, 0x19 ;  /* 0x000000221e1e7211 */ /* 0x080fe200078fc8ff */
[----:B------:R-:W-:Y:S01]  /*3950*/  VIADD R21, R21, 0x400 ;  /* 0x0000040015157836 */ /* 0x000fe20000000000 */
[-C--:B------:R-:W-:Y:S01]  /*3960*/  LEA.HI R31, R31, R34.reuse, RZ, 0x19 ;  /* 0x000000221f1f7211 */ /* 0x080fe200078fc8ff */
[----:B------:R1:W-:Y:S01]  /*3970*/  STS.U8 [R26+UR4+0x2000], RZ ;  /* 0x002000ff1a007988 */ /* 0x0003e20008000004 */
[----:B------:R-:W-:-:S02]  /*3980*/  LEA.HI R32, R32, R34, RZ, 0x19 ;  /* 0x0000002220207211 */ /* 0x000fc400078fc8ff */
[----:B------:R-:W-:Y:S01]  /*3990*/  IADD3 R20, PT, PT, R20, 0x8, RZ ;  /* 0x0000000814147810 */ /* 0x000fe20007ffe0ff */
[----:B------:R1:W-:Y:S03]  /*39a0*/  STS.U8 [R27+UR4+0x2000], RZ ;  /* 0x002000ff1b007988 */ /* 0x0003e60008000004 */
[----:B------:R-:W-:Y:S01]  /*39b0*/  ISETP.NE.AND P0, PT, R20, R33, PT ;  /* 0x000000211400720c */ /* 0x000fe20003f05270 */
[----:B------:R1:W-:Y:S04]  /*39c0*/  STS.U8 [R28+UR4+0x2000], RZ ;  /* 0x002000ff1c007988 */ /* 0x0003e80008000004 */
[----:B------:R1:W-:Y:S04]  /*39d0*/  STS.U8 [R29+UR4+0x2000], RZ ;  /* 0x002000ff1d007988 */ /* 0x0003e80008000004 */
[----:B------:R1:W-:Y:S04]  /*39e0*/  STS.U8 [R30+UR4+0x2000], RZ ;  /* 0x002000ff1e007988 */ /* 0x0003e80008000004 */
[----:B------:R1:W-:Y:S04]  /*39f0*/  STS.U8 [R31+UR4+0x2000], RZ ;  /* 0x002000ff1f007988 */ /* 0x0003e80008000004 */
[----:B------:R1:W-:Y:S01]  /*3a00*/  STS.U8 [R32+UR4+0x2000], RZ ;  /* 0x002000ff20007988 */ /* 0x0003e20008000004 */
[----:B------:R-:W-:Y:S05]  /*3a10*/  @P0 BRA `(.L_x_317) ;  /* 0xfffffffc00940947 */ /* 0x000fea000383ffff */
.L_x_316:
[----:B------:R-:W-:Y:S05]  /*3a20*/  BSYNC.RECONVERGENT B1 ;  /* 0x0000000000017941 */ /* 0x000fea0003800200 */
.L_x_315:
[----:B------:R-:W-:Y:S05]  /*3a30*/  @!P1 BRA `(.L_x_314) ;  /* 0x0000000000989947 */ /* 0x000fea0003800000 */
[----:B-1----:R-:W-:Y:S01]  /*3a40*/  LEA.HI R25, R24, 0x1, RZ, 0x19 ;  /* 0x0000000118197811 */ /* 0x002fe200078fc8ff */
[----:B------:R-:W-:Y:S03]  /*3a50*/  BSSY.RECONVERGENT B1, `(.L_x_318) ;  /* 0x0000016000017945 */ /* 0x000fe60003800200 */
[C---:B------:R-:W-:Y:S02]  /*3a60*/  LOP3.LUT R20, R25.reuse, 0x7, RZ, 0xc0, !PT ;  /* 0x0000000719147812 */ /* 0x040fe400078ec0ff */
[----:B------:R-:W-:-:S03]  /*3a70*/  LOP3.LUT P1, RZ, R25, 0x3, RZ, 0xc0, !PT ;  /* 0x0000000319ff7812 */ /* 0x000fc6000782c0ff */
[----:B------:R-:W-:-:S05]  /*3a80*/  VIADD R20, R20, 0xffffffff ;  /* 0xffffffff14147836 */ /* 0x000fca0000000000 */
[----:B------:R-:W-:-:S13]  /*3a90*/  ISETP.GE.U32.AND P0, PT, R20, 0x3, PT ;  /* 0x000000031400780c */ /* 0x000fda0003f06070 */
[----:B------:R-:W-:Y:S05]  /*3aa0*/  @!P0 BRA `(.L_x_319) ;  /* 0x0000000000408947 */ /* 0x000fea0003800000 */
[C---:B------:R-:W-:Y:S01]  /*3ab0*/  VIADD R25, R21.reuse, 0x80 ;  /* 0x0000008015197836 */ /* 0x040fe20000000000 */
[C---:B0-----:R-:W-:Y:S01]  /*3ac0*/  IADD3 R27, PT, PT, R21.reuse, 0x100, RZ ;  /* 0x00000100151b7810 */ /* 0x041fe20007ffe0ff */
[C---:B------:R-:W-:Y:S01]  /*3ad0*/  VIADD R29, R21.reuse, 0x180 ;  /* 0x00000180151d7836 */ /* 0x040fe20000000000 */
[CC--:B------:R-:W-:Y:S01]  /*3ae0*/  LEA.HI R20, R21.reuse, R22.reuse, RZ, 0x19 ;  /* 0x0000001615147211 */ /* 0x0c0fe200078fc8ff */
[----:B------:R-:W-:Y:S01]  /*3af0*/  VIADD R21, R21, 0x200 ;  /* 0x0000020015157836 */ /* 0x000fe20000000000 */
[-C--:B------:R-:W-:Y:S02]  /*3b00*/  LEA.HI R26, R25, R22.reuse, RZ, 0x19 ;  /* 0x00000016191a7211 */ /* 0x080fe400078fc8ff */
[-C--:B------:R-:W-:Y:S02]  /*3b10*/  LEA.HI R28, R27, R22.reuse, RZ, 0x19 ;  /* 0x000000161b1c7211 */ /* 0x080fe400078fc8ff */
[----:B------:R-:W-:Y:S02]  /*3b20*/  LEA.HI R30, R29, R22, RZ, 0x19 ;  /* 0x000000161d1e7211 */ /* 0x000fe400078fc8ff */
[----:B------:R-:W-:-:S02]  /*3b30*/  IADD3 R20, PT, PT, R13, UR4, R20 ;  /* 0x000000040d147c10 */ /* 0x000fc4000fffe014 */
[C---:B------:R-:W-:Y:S02]  /*3b40*/  IADD3 R26, PT, PT, R13.reuse, UR4, R26 ;  /* 0x000000040d1a7c10 */ /* 0x040fe4000fffe01a */
[C---:B------:R-:W-:Y:S01]  /*3b50*/  IADD3 R28, PT, PT, R13.reuse, UR4, R28 ;  /* 0x000000040d1c7c10 */ /* 0x040fe2000fffe01c */
[----:B------:R1:W-:Y:S01]  /*3b60*/  STS.U8 [R20+0x2000], RZ ;  /* 0x002000ff14007388 */ /* 0x0003e20000000000 */
[----:B------:R-:W-:-:S03]  /*3b70*/  IADD3 R30, PT, PT, R13, UR4, R30 ;  /* 0x000000040d1e7c10 */ /* 0x000fc6000fffe01e */
[----:B------:R1:W-:Y:S04]  /*3b80*/  STS.U8 [R26+0x2000], RZ ;  /* 0x002000ff1a007388 */ /* 0x0003e80000000000 */
[----:B------:R1:W-:Y:S04]  /*3b90*/  STS.U8 [R28+0x2000], RZ ;  /* 0x002000ff1c007388 */ /* 0x0003e80000000000 */
[----:B------:R1:W-:Y:S02]  /*3ba0*/  STS.U8 [R30+0x2000], RZ ;  /* 0x002000ff1e007388 */ /* 0x0003e40000000000 */
.L_x_319:
[----:B------:R-:W-:Y:S05]  /*3bb0*/  BSYNC.RECONVERGENT B1 ;  /* 0x0000000000017941 */ /* 0x000fea0003800200 */
.L_x_318:
[----:B------:R-:W-:Y:S05]  /*3bc0*/  @!P1 BRA `(.L_x_314) ;  /* 0x0000000000349947 */ /* 0x000fea0003800000 */
[C---:B------:R-:W-:Y:S02]  /*3bd0*/  LOP3.LUT P1, RZ, R24.reuse, 0x180, RZ, 0xc0, !PT ;  /* 0x0000018018ff7812 */ /* 0x040fe4000782c0ff */
[----:B------:R-:W-:-:S11]  /*3be0*/  LOP3.LUT P0, RZ, R24, 0x80, RZ, 0xc0, !PT ;  /* 0x0000008018ff7812 */ /* 0x000fd6000780c0ff */
[C---:B------:R-:W-:Y:S01]  /*3bf0*/  @P1 VIADD R25, R21.reuse, 0x80 ;  /* 0x0000008015191836 */ /* 0x040fe20000000000 */
[CC--:B-1----:R-:W-:Y:S02]  /*3c00*/  @P1 LEA.HI R20, R21.reuse, R22.reuse, RZ, 0x19 ;  /* 0x0000001615141211 */ /* 0x0c2fe400078fc8ff */
[----:B------:R-:W-:Y:S02]  /*3c10*/  @P1 IADD3 R21, PT, PT, R21, 0x100, RZ ;  /* 0x0000010015151810 */ /* 0x000fe40007ffe0ff */
[-C--:B------:R-:W-:Y:S02]  /*3c20*/  @P1 LEA.HI R24, R25, R22.reuse, RZ, 0x19 ;  /* 0x0000001619181211 */ /* 0x080fe400078fc8ff */
[----:B------:R-:W-:Y:S02]  /*3c30*/  @!P0 LEA.HI R22, R21, R22, RZ, 0x19 ;  /* 0x0000001615168211 */ /* 0x000fe400078fc8ff */
[C---:B------:R-:W-:Y:S02]  /*3c40*/  @P1 IADD3 R20, PT, PT, R13.reuse, UR4, R20 ;  /* 0x000000040d141c10 */ /* 0x040fe4000fffe014 */
[----:B------:R-:W-:-:S02]  /*3c50*/  @P1 IADD3 R24, PT, PT, R13, UR4, R24 ;  /* 0x000000040d181c10 */ /* 0x000fc4000fffe018 */
[----:B------:R-:W-:Y:S01]  /*3c60*/  @!P0 IADD3 R22, PT, PT, R13, UR4, R22 ;  /* 0x000000040d168c10 */ /* 0x000fe2000fffe016 */
[----:B------:R2:W-:Y:S04]  /*3c70*/  @P1 STS.U8 [R20+0x2000], RZ ;  /* 0x002000ff14001388 */ /* 0x0005e80000000000 */
[----:B------:R2:W-:Y:S04]  /*3c80*/  @P1 STS.U8 [R24+0x2000], RZ ;  /* 0x002000ff18001388 */ /* 0x0005e80000000000 */
[----:B------:R2:W-:Y:S02]  /*3c90*/  @!P0 STS.U8 [R22+0x2000], RZ ;  /* 0x002000ff16008388 */ /* 0x0005e40000000000 */
.L_x_314:
[----:B------:R-:W-:Y:S05]  /*3ca0*/  BSYNC.RECONVERGENT B0 ;  /* 0x0000000000007941 */ /* 0x000fea0003800200 */
.L_x_313:
[----:B------:R-:W-:Y:S01]  /*3cb0*/  ISETP.GE.AND P0, PT, R102, R23, PT ;  /* 0x000000176600720c */ /* 0x000fe20003f06270 */
[----:B------:R-:W3:Y:S01]  /*3cc0*/  LDCU.64 UR8, c[0x0][0x390] ;  /* 0x00007200ff0877ac */ /* 0x000ee20008000a00 */
[----:B------:R-:W-:Y:S11]  /*3cd0*/  BSSY.RECONVERGENT B0, `(.L_x_320) ;  /* 0x0000063000007945 */ /* 0x000ff60003800200 */
[----:B------:R-:W-:Y:S05]  /*3ce0*/  @P0 BRA `(.L_x_321) ;  /* 0x0000000400840947 */ /* 0x000fea0003800000 */
[----:B--2---:R-:W-:Y:S01]  /*3cf0*/  IMAD.MOV.U32 R22, RZ, RZ, R102 ;  /* 0x000000ffff167224 */ /* 0x004fe200078e0066 */
[----:B------:R-:W-:Y:S01]  /*3d00*/  BSSY.RECONVERGENT B1, `(.L_x_322) ;  /* 0x0000035000017945 */ /* 0x000fe20003800200 */
[----:B------:R-:W-:Y:S02]  /*3d10*/  PLOP3.LUT P0, PT, PT, PT, PT, 0x80, 0x8 ;  /* 0x000000000008781c */ /* 0x000fe40003f0f070 */
[----:B-1----:R-:W-:-:S05]  /*3d20*/  IMAD.IADD R20, R23, 0x1, -R22 ;  /* 0x0000000117147824 */ /* 0x002fca00078e0a16 */
[----:B------:R-:W-:-:S13]  /*3d30*/  ISETP.GT.AND P1, PT, R20, 0x180, PT ;  /* 0x000001801400780c */ /* 0x000fda0003f24270 */
[----:B------:R-:W-:Y:S05]  /*3d40*/  @!P1 BRA `(.L_x_323) ;  /* 0x0000000000c09947 */ /* 0x000fea0003800000 */
[----:B------:R-:W-:Y:S01]  /*3d50*/  PLOP3.LUT P0, PT, PT, PT, PT, 0x8, 0x80 ;  /* 0x000000000080781c */ /* 0x000fe20003f0e170 */
[----:B------:R-:W-:-:S12]  /*3d60*/  VIADD R35, R23, 0xfffffe80 ;  /* 0xfffffe8017237836 */ /* 0x000fd80000000000 */
.L_x_324:
[----:B------:R-:W-:-:S04]  /*3d70*/  LEA R20, R86, R22, 0x7 ;  /* 0x0000001656147211 */ /* 0x000fc800078e38ff */
[----:B-1----:R-:W-:Y:S01]  /*3d80*/  LOP3.LUT R21, R7, 0xffffff80, R20, 0xf8, !PT ;  /* 0xffffff8007157812 */ /* 0x002fe200078ef814 */
[C---:B------:R-:W-:Y:S02]  /*3d90*/  VIADD R24, R20.reuse, 0x80 ;  /* 0x0000008014187836 */ /* 0x040fe40000000000 */
[C---:B0-----:R-:W-:Y:S01]  /*3da0*/  VIADD R26, R20.reuse, 0x100 ;  /* 0x00000100141a7836 */ /* 0x041fe20000000000 */
[----:B------:R-:W-:Y:S01]  /*3db0*/  IADD3 R28, P1, PT, R21, R114, RZ ;  /* 0x00000072151c7210 */ /* 0x000fe20007f3e0ff */
[----:B------:R-:W-:Y:S01]  /*3dc0*/  VIADD R20, R20, 0x180 ;  /* 0x0000018014147836 */ /* 0x000fe20000000000 */
[C---:B------:R-:W-:Y:S02]  /*3dd0*/  LOP3.LUT R25, R7.reuse, 0xffffff80, R24, 0xf8, !PT ;  /* 0xffffff8007197812 */ /* 0x040fe400078ef818 */
[C---:B------:R-:W-:Y:S02]  /*3de0*/  LOP3.LUT R27, R7.reuse, 0xffffff80, R26, 0xf8, !PT ;  /* 0xffffff80071b7812 */ /* 0x040fe400078ef81a */
[----:B------:R-:W-:-:S02]  /*3df0*/  LOP3.LUT R29, R7, 0xffffff80, R20, 0xf8, !PT ;  /* 0xffffff80071d7812 */ /* 0x000fc400078ef814 */
[----:B------:R-:W-:Y:S02]  /*3e00*/  LEA.HI.X.SX32 R21, R21, R2, 0x1, P1 ;  /* 0x0000000215157211 */ /* 0x000fe400008f0eff */
[C---:B---3--:R-:W-:Y:S02]  /*3e10*/  LEA R20, P1, R28.reuse, UR8, 0x1 ;  /* 0x000000081c147c11 */ /* 0x048fe4000f8208ff */
[-C--:B------:R-:W-:Y:S02]  /*3e20*/  IADD3 R33, P2, PT, R25, R114.reuse, RZ ;  /* 0x0000007219217210 */ /* 0x080fe40007f5e0ff */
[-C--:B------:R-:W-:Y:S02]  /*3e30*/  IADD3 R31, P3, PT, R27, R114.reuse, RZ ;  /* 0x000000721b1f7210 */ /* 0x080fe40007f7e0ff */
[----:B------:R-:W-:Y:S02]  /*3e40*/  IADD3 R30, P4, PT, R29, R114, RZ ;  /* 0x000000721d1e7210 */ /* 0x000fe40007f9e0ff */
[----:B------:R-:W-:-:S02]  /*3e50*/  LEA.HI.X R21, R28, UR9, R21, 0x1, P1 ;  /* 0x000000091c157c11 */ /* 0x000fc400088f0c15 */
[-C--:B------:R-:W-:Y:S02]  /*3e60*/  LEA.HI.X.SX32 R34, R25, R2.reuse, 0x1, P2 ;  /* 0x0000000219227211 */ /* 0x080fe400010f0eff */
[----:B------:R-:W-:Y:S02]  /*3e70*/  LEA R24, P1, R33, UR8, 0x1 ;  /* 0x0000000821187c11 */ /* 0x000fe4000f8208ff */
[-C--:B------:R-:W-:Y:S01]  /*3e80*/  LEA.HI.X.SX32 R32, R27, R2.reuse, 0x1, P3 ;  /* 0x000000021b207211 */ /* 0x080fe200018f0eff */
[----:B------:R-:W2:Y:S01]  /*3e90*/  LDG.E.U16.CONSTANT R21, desc[UR6][R20.64] ;  /* 0x0000000614157981 */ /* 0x000ea2000c1e9500 */
[----:B------:R-:W-:Y:S02]  /*3ea0*/  LEA R26, P2, R31, UR8, 0x1 ;  /* 0x000000081f1a7c11 */ /* 0x000fe4000f8408ff */
[----:B------:R-:W-:Y:S02]  /*3eb0*/  LEA.HI.X.SX32 R29, R29, R2, 0x1, P4 ;  /* 0x000000021d1d7211 */ /* 0x000fe400020f0eff */
[----:B------:R-:W-:-:S02]  /*3ec0*/  LEA R28, P3, R30, UR8, 0x1 ;  /* 0x000000081e1c7c11 */ /* 0x000fc4000f8608ff */
[----:B------:R-:W-:Y:S02]  /*3ed0*/  LEA.HI.X R25, R33, UR9, R34, 0x1, P1 ;  /* 0x0000000921197c11 */ /* 0x000fe400088f0c22 */
[----:B------:R-:W-:Y:S02]  /*3ee0*/  LEA.HI.X R27, R31, UR9, R32, 0x1, P2 ;  /* 0x000000091f1b7c11 */ /* 0x000fe400090f0c20 */
[----:B------:R-:W-:Y:S02]  /*3ef0*/  LEA.HI.X R29, R30, UR9, R29, 0x1, P3 ;  /* 0x000000091e1d7c11 */ /* 0x000fe400098f0c1d */
[----:B------:R-:W3:Y:S04]  /*3f00*/  LDG.E.U16.CONSTANT R25, desc[UR6][R24.64] ;  /* 0x0000000618197981 */ /* 0x000ee8000c1e9500 */
[----:B------:R-:W4:Y:S04]  /*3f10*/  LDG.E.U16.CONSTANT R27, desc[UR6][R26.64] ;  /* 0x000000061a1b7981 */ /* 0x000f28000c1e9500 */
[----:B------:R-:W5:Y:S01]  /*3f20*/  LDG.E.U16.CONSTANT R29, desc[UR6][R28.64] ;  /* 0x000000061c1d7981 */ /* 0x000f62000c1e9500 */
[C---:B------:R-:W-:Y:S01]  /*3f30*/  IADD3 R32, PT, PT, R22.reuse, 0x80, RZ ;  /* 0x0000008016207810 */ /* 0x040fe20007ffe0ff */
[----:B------:R-:W-:-:S02]  /*3f40*/  VIADD R34, R22, 0x100 ;  /* 0x0000010016227836 */ /* 0x000fc40000000000 */
[----:B------:R-:W-:Y:S01]  /*3f50*/  VIADD R36, R22, 0x180 ;  /* 0x0000018016247836 */ /* 0x000fe20000000000 */
[C---:B------:R-:W-:Y:S02]  /*3f60*/  LOP3.LUT R30, R7.reuse, 0x7fffff80, R22, 0xf8, !PT ;  /* 0x7fffff80071e7812 */ /* 0x040fe400078ef816 */
[C---:B------:R-:W-:Y:S02]  /*3f70*/  LOP3.LUT R32, R7.reuse, 0x7fffff80, R32, 0xf8, !PT ;  /* 0x7fffff8007207812 */ /* 0x040fe400078ef820 */
[C---:B------:R-:W-:Y:S02]  /*3f80*/  LOP3.LUT R34, R7.reuse, 0x7fffff80, R34, 0xf8, !PT ;  /* 0x7fffff8007227812 */ /* 0x040fe400078ef822 */
[----:B------:R-:W-:Y:S02]  /*3f90*/  LOP3.LUT R36, R7, 0x7fffff80, R36, 0xf8, !PT ;  /* 0x7fffff8007247812 */ /* 0x000fe400078ef824 */
[----:B------:R-:W-:Y:S02]  /*3fa0*/  LEA R30, R30, UR4, 0x1 ;  /* 0x000000041e1e7c11 */ /* 0x000fe4000f8e08ff */
[----:B------:R-:W-:-:S02]  /*3fb0*/  LEA R32, R32, UR4, 0x1 ;  /* 0x0000000420207c11 */ /* 0x000fc4000f8e08ff */
[----:B------:R-:W-:Y:S02]  /*3fc0*/  LEA R34, R34, UR4, 0x1 ;  /* 0x0000000422227c11 */ /* 0x000fe4000f8e08ff */
[----:B------:R-:W-:Y:S01]  /*3fd0*/  LEA R36, R36, UR4, 0x1 ;  /* 0x0000000424247c11 */ /* 0x000fe2000f8e08ff */
[----:B------:R-:W-:-:S05]  /*3fe0*/  VIADD R22, R22, 0x200 ;  /* 0x0000020016167836 */ /* 0x000fca0000000000 */
[----:B------:R-:W-:Y:S01]  /*3ff0*/  ISETP.GE.AND P1, PT, R22, R35, PT ;  /* 0x000000231600720c */ /* 0x000fe20003f26270 */
[----:B--2---:R1:W-:Y:S04]  /*4000*/  STS.U16 [R30+0x4000], R21 ;  /* 0x004000151e007388 */ /* 0x0043e80000000400 */
[----:B---3--:R1:W-:Y:S04]  /*4010*/  STS.U16 [R32+0x4000], R25 ;  /* 0x0040001920007388 */ /* 0x0083e80000000400 */
[----:B----4-:R1:W-:Y:S04]  /*4020*/  STS.U16 [R34+0x4000], R27 ;  /* 0x0040001b22007388 */ /* 0x0103e80000000400 */
[----:B-----5:R1:W-:Y:S01]  /*4030*/  STS.U16 [R36+0x4000], R29 ;  /* 0x0040001d24007388 */ /* 0x0203e20000000400 */
[----:B------:R-:W-:Y:S05]  /*4040*/  @!P1 BRA `(.L_x_324) ;  /* 0xfffffffc00489947 */ /* 0x000fea000383ffff */
.L_x_323:
[----:B---3--:R-:W-:Y:S05]  /*4050*/  BSYNC.RECONVERGENT B1 ;  /* 0x0000000000017941 */ /* 0x008fea0003800200 */
.L_x_322:
[----:B------:R-:W-:Y:S01]  /*4060*/  IADD3 R20, PT, PT, R23, -R22, RZ ;  /* 0x8000001617147210 */ /* 0x000fe20007ffe0ff */
[----:B------:R-:W-:Y:S03]  /*4070*/  BSSY.RECONVERGENT B1, `(.L_x_325) ;  /* 0x000001b000017945 */ /* 0x000fe60003800200 */
[----:B------:R-:W-:-:S13]  /*4080*/  ISETP.GT.AND P1, PT, R20, 0x80, PT ;  /* 0x000000801400780c */ /* 0x000fda0003f24270 */
[----:B------:R-:W-:Y:S05]  /*4090*/  @!P1 BRA `(.L_x_326) ;  /* 0x0000000000609947 */ /* 0x000fea0003800000 */
[----:B------:R-:W2:Y:S01]  /*40a0*/  LDCU.64 UR10, c[0x0][0x390] ;  /* 0x00007200ff0a77ac */ /* 0x000ea20008000a00 */
[----:B------:R-:W-:-:S04]  /*40b0*/  IMAD R20, R86, 0x80, R22 ;  /* 0x0000008056147824 */ /* 0x000fc800078e0216 */
[----:B------:R-:W-:Y:S01]  /*40c0*/  VIADD R24, R20, 0x80 ;  /* 0x0000008014187836 */ /* 0x000fe20000000000 */
[----:B-1----:R-:W-:-:S04]  /*40d0*/  LOP3.LUT R21, R7, 0xffffff80, R20, 0xf8, !PT ;  /* 0xffffff8007157812 */ /* 0x002fc800078ef814 */
[----:B------:R-:W-:Y:S02]  /*40e0*/  LOP3.LUT R25, R7, 0xffffff80, R24, 0xf8, !PT ;  /* 0xffffff8007197812 */ /* 0x000fe400078ef818 */
[-C--:B0-----:R-:W-:Y:S02]  /*40f0*/  IADD3 R27, P0, PT, R21, R114.reuse, RZ ;  /* 0x00000072151b7210 */ /* 0x081fe40007f1e0ff */
[----:B------:R-:W-:Y:S02]  /*4100*/  IADD3 R26, P1, PT, R25, R114, RZ ;  /* 0x00000072191a7210 */ /* 0x000fe40007f3e0ff */
[-C--:B------:R-:W-:Y:S02]  /*4110*/  LEA.HI.X.SX32 R28, R21, R2.reuse, 0x1, P0 ;  /* 0x00000002151c7211 */ /* 0x080fe400000f0eff */
[----:B--2---:R-:W-:Y:S02]  /*4120*/  LEA R20, P0, R27, UR10, 0x1 ;  /* 0x0000000a1b147c11 */ /* 0x004fe4000f8008ff */
[----:B------:R-:W-:-:S02]  /*4130*/  LEA.HI.X.SX32 R25, R25, R2, 0x1, P1 ;  /* 0x0000000219197211 */ /* 0x000fc400008f0eff */
[C---:B------:R-:W-:Y:S02]  /*4140*/  LEA R24, P1, R26.reuse, UR10, 0x1 ;  /* 0x0000000a1a187c11 */ /* 0x040fe4000f8208ff */
[----:B------:R-:W-:Y:S02]  /*4150*/  LEA.HI.X R21, R27, UR11, R28, 0x1, P0 ;  /* 0x0000000b1b157c11 */ /* 0x000fe400080f0c1c */
[----:B------:R-:W-:-:S04]  /*4160*/  LEA.HI.X R25, R26, UR11, R25, 0x1, P1 ;  /* 0x0000000b1a197c11 */ /* 0x000fc800088f0c19 */
[----:B------:R-:W2:Y:S04]  /*4170*/  LDG.E.U16.CONSTANT R21, desc[UR6][R20.64] ;  /* 0x0000000614157981 */ /* 0x000ea8000c1e9500 */
[----:B------:R-:W3:Y:S01]  /*4180*/  LDG.E.U16.CONSTANT R25, desc[UR6][R24.64] ;  /* 0x0000000618197981 */ /* 0x000ee2000c1e9500 */
[----:B------:R-:W-:Y:S01]  /*4190*/  VIADD R28, R22, 0x80 ;  /* 0x00000080161c7836 */ /* 0x000fe20000000000 */
[C---:B------:R-:W-:Y:S02]  /*41a0*/  LOP3.LUT R26, R7.reuse, 0x7fffff80, R22, 0xf8, !PT ;  /* 0x7fffff80071a7812 */ /* 0x040fe400078ef816 */
[----:B------:R-:W-:Y:S02]  /*41b0*/  PLOP3.LUT P0, PT, PT, PT, PT, 0x8, 0x80 ;  /* 0x000000000080781c */ /* 0x000fe40003f0e170 */
[----:B------:R-:W-:-:S02]  /*41c0*/  LOP3.LUT R28, R7, 0x7fffff80, R28, 0xf8, !PT ;  /* 0x7fffff80071c7812 */ /* 0x000fc400078ef81c */
[----:B------:R-:W-:Y:S02]  /*41d0*/  LEA R26, R26, UR4, 0x1 ;  /* 0x000000041a1a7c11 */ /* 0x000fe4000f8e08ff */
[----:B------:R-:W-:Y:S02]  /*41e0*/  LEA R28, R28, UR4, 0x1 ;  /* 0x000000041c1c7c11 */ /* 0x000fe4000f8e08ff */
[----:B------:R-:W-:Y:S01]  /*41f0*/  IADD3 R22, PT, PT, R22, 0x100, RZ ;  /* 0x0000010016167810 */ /* 0x000fe20007ffe0ff */
[----:B--2---:R2:W-:Y:S04]  /*4200*/  STS.U16 [R26+0x4000], R21 ;  /* 0x004000151a007388 */ /* 0x0045e80000000400 */
[----:B---3--:R2:W-:Y:S02]  /*4210*/  STS.U16 [R28+0x4000], R25 ;  /* 0x004000191c007388 */ /* 0x0085e40000000400 */
.L_x_326:
[----:B------:R-:W-:Y:S05]  /*4220*/  BSYNC.RECONVERGENT B1 ;  /* 0x0000000000017941 */ /* 0x000fea0003800200 */
.L_x_325:
[----:B------:R-:W-:-:S13]  /*4230*/  ISETP.LT.OR P0, PT, R22, R23, P0 ;  /* 0x000000171600720c */ /* 0x000fda0000701670 */
[----:B------:R-:W-:Y:S05]  /*4240*/  @!P0 BRA `(.L_x_321) ;  /* 0x00000000002c8947 */ /* 0x000fea0003800000 */
[----:B------:R-:W3:Y:S01]  /*4250*/  LDCU.64 UR10, c[0x0][0x390] ;  /* 0x00007200ff0a77ac */ /* 0x000ee20008000a00 */
[----:B------:R-:W-:-:S05]  /*4260*/  IMAD R20, R86, 0x80, R22 ;  /* 0x0000008056147824 */ /* 0x000fca00078e0216 */
[----:B-12---:R-:W-:-:S04]  /*4270*/  LOP3.LUT R21, R7, 0xffffff80, R20, 0xf8, !PT ;  /* 0xffffff8007157812 */ /* 0x006fc800078ef814 */
[----:B------:R-:W-:-:S04]  /*4280*/  IADD3 R23, P0, PT, R21, R114, RZ ;  /* 0x0000007215177210 */ /* 0x000fc80007f1e0ff */
[----:B------:R-:W-:Y:S02]  /*4290*/  LEA.HI.X.SX32 R24, R21, R2, 0x1, P0 ;  /* 0x0000000215187211 */ /* 0x000fe400000f0eff */
[----:B---3--:R-:W-:-:S04]  /*42a0*/  LEA R20, P0, R23, UR10, 0x1 ;  /* 0x0000000a17147c11 */ /* 0x008fc8000f8008ff */
[----:B------:R-:W-:-:S06]  /*42b0*/  LEA.HI.X R21, R23, UR11, R24, 0x1, P0 ;  /* 0x0000000b17157c11 */ /* 0x000fcc00080f0c18 */
[----:B------:R-:W2:Y:S01]  /*42c0*/  LDG.E.U16.CONSTANT R21, desc[UR6][R20.64] ;  /* 0x0000000614157981 */ /* 0x000ea2000c1e9500 */
[----:B------:R-:W-:-:S04]  /*42d0*/  LOP3.LUT R22, R7, 0x7fffff80, R22, 0xf8, !PT ;  /* 0x7fffff8007167812 */ /* 0x000fc800078ef816 */
[----:B------:R-:W-:-:S05]  /*42e0*/  LEA R22, R22, UR4, 0x1 ;  /* 0x0000000416167c11 */ /* 0x000fca000f8e08ff */
[----:B--2---:R4:W-:Y:S02]  /*42f0*/  STS.U16 [R22+0x4000], R21 ;  /* 0x0040001516007388 */ /* 0x0049e40000000400 */
.L_x_321:
[----:B---3--:R-:W-:Y:S05]  /*4300*/  BSYNC.RECONVERGENT B0 ;  /* 0x0000000000007941 */ /* 0x008fea0003800200 */
.L_x_320:
[----:B------:R-:W-:Y:S01]  /*4310*/  BSSY.RECONVERGENT B0, `(.L_x_327) ;  /* 0x0000019000007945 */ /* 0x000fe20003800200 */
[----:B-12-4-:R-:W-:Y:S02]  /*4320*/  IMAD.MOV.U32 R21, RZ, RZ, RZ ;  /* 0x000000ffff157224 */ /* 0x016fe400078e00ff */
[----:B------:R-:W-:-:S07]  /*4330*/  IMAD.MOV.U32 R20, RZ, RZ, R102 ;  /* 0x000000ffff147224 */ /* 0x000fce00078e0066 */
.L_x_328:
[C---:B-1----:R-:W-:Y:S01]  /*4340*/  LEA R23, R20.reuse, UR4, 0x2 ;  /* 0x0000000414177c11 */ /* 0x042fe2000f8e10ff */
[----:B------:R-:W-:Y:S01]  /*4350*/  IMAD.MOV.U32 R22, RZ, RZ, R20 ;  /* 0x000000ffff167224 */ /* 0x000fe200078e0014 */
[----:B------:R-:W-:Y:S01]  /*4360*/  IADD3 R21, PT, PT, R21, 0x10, RZ ;  /* 0x0000001015157810 */ /* 0x000fe20007ffe0ff */
        /* <DEDUP_REMOVED lines=20> */
.L_x_327:
[----:B------:R-:W-:Y:S01]  /*44b0*/  LOP3.LUT P0, RZ, R10, 0xf, RZ, 0xc0, !PT ;  /* 0x0000000f0aff7812 */ /* 0x000fe2000780c0ff */
[----:B------:R-:W-:-:S12]  /*44c0*/  BSSY.RECONVERGENT B0, `(.L_x_329) ;  /* 0x0000021000007945 */ /* 0x000fd80003800200 */
[----:B------:R-:W-:Y:S05]  /*44d0*/  @!P0 BRA `(.L_x_330) ;  /* 0x00000000007c8947 */ /* 0x000fea0003800000 */
[----:B------:R-:W-:Y:S01]  /*44e0*/  ISETP.GE.U32.AND P0, PT, R15, 0x7, PT ;  /* 0x000000070f00780c */ /* 0x000fe20003f06070 */
[----:B------:R-:W-:Y:S01]  /*44f0*/  BSSY.RECONVERGENT B1, `(.L_x_331) ;  /* 0x000000c000017945 */ /* 0x000fe20003800200 */
[----:B------:R-:W-:-:S11]  /*4500*/  ISETP.NE.AND P1, PT, R11, RZ, PT ;  /* 0x000000ff0b00720c */ /* 0x000fd60003f25270 */
[----:B------:R-:W-:Y:S05]  /*4510*/  @!P0 BRA `(.L_x_332) ;  /* 0x0000000000248947 */ /* 0x000fea0003800000 */
        /* <DEDUP_REMOVED lines=9> */
.L_x_332:
[----:B------:R-:W-:Y:S05]  /*45b0*/  BSYNC.RECONVERGENT B1 ;  /* 0x0000000000017941 */ /* 0x000fea0003800200 */
.L_x_331:
[----:B------:R-:W-:Y:S05]  /*45c0*/  @!P1 BRA `(.L_x_330) ;  /* 0x0000000000409947 */ /* 0x000fea0003800000 */
[----:B------:R-:W-:Y:S02]  /*45d0*/  ISETP.GE.U32.AND P0, PT, R16, 0x3, PT ;  /* 0x000000031000780c */ /* 0x000fe40003f06070 */
[----:B------:R-:W-:-:S11]  /*45e0*/  ISETP.NE.AND P1, PT, R12, RZ, PT ;  /* 0x000000ff0c00720c */ /* 0x000fd60003f25270 */
[C---:B------:R-:W-:Y:S02]  /*45f0*/  @P0 LEA R21, R20.reuse, UR4, 0x2 ;  /* 0x0000000414150c11 */ /* 0x040fe4000f8e10ff */
[----:B------:R-:W-:-:S03]  /*4600*/  @P0 IADD3 R20, PT, PT, R20, 0x200, RZ ;  /* 0x0000020014140810 */ /* 0x000fc60007ffe0ff */
[----:B------:R3:W-:Y:S04]  /*4610*/  @P0 STS [R21+0x8000], RZ ;  /* 0x008000ff15000388 */ /* 0x0007e80000000800 */
[----:B------:R3:W-:Y:S04]  /*4620*/  @P0 STS [R21+0x8200], RZ ;  /* 0x008200ff15000388 */ /* 0x0007e80000000800 */
[----:B------:R3:W-:Y:S04]  /*4630*/  @P0 STS [R21+0x8400], RZ ;  /* 0x008400ff15000388 */ /* 0x0007e80000000800 */
[----:B------:R3:W-:Y:S01]  /*4640*/  @P0 STS [R21+0x8600], RZ ;  /* 0x008600ff15000388 */ /* 0x0007e20000000800 */
[----:B------:R-:W-:Y:S05]  /*4650*/  @!P1 BRA `(.L_x_330) ;  /* 0x00000000001c9947 */ /* 0x000fea0003800000 */
[----:B------:R-:W-:Y:S02]  /*4660*/  LEA R20, R20, UR4, 0x2 ;  /* 0x0000000414147c11 */ /* 0x000fe4000f8e10ff */
[----:B------:R-:W-:-:S03]  /*4670*/  ISETP.NE.AND P0, PT, R12, 0x1, PT ;  /* 0x000000010c00780c */ /* 0x000fc60003f05270 */
[----:B------:R4:W-:Y:S10]  /*4680*/  STS [R20+0x8000], RZ ;  /* 0x008000ff14007388 */ /* 0x0009f40000000800 */
[----:B----4-:R-:W-:Y:S05]  /*4690*/  @!P0 BRA `(.L_x_330) ;  /* 0x00000000000c8947 */ /* 0x010fea0003800000 */
[----:B------:R-:W-:Y:S01]  /*46a0*/  ISETP.NE.AND P0, PT, R12, 0x2, PT ;  /* 0x000000020c00780c */ /* 0x000fe20003f05270 */
[----:B------:R4:W-:-:S12]  /*46b0*/  STS [R20+0x8200], RZ ;  /* 0x008200ff14007388 */ /* 0x0009d80000000800 */
[----:B------:R4:W-:Y:S02]  /*46c0*/  @P0 STS [R20+0x8400], RZ ;  /* 0x008400ff14000388 */ /* 0x0009e40000000800 */
.L_x_330:
[----:B------:R-:W-:Y:S05]  /*46d0*/  BSYNC.RECONVERGENT B0 ;  /* 0x0000000000007941 */ /* 0x000fea0003800200 */
.L_x_329:
[----:B------:R-:W-:Y:S01]  /*46e0*/  BAR.SYNC.DEFER_BLOCKING 0x0 ;  /* 0x0000000000007b1d */ /* 0x000fe20000010000 */
[----:B------:R-:W-:-:S13]  /*46f0*/  ISETP.GT.U32.AND P0, PT, R102, 0x1ff, PT ;  /* 0x000001ff6600780c */ /* 0x000fda0003f04070 */
[----:B------:R-:W-:Y:S05]  /*4700*/  @P0 BRA `(.L_x_333) ;  /* 0x0000000400380947 */ /* 0x000fea0003800000 */
[----:B------:R-:W4:Y:S01]  /*4710*/  S2R R22, SR_LANEID ;  /* 0x0000000000167919 */ /* 0x000f220000000000 */
[----:B------:R-:W-:Y:S01]  /*4720*/  IMAD.MOV.U32 R50, RZ, RZ, R103 ;  /* 0x000000ffff327224 */ /* 0x000fe200078e0067 */
[C---:B----4-:R-:W-:Y:S02]  /*4730*/  LOP3.LUT R20, R22.reuse, 0xf, RZ, 0xc0, !PT ;  /* 0x0000000f16147812 */ /* 0x050fe400078ec0ff */
[----:B---3--:R-:W-:Y:S02]  /*4740*/  SHF.R.U32.HI R21, RZ, 0x2, R22 ;  /* 0x00000002ff157819 */ /* 0x008fe40000011616 */
[----:B------:R-:W-:Y:S02]  /*4750*/  SHF.R.U32.HI R49, RZ, 0x3, R20 ;  /* 0x00000003ff317819 */ /* 0x000fe40000011614 */
[----:B------:R-:W-:Y:S02]  /*4760*/  LOP3.LUT R22, R22, 0x3, RZ, 0xc0, !PT ;  /* 0x0000000316167812 */ /* 0x000fe400078ec0ff */
[----:B------:R-:W-:-:S03]  /*4770*/  LOP3.LUT R20, R20, 0x7, RZ, 0xc0, !PT ;  /* 0x0000000714147812 */ /* 0x000fc600078ec0ff */
[----:B------:R-:W-:Y:S02]  /*4780*/  IMAD R21, R21, 0x20, R22 ;  /* 0x0000002015157824 */ /* 0x000fe400078e0216 */
[----:B------:R-:W-:-:S03]  /*4790*/  IMAD R49, R49, 0x8, R20 ;  /* 0x0000000831317824 */ /* 0x000fc600078e0214 */
[----:B0-----:R-:W-:Y:S01]  /*47a0*/  SHF.L.U32 R28, R21, 0x3, RZ ;  /* 0x00000003151c7819 */ /* 0x001fe200000006ff */
[C---:B------:R-:W-:Y:S01]  /*47b0*/  IMAD R48, R49.reuse, 0x40, R95 ;  /* 0x0000004031307824 */ /* 0x040fe200078e025f */
[C---:B------:R-:W-:Y:S01]  /*47c0*/  LEA R45, R49.reuse, R92, 0x6 ;  /* 0x0000005c312d7211 */ /* 0x040fe200078e30ff */
[C---:B------:R-:W-:Y:S01]  /*47d0*/  IMAD R47, R49.reuse, 0x40, R94 ;  /* 0x00000040312f7824 */ /* 0x040fe200078e025e */
[C---:B------:R-:W-:Y:S01]  /*47e0*/  LEA R29, R49.reuse, R88, 0x6 ;  /* 0x00000058311d7211 */ /* 0x040fe200078e30ff */
[C---:B------:R-:W-:Y:S02]  /*47f0*/  IMAD R46, R49.reuse, 0x40, R93 ;  /* 0x00000040312e7824 */ /* 0x040fe400078e025d */
[C---:B------:R-:W-:Y:S02]  /*4800*/  IMAD R44, R49.reuse, 0x40, R91 ;  /* 0x00000040312c7824 */ /* 0x040fe400078e025b */
[C---:B------:R-:W-:Y:S02]  /*4810*/  IMAD R43, R49.reuse, 0x40, R90 ;  /* 0x00000040312b7824 */ /* 0x040fe400078e025a */
[----:B------:R-:W-:-:S07]  /*4820*/  IMAD R42, R49, 0x40, R89 ;  /* 0x00000040312a7824 */ /* 0x000fce00078e0259 */
.L_x_334:
[----:B------:R-:W-:Y:S01]  /*4830*/  SHF.R.U32.HI R51, RZ, 0x2, R50 ;  /* 0x00000002ff337819 */ /* 0x000fe20000011632 */
[----:B------:R-:W-:Y:S05]  /*4840*/  WARPSYNC.ALL ;  /* 0x0000000000007948 */ /* 0x000fea0003800000 */
[----:B------:R-:W-:Y:S01]  /*4850*/  LEA R54, R51, UR4, 0xb ;  /* 0x0000000433367c11 */ /* 0x000fe2000f8e58ff */
[----:B0-----:R-:W-:Y:S01]  /*4860*/  LDSM.16.M88.2 R20, [R48] ;  /* 0x000000003014783b */ /* 0x001fe20000000100 */
[C---:B------:R-:W-:Y:S01]  /*4870*/  ISETP.GE.U32.AND P0, PT, R50.reuse, 0xc, PT ;  /* 0x0000000c3200780c */ /* 0x040fe20003f06070 */
[----:B------:R-:W-:Y:S02]  /*4880*/  VIADD R50, R50, 0x4 ;  /* 0x0000000432327836 */ /* 0x000fe40000000000 */
[----:B------:R-:W-:Y:S01]  /*4890*/  IMAD R38, R49, 0x80, R54 ;  /* 0x0000008031267824 */ /* 0x000fe200078e0236 */
[----:B------:R-:W-:Y:S01]  /*48a0*/  LDSM.16.M88.2 R34, [R47] ;  /* 0x000000002f22783b */ /* 0x000fe20000000100 */
[----:B------:R-:W-:-:S03]  /*48b0*/  VIADD R24, R54, 0x10 ;  /* 0x0000001036187836 */ /* 0x000fc60000000000 */
[----:B-12---:R0:W1:Y:S01]  /*48c0*/  LDSM.16.M88.2 R22, [R38] ;  /* 0x000000002616783b */ /* 0x0060620000000100 */
[C---:B------:R-:W-:Y:S01]  /*48d0*/  IMAD R36, R49.reuse, 0x80, R24 ;  /* 0x0000008031247824 */ /* 0x040fe200078e0218 */
[C---:B------:R-:W-:Y:S02]  /*48e0*/  IADD3 R24, PT, PT, R54.reuse, 0x20, RZ ;  /* 0x0000002036187810 */ /* 0x040fe40007ffe0ff */
[----:B------:R-:W-:Y:S03]  /*48f0*/  LDSM.16.M88.2 R30, [R46] ;  /* 0x000000002e1e783b */ /* 0x000fe60000000100 */
[----:B------:R-:W-:Y:S01]  /*4900*/  IMAD R32, R49, 0x80, R24 ;  /* 0x0000008031207824 */ /* 0x000fe200078e0218 */
[----:B------:R-:W2:Y:S01]  /*4910*/  LDSM.16.M88.2 R36, [R36] ;  /* 0x000000002424783b */ /* 0x000ea20000000100 */
[----:B0-----:R-:W-:-:S04]  /*4920*/  VIADD R38, R54, 0x30 ;  /* 0x0000003036267836 */ /* 0x001fc80000000000 */
[----:B------:R-:W0:Y:S01]  /*4930*/  LDSM.16.M88.2 R32, [R32] ;  /* 0x000000002020783b */ /* 0x000e220000000100 */
[----:B------:R-:W-:-:S03]  /*4940*/  IMAD R40, R49, 0x80, R38 ;  /* 0x0000008031287824 */ /* 0x000fc600078e0226 */
[----:B------:R-:W-:Y:S04]  /*4950*/  LDSM.16.M88.2 R38, [R45] ;  /* 0x000000002d26783b */ /* 0x000fe80000000100 */
[----:B------:R-:W3:Y:S01]  /*4960*/  LDSM.16.M88.2 R40, [R40] ;  /* 0x000000002828783b */ /* 0x000ee20000000100 */
[C---:B-1----:R-:W-:Y:S08]  /*4970*/  IMMA.16816.S8.S8 R24, R22.reuse.ROW, R20.COL, RZ ;  /* 0x0000001416187237 */ /* 0x042ff000004054ff */
[----:B------:R-:W-:-:S12]  /*4980*/  IMMA.16816.S8.S8 R20, R22.ROW, R21.COL, RZ ;  /* 0x0000001516147237 */ /* 0x000fd800004054ff */
[----:B--2---:R-:W-:Y:S01]  /*4990*/  IMMA.16816.S8.S8 R24, R36.ROW, R34.COL, R24 ;  /* 0x0000002224187237 */ /* 0x004fe20000405418 */
[----:B------:R-:W-:-:S07]  /*49a0*/  IADD3 R34, PT, PT, R54, 0x40, RZ ;  /* 0x0000004036227810 */ /* 0x000fce0007ffe0ff */
[----:B------:R-:W-:Y:S01]  /*49b0*/  IMMA.16816.S8.S8 R20, R36.ROW, R35.COL, R20 ;  /* 0x0000002324147237 */ /* 0x000fe20000405414 */
[----:B------:R-:W-:Y:S02]  /*49c0*/  IMAD R36, R49, 0x80, R34 ;  /* 0x0000008031247824 */ /* 0x000fe400078e0222 */
[----:B------:R-:W-:Y:S04]  /*49d0*/  LDSM.16.M88.2 R34, [R44] ;  /* 0x000000002c22783b */ /* 0x000fe80000000100 */
[----:B------:R-:W1:Y:S05]  /*49e0*/  LDSM.16.M88.2 R36, [R36] ;  /* 0x000000002424783b */ /* 0x000e6a0000000100 */
[----:B0-----:R-:W-:Y:S01]  /*49f0*/  IMMA.16816.S8.S8 R24, R32.ROW, R30.COL, R24 ;  /* 0x0000001e20187237 */ /* 0x001fe20000405418 */
[----:B------:R-:W-:-:S07]  /*4a00*/  VIADD R30, R54, 0x50 ;  /* 0x00000050361e7836 */ /* 0x000fce0000000000 */
[----:B------:R-:W-:Y:S01]  /*4a10*/  IMMA.16816.S8.S8 R20, R32.ROW, R31.COL, R20 ;  /* 0x0000001f20147237 */ /* 0x000fe20000405414 */
[----:B------:R-:W-:Y:S02]  /*4a20*/  IMAD R32, R49, 0x80, R30 ;  /* 0x0000008031207824 */ /* 0x000fe400078e021e */
[----:B------:R-:W-:Y:S04]  /*4a30*/  LDSM.16.M88.2 R30, [R43] ;  /* 0x000000002b1e783b */ /* 0x000fe80000000100 */
[----:B------:R-:W0:Y:S05]  /*4a40*/  LDSM.16.M88.2 R32, [R32] ;  /* 0x000000002020783b */ /* 0x000e2a0000000100 */
[----:B---3--:R-:W-:Y:S01]  /*4a50*/  IMMA.16816.S8.S8 R24, R40.ROW, R38.COL, R24 ;  /* 0x0000002628187237 */ /* 0x008fe20000405418 */
[C---:B------:R-:W-:Y:S01]  /*4a60*/  IADD3 R38, PT, PT, R54.reuse, 0x60, RZ ;  /* 0x0000006036267810 */ /* 0x040fe20007ffe0ff */
[----:B------:R-:W-:-:S04]  /*4a70*/  VIADD R54, R54, 0x70 ;  /* 0x0000007036367836 */ /* 0x000fc80000000000 */
[C---:B------:R-:W-:Y:S02]  /*4a80*/  IMAD R38, R49.reuse, 0x80, R38 ;  /* 0x0000008031267824 */ /* 0x040fe400078e0226 */
[----:B------:R-:W-:Y:S01]  /*4a90*/  IMMA.16816.S8.S8 R20, R40.ROW, R39.COL, R20 ;  /* 0x0000002728147237 */ /* 0x000fe20000405414 */
[----:B------:R-:W-:Y:S04]  /*4aa0*/  LDSM.16.M88.2 R40, [R42] ;  /* 0x000000002a28783b */ /* 0x000fe80000000100 */
[----:B------:R-:W2:Y:S07]  /*4ab0*/  LDSM.16.M88.2 R38, [R38] ;  /* 0x000000002626783b */ /* 0x000eae0000000100 */
[C---:B-1----:R-:W-:Y:S08]  /*4ac0*/  IMMA.16816.S8.S8 R24, R36.reuse.ROW, R34.COL, R24 ;  /* 0x0000002224187237 */ /* 0x042ff00000405418 */
[----:B------:R-:W-:Y:S01]  /*4ad0*/  IMMA.16816.S8.S8 R20, R36.ROW, R35.COL, R20 ;  /* 0x0000002324147237 */ /* 0x000fe20000405414 */
[----:B------:R-:W-:Y:S01]  /*4ae0*/  IMAD R36, R49, 0x80, R54 ;  /* 0x0000008031247824 */ /* 0x000fe200078e0236 */
[----:B------:R-:W-:Y:S05]  /*4af0*/  LDSM.16.M88.2 R34, [R29] ;  /* 0x000000001d22783b */ /* 0x000fea0000000100 */
[----:B------:R-:W1:Y:S05]  /*4b00*/  LDSM.16.M88.2 R36, [R36] ;  /* 0x000000002424783b */ /* 0x000e6a0000000100 */
[C---:B0-----:R-:W-:Y:S08]  /*4b10*/  IMMA.16816.S8.S8 R24, R32.reuse.ROW, R30.COL, R24 ;  /* 0x0000001e20187237 */ /* 0x041ff00000405418 */
[----:B------:R-:W-:Y:S01]  /*4b20*/  IMMA.16816.S8.S8 R20, R32.ROW, R31.COL, R20 ;  /* 0x0000001f20147237 */ /* 0x000fe20000405414 */
[----:B------:R-:W-:-:S04]  /*4b30*/  LEA R31, R51, R96, 0xa ;  /* 0x00000060331f7211 */ /* 0x000fc800078e50ff */
[----:B------:R-:W-:-:S04]  /*4b40*/  LEA R31, R31, UR4, 0x2 ;  /* 0x000000041f1f7c11 */ /* 0x000fc8000f8e10ff */
[----:B------:R-:W-:-:S03]  /*4b50*/  IADD3 R31, PT, PT, R28, 0x8000, R31 ;  /* 0x000080001c1f7810 */ /* 0x000fc60007ffe01f */
[C---:B--2---:R-:W-:Y:S08]  /*4b60*/  IMMA.16816.S8.S8 R24, R38.reuse.ROW, R40.COL, R24 ;  /* 0x0000002826187237 */ /* 0x044ff00000405418 */
[----:B------:R-:W-:-:S12]  /*4b70*/  IMMA.16816.S8.S8 R20, R38.ROW, R41.COL, R20 ;  /* 0x0000002926147237 */ /* 0x000fd80000405414 */
[C---:B-1----:R-:W-:Y:S08]  /*4b80*/  IMMA.16816.S8.S8 R24, R36.reuse.ROW, R34.COL, R24 ;  /* 0x0000002224187237 */ /* 0x042ff00000405418 */
[----:B------:R-:W-:Y:S11]  /*4b90*/  IMMA.16816.S8.S8 R20, R36.ROW, R35.COL, R20 ;  /* 0x0000002324147237 */ /* 0x000ff60000405414 */
[----:B------:R0:W-:Y:S04]  /*4ba0*/  STS.64 [R31], R24 ;  /* 0x000000181f007388 */ /* 0x0001e80000000a00 */
[----:B------:R0:W-:Y:S04]  /*4bb0*/  STS.64 [R31+0x800], R26 ;  /* 0x0008001a1f007388 */ /* 0x0001e80000000a00 */
[----:B------:R0:W-:Y:S04]  /*4bc0*/  STS.64 [R31+0x20], R20 ;  /* 0x000020141f007388 */ /* 0x0001e80000000a00 */
[----:B------:R0:W-:Y:S01]  /*4bd0*/  STS.64 [R31+0x820], R22 ;  /* 0x000820161f007388 */ /* 0x0001e20000000a00 */
[----:B------:R-:W-:Y:S05]  /*4be0*/  @!P0 BRA `(.L_x_334) ;  /* 0xfffffffc00108947 */ /* 0x000fea000383ffff */
.L_x_333:
        /* <DEDUP_REMOVED lines=9> */
[----:B-123--:R-:W-:Y:S05]  /*4c80*/  CALL.REL.NOINC `($__internal_4_$__cuda_sm20_rcp_rn_f32_slowpath) ;  /* 0x0000002800647944 */ /* 0x00efea0003c00000 */
[----:B------:R-:W-:Y:S01]  /*4c90*/  IMAD.MOV.U32 R21, RZ, RZ, R22 ;  /* 0x000000ffff157224 */ /* 0x000fe200078e0016 */
[----:B------:R-:W-:Y:S06]  /*4ca0*/  BRA `(.L_x_337) ;  /* 0x0000000000107947 */ /* 0x000fec0003800000 */
.L_x_336:
[----:B---3--:R-:W0:Y:S02]  /*4cb0*/  MUFU.RCP R21, R52 ;  /* 0x0000003400157308 */ /* 0x008e240000001000 */
[----:B0-----:R-:W-:-:S04]  /*4cc0*/  FFMA R20, R21, R52, -1 ;  /* 0xbf80000015147423 */ /* 0x001fc80000000034 */
[----:B------:R-:W-:-:S04]  /*4cd0*/  FADD.FTZ R20, -R20, -RZ ;  /* 0x800000ff14147221 */ /* 0x000fc80000010100 */
[----:B------:R-:W-:-:S07]  /*4ce0*/  FFMA R21, R21, R20, R21 ;  /* 0x0000001415157223 */ /* 0x000fce0000000015 */
.L_x_337:
[----:B------:R-:W-:Y:S05]  /*4cf0*/  BSYNC.RECONVERGENT B0 ;  /* 0x0000000000007941 */ /* 0x000fea0003800200 */
.L_x_335:
[----:B------:R-:W-:Y:S04]  /*4d00*/  BSSY.RECONVERGENT B0, `(.L_x_338) ;  /* 0x0000192000007945 */ /* 0x000fe80003800200 */
[----:B------:R-:W-:Y:S05]  /*4d10*/  @P3 BRA `(.L_x_339) ;  /* 0x0000001800403947 */ /* 0x000fea0003800000 */
[----:B------:R-:W-:Y:S01]  /*4d20*/  IADD3 R20, PT, PT, R19, -0x1, RZ ;  /* 0xffffffff13147810 */ /* 0x000fe20007ffe0ff */
[----:B------:R-:W-:Y:S01]  /*4d30*/  FMUL R106, R6, R21 ;  /* 0x00000015066a7220 */ /* 0x000fe20000400000 */
[----:B------:R-:W-:Y:S01]  /*4d40*/  LOP3.LUT R105, R18, 0x78, RZ, 0xc0, !PT ;  /* 0x0000007812697812 */ /* 0x000fe200078ec0ff */
[----:B------:R-:W-:Y:S01]  /*4d50*/  IMAD.MOV.U32 R107, RZ, RZ, R103 ;  /* 0x000000ffff6b7224 */ /* 0x000fe200078e0067 */
[----:B------:R-:W-:Y:S02]  /*4d60*/  ISETP.GE.U32.AND P0, PT, R20, 0x3, PT ;  /* 0x000000031400780c */ /* 0x000fe40003f06070 */
[----:B------:R-:W-:-:S11]  /*4d70*/  LOP3.LUT R104, R18, 0x3, RZ, 0xc0, !PT ;  /* 0x0000000312687812 */ /* 0x000fd600078ec0ff */
.L_x_348:
        /* <DEDUP_REMOVED lines=9> */
.L_x_342:
[----:B------:R-:W-:Y:S01]  /*4e10*/  IMAD R20, R107, 0x40, R28 ;  /* 0x000000406b147824 */ /* 0x000fe200078e021c */
[----:B------:R-:W-:-:S04]  /*4e20*/  IADD3 R28, PT, PT, R28, 0x8, RZ ;  /* 0x000000081c1c7810 */ /* 0x000fc80007ffe0ff */
[----:B------:R-:W-:Y:S02]  /*4e30*/  LEA R29, R20, UR4, 0x2 ;  /* 0x00000004141d7c11 */ /* 0x000fe4000f8e10ff */
[----:B------:R-:W-:-:S03]  /*4e40*/  ISETP.NE.AND P1, PT, R28, R105, PT ;  /* 0x000000691c00720c */ /* 0x000fc60003f25270 */
[----:B-12---:R-:W0:Y:S04]  /*4e50*/  LDS.128 R20, [R29+0x8000] ;  /* 0x008000001d147984 */ /* 0x006e280000000c00 */
        /* <DEDUP_REMOVED lines=23> */
.L_x_341:
[----:B------:R-:W-:-:S13]  /*4fd0*/  ISETP.NE.AND P1, PT, R19, RZ, PT ;  /* 0x000000ff1300720c */ /* 0x000fda0003f25270 */
[----:B------:R-:W-:Y:S05]  /*4fe0*/  @!P1 BRA `(.L_x_340) ;  /* 0x0000000000909947 */ /* 0x000fea0003800000 */
[----:B------:R-:W-:Y:S01]  /*4ff0*/  ISETP.NE.AND P1, PT, R104, RZ, PT ;  /* 0x000000ff6800720c */ /* 0x000fe20003f25270 */
[----:B------:R-:W-:-:S12]  /*5000*/  @!P0 BRA `(.L_x_343) ;  /* 0x00000000003c8947 */ /* 0x000fd80003800000 */
[----:B------:R-:W-:Y:S02]  /*5010*/  IMAD R21, R107, 0x40, R20 ;  /* 0x000000406b157824 */ /* 0x000fe400078e0214 */
[----:B------:R-:W-:-:S03]  /*5020*/  VIADD R20, R20, 0x4 ;  /* 0x0000000414147836 */ /* 0x000fc60000000000 */
[----:B------:R-:W-:-:S05]  /*5030*/  LEA R21, R21, UR4, 0x2 ;  /* 0x0000000415157c11 */ /* 0x000fca000f8e10ff */
[----:B-12---:R-:W0:Y:S04]  /*5040*/  LDS.64 R22, [R21+0x8000] ;  /* 0x0080000015167984 */ /* 0x006e280000000a00 */
        /* <DEDUP_REMOVED lines=11> */
.L_x_343:
[----:B------:R-:W-:Y:S05]  /*5100*/  @!P1 BRA `(.L_x_340) ;  /* 0x0000000000489947 */ /* 0x000fea0003800000 */
[----:B------:R-:W-:Y:S02]  /*5110*/  ISETP.NE.AND P1, PT, R104, 0x1, PT ;  /* 0x000000016800780c */ /* 0x000fe40003f25270 */
[----:B------:R-:W-:-:S11]  /*5120*/  LOP3.LUT P2, RZ, R18, 0x1, RZ, 0xc0, !PT ;  /* 0x0000000112ff7812 */ /* 0x000fd6000784c0ff */
[----:B------:R-:W-:Y:S05]  /*5130*/  @!P1 BRA `(.L_x_344) ;  /* 0x0000000000249947 */ /* 0x000fea0003800000 */
[----:B------:R-:W-:Y:S01]  /*5140*/  LEA R21, R107, R20, 0x6 ;  /* 0x000000146b157211 */ /* 0x000fe200078e30ff */
[----:B------:R-:W-:-:S03]  /*5150*/  VIADD R20, R20, 0x2 ;  /* 0x0000000214147836 */ /* 0x000fc60000000000 */
[----:B------:R-:W-:-:S05]  /*5160*/  LEA R21, R21, UR4, 0x2 ;  /* 0x0000000415157c11 */ /* 0x000fca000f8e10ff */
[----:B-12---:R-:W0:Y:S02]  /*5170*/  LDS.64 R22, [R21+0x8000] ;  /* 0x0080000015167984 */ /* 0x006e240000000a00 */
[----:B0-----:R-:W-:Y:S02]  /*5180*/  I2FP.F32.S32 R25, R22 ;  /* 0x0000001600197245 */ /* 0x001fe40000201400 */
[----:B------:R-:W-:-:S03]  /*5190*/  I2FP.F32.S32 R23, R23 ;  /* 0x0000001700177245 */ /* 0x000fc60000201400 */
[C---:B------:R-:W-:Y:S02]  /*51a0*/  FMUL R22, R106.reuse, R25 ;  /* 0x000000196a167220 */ /* 0x040fe40000400000 */
[----:B------:R-:W-:-:S05]  /*51b0*/  FMUL R23, R106, R23 ;  /* 0x000000176a177220 */ /* 0x000fca0000400000 */
[----:B------:R-:W-:-:S07]  /*51c0*/  FMNMX3 R109, R109, R22, R23, !PT ;  /* 0x000000166d6d7276 */ /* 0x000fce0007800017 */
.L_x_344:
[----:B------:R-:W-:-:S05]  /*51d0*/  @P2 IMAD R20, R107, 0x40, R20 ;  /* 0x000000406b142824 */ /* 0x000fca00078e0214 */
[----:B------:R-:W-:-:S06]  /*51e0*/  @P2 LEA R20, R20, UR4, 0x2 ;  /* 0x0000000414142c11 */ /* 0x000fcc000f8e10ff */
[----:B------:R-:W0:Y:S02]  /*51f0*/  @P2 LDS R20, [R20+0x8000] ;  /* 0x0080000014142984 */ /* 0x000e240000000800 */
[----:B0-----:R-:W-:-:S05]  /*5200*/  @P2 I2FP.F32.S32 R21, R20 ;  /* 0x0000001400152245 */ /* 0x001fca0000201400 */
[----:B------:R-:W-:-:S05]  /*5210*/  @P2 FMUL R22, R106, R21 ;  /* 0x000000156a162220 */ /* 0x000fca0000400000 */
[----:B------:R-:W-:-:S07]  /*5220*/  @P2 FMNMX R109, R109, R22, !PT ;  /* 0x000000166d6d2209 */ /* 0x000fce0007800000 */
.L_x_340:
[C---:B------:R-:W-:Y:S01]  /*5230*/  LEA R108, R107.reuse, UR4, 0x2 ;  /* 0x000000046b6c7c11 */ /* 0x040fe2000f8e10ff */
[----:B------:R-:W-:Y:S01]  /*5240*/  IMAD.MOV.U32 R21, RZ, RZ, 0x3f000000 ;  /* 0x3f000000ff157424 */ /* 0x000fe200078e00ff */
[----:B------:R-:W-:Y:S02]  /*5250*/  MOV R24, 0x437c0000 ;  /* 0x437c000000187802 */ /* 0x000fe40000000f00 */
[----:B------:R-:W-:Y:S01]  /*5260*/  LEA R110, R107, UR4, 0x9 ;  /* 0x000000046b6e7c11 */ /* 0x000fe2000f8e48ff */
[----:B------:R-:W0:Y:S01]  /*5270*/  LDS R20, [R108+0xc010] ;  /* 0x00c010006c147984 */ /* 0x000e220000000800 */
[----:B------:R-:W-:-:S03]  /*5280*/  ISETP.GE.AND P1, PT, R17, 0x1, PT ;  /* 0x000000011100780c */ /* 0x000fc60003f26270 */
[----:B------:R-:W3:Y:S01]  /*5290*/  LDS R22, [R108+0xc110] ;  /* 0x00c110006c167984 */ /* 0x000ee20000000800 */
[----:B0-----:R-:W-:-:S05]  /*52a0*/  FMNMX R109, R20, R109, !PT ;  /* 0x0000006d146d7209 */ /* 0x001fca0007800000 */
[----:B------:R-:W-:-:S04]  /*52b0*/  FADD R20, R20, -R109 ;  /* 0x8000006d14147221 */ /* 0x000fc80000000000 */
[----:B------:R-:W-:-:S04]  /*52c0*/  FFMA.SAT R21, R20, 0.0057249800302088260651, R21 ;  /* 0x3bbb989d14157823 */ /* 0x000fc80000002015 */
[----:B------:R-:W-:-:S04]  /*52d0*/  FFMA.RM R21, R21, R24, 12582913 ;  /* 0x4b40000115157423 */ /* 0x000fc80000004018 */
[C---:B-12---:R-:W-:Y:S01]  /*52e0*/  FADD R23, R21.reuse, -12583039 ;  /* 0xcb40007f15177421 */ /* 0x046fe20000000000 */
[----:B------:R-:W-:-:S03]  /*52f0*/  IMAD.SHL.U32 R111, R21, 0x800000, RZ ;  /* 0x00800000156f7824 */ /* 0x000fc600078e00ff */
[----:B------:R-:W-:-:S04]  /*5300*/  FFMA R23, R20, 1.4426950216293334961, -R23 ;  /* 0x3fb8aa3b14177823 */ /* 0x000fc80000000817 */
[----:B------:R-:W-:-:S04]  /*5310*/  FFMA R23, R20, 1.925963033500011079e-08, R23 ;  /* 0x32a5706014177823 */ /* 0x000fc80000000017 */
[----:B------:R-:W0:Y:S02]  /*5320*/  MUFU.EX2 R20, R23 ;  /* 0x0000001700147308 */ /* 0x000e240000000800 */
[----:B0-----:R-:W-:-:S04]  /*5330*/  FMUL R111, R111, R20 ;  /* 0x000000146f6f7220 */ /* 0x001fc80000400000 */
[----:B---3--:R-:W-:-:S05]  /*5340*/  FMUL R21, R111, R22 ;  /* 0x000000166f157220 */ /* 0x008fca0000400000 */
[----:B------:R-:W-:Y:S04]  /*5350*/  STS [R108+0xc110], R21 ;  /* 0x00c110156c007388 */ /* 0x000fe80000000800 */
[----:B------:R-:W0:Y:S04]  /*5360*/  LDS.128 R68, [R110+0xc210] ;  /* 0x00c210006e447984 */ /* 0x000e280000000c00 */
[----:B------:R-:W1:Y:S04]  /*5370*/  LDS.128 R32, [R110+0xc220] ;  /* 0x00c220006e207984 */ /* 0x000e680000000c00 */
[----:B------:R-:W2:Y:S04]  /*5380*/  LDS.128 R56, [R110+0xc230] ;  /* 0x00c230006e387984 */ /* 0x000ea80000000c00 */
[----:B------:R-:W3:Y:S04]  /*5390*/  LDS.128 R52, [R110+0xc260] ;  /* 0x00c260006e347984 */ /* 0x000ee80000000c00 */
[----:B------:R-:W4:Y:S04]  /*53a0*/  LDS.128 R48, [R110+0xc280] ;  /* 0x00c280006e307984 */ /* 0x000f280000000c00 */
[----:B------:R-:W5:Y:S04]  /*53b0*/  LDS.128 R40, [R110+0xc290] ;  /* 0x00c290006e287984 */ /* 0x000f680000000c00 */
[----:B------:R-:W-:Y:S04]  /*53c0*/  LDS.128 R44, [R110+0xc2a0] ;  /* 0x00c2a0006e2c7984 */ /* 0x000fe80000000c00 */
[----:B------:R-:W5:Y:S04]  /*53d0*/  LDS.128 R60, [R110+0xc240] ;  /* 0x00c240006e3c7984 */ /* 0x000f680000000c00 */
[----:B------:R-:W5:Y:S04]  /*53e0*/  LDS.128 R64, [R110+0xc250] ;  /* 0x00c250006e407984 */ /* 0x000f680000000c00 */
[----:B------:R-:W5:Y:S01]  /*53f0*/  LDS.128 R36, [R110+0xc270] ;  /* 0x00c270006e247984 */ /* 0x000f620000000c00 */
        /* <DEDUP_REMOVED lines=12> */
[----:B------:R-:W-:Y:S01]  /*54c0*/  STS.128 [R110+0xc220], R32 ;  /* 0x00c220206e007388 */ /* 0x000fe20000000c00 */
[C---:B------:R-:W-:Y:S01]  /*54d0*/  FMUL R59, R111.reuse, R59 ;  /* 0x0000003b6f3b7220 */ /* 0x040fe20000400000 */
[C---:B---3--:R-:W-:Y:S01]  /*54e0*/  FMUL R52, R111.reuse, R52 ;  /* 0x000000346f347220 */ /* 0x048fe20000400000 */
[C---:B------:R-:W-:Y:S01]  /*54f0*/  FMUL R53, R111.reuse, R53 ;  /* 0x000000356f357220 */ /* 0x040fe20000400000 */
[----:B------:R-:W0:Y:S01]  /*5500*/  LDS.128 R20, [R110+0xc2b0] ;  /* 0x00c2b0006e147984 */ /* 0x000e220000000c00 */
[C---:B------:R-:W-:Y:S01]  /*5510*/  FMUL R54, R111.reuse, R54 ;  /* 0x000000366f367220 */ /* 0x040fe20000400000 */
[C---:B------:R-:W-:Y:S01]  /*5520*/  FMUL R55, R111.reuse, R55 ;  /* 0x000000376f377220 */ /* 0x040fe20000400000 */
[C---:B----4-:R-:W-:Y:S01]  /*5530*/  FMUL R48, R111.reuse, R48 ;  /* 0x000000306f307220 */ /* 0x050fe20000400000 */
[----:B------:R-:W1:Y:S01]  /*5540*/  LDS.128 R24, [R110+0xc2c0] ;  /* 0x00c2c0006e187984 */ /* 0x000e620000000c00 */
[C---:B------:R-:W-:Y:S01]  /*5550*/  FMUL R49, R111.reuse, R49 ;  /* 0x000000316f317220 */ /* 0x040fe20000400000 */
[C---:B------:R-:W-:Y:S01]  /*5560*/  FMUL R50, R111.reuse, R50 ;  /* 0x000000326f327220 */ /* 0x040fe20000400000 */
[C---:B------:R-:W-:Y:S01]  /*5570*/  FMUL R51, R111.reuse, R51 ;  /* 0x000000336f337220 */ /* 0x040fe20000400000 */
[----:B------:R-:W2:Y:S01]  /*5580*/  LDS.128 R28, [R110+0xc2d0] ;  /* 0x00c2d0006e1c7984 */ /* 0x000ea20000000c00 */
[C---:B-----5:R-:W-:Y:S01]  /*5590*/  FMUL R40, R111.reuse, R40 ;  /* 0x000000286f287220 */ /* 0x060fe20000400000 */
[C---:B------:R-:W-:Y:S01]  /*55a0*/  FMUL R41, R111.reuse, R41 ;  /* 0x000000296f297220 */ /* 0x040fe20000400000 */
[C---:B------:R-:W-:Y:S01]  /*55b0*/  FMUL R42, R111.reuse, R42 ;  /* 0x0000002a6f2a7220 */ /* 0x040fe20000400000 */
[----:B------:R-:W3:Y:S01]  /*55c0*/  LDS.128 R32, [R110+0xc2e0] ;  /* 0x00c2e0006e207984 */ /* 0x000ee20000000c00 */
[C---:B------:R-:W-:Y:S01]  /*55d0*/  FMUL R43, R111.reuse, R43 ;  /* 0x0000002b6f2b7220 */ /* 0x040fe20000400000 */
[C---:B------:R-:W-:Y:S01]  /*55e0*/  FMUL R60, R111.reuse, R60 ;  /* 0x0000003c6f3c7220 */ /* 0x040fe20000400000 */
[C---:B------:R-:W-:Y:S01]  /*55f0*/  FMUL R61, R111.reuse, R61 ;  /* 0x0000003d6f3d7220 */ /* 0x040fe20000400000 */
[----:B------:R-:W4:Y:S01]  /*5600*/  LDS.128 R72, [R110+0xc2f0] ;  /* 0x00c2f0006e487984 */ /* 0x000f220000000c00 */
[C---:B------:R-:W-:Y:S01]  /*5610*/  FMUL R62, R111.reuse, R62 ;  /* 0x0000003e6f3e7220 */ /* 0x040fe20000400000 */
[C---:B------:R-:W-:Y:S01]  /*5620*/  FMUL R63, R111.reuse, R63 ;  /* 0x0000003f6f3f7220 */ /* 0x040fe20000400000 */
[C---:B------:R-:W-:Y:S01]  /*5630*/  FMUL R64, R111.reuse, R64 ;  /* 0x000000406f407220 */ /* 0x040fe20000400000 */
[----:B------:R-:W5:Y:S01]  /*5640*/  LDS.128 R68, [R110+0xc320] ;  /* 0x00c320006e447984 */ /* 0x000f620000000c00 */
[C---:B------:R-:W-:Y:S01]  /*5650*/  FMUL R65, R111.reuse, R65 ;  /* 0x000000416f417220 */ /* 0x040fe20000400000 */
[C---:B------:R-:W-:Y:S01]  /*5660*/  FMUL R66, R111.reuse, R66 ;  /* 0x000000426f427220 */ /* 0x040fe20000400000 */
[C---:B------:R-:W-:Y:S01]  /*5670*/  FMUL R67, R111.reuse, R67 ;  /* 0x000000436f437220 */ /* 0x040fe20000400000 */
[----:B------:R0:W-:Y:S01]  /*5680*/  STS.128 [R110+0xc230], R56 ;  /* 0x00c230386e007388 */ /* 0x0001e20000000c00 */
[C---:B------:R-:W-:Y:S01]  /*5690*/  FMUL R36, R111.reuse, R36 ;  /* 0x000000246f247220 */ /* 0x040fe20000400000 */
[C---:B------:R-:W-:Y:S01]  /*56a0*/  FMUL R37, R111.reuse, R37 ;  /* 0x000000256f257220 */ /* 0x040fe20000400000 */
[C---:B------:R-:W-:Y:S01]  /*56b0*/  FMUL R38, R111.reuse, R38 ;  /* 0x000000266f267220 */ /* 0x040fe20000400000 */
[----:B------:R1:W-:Y:S01]  /*56c0*/  STS.128 [R110+0xc260], R52 ;  /* 0x00c260346e007388 */ /* 0x0003e20000000c00 */
[----:B------:R-:W-:-:S03]  /*56d0*/  FMUL R39, R111, R39 ;  /* 0x000000276f277220 */ /* 0x000fc60000400000 */
[----:B------:R-:W-:Y:S04]  /*56e0*/  STS.128 [R110+0xc280], R48 ;  /* 0x00c280306e007388 */ /* 0x000fe80000000c00 */
[----:B------:R2:W-:Y:S01]  /*56f0*/  STS.128 [R110+0xc290], R40 ;  /* 0x00c290286e007388 */ /* 0x0005e20000000c00 */
        /* <DEDUP_REMOVED lines=134> */
[----:B0-----:R-:W-:Y:S01]  /*5f60*/  IMAD.MOV.U32 R24, RZ, RZ, RZ ;  /* 0x000000ffff187224 */ /* 0x001fe200078e00ff */
[----:B------:R-:W-:Y:S06]  /*5f70*/  @!P1 BRA `(.L_x_345) ;  /* 0x00000004008c9947 */ /* 0x000fec0003800000 */
[----:B------:R-:W-:Y:S01]  /*5f80*/  IMAD.SHL.U32 R25, R107, 0x80, RZ ;  /* 0x000000806b197824 */ /* 0x000fe200078e00ff */
[----:B------:R-:W-:Y:S01]  /*5f90*/  MOV R24, RZ ;  /* 0x000000ff00187202 */ /* 0x000fe20000000f00 */
[----:B------:R-:W-:-:S07]  /*5fa0*/  IMAD.MOV.U32 R26, RZ, RZ, RZ ;  /* 0x000000ffff1a7224 */ /* 0x000fce00078e00ff */
.L_x_347:
[--C-:B------:R-:W-:Y:S01]  /*5fb0*/  IMAD R20, R107, 0x40, R26.reuse ;  /* 0x000000406b147824 */ /* 0x100fe200078e021a */
[----:B0-----:R-:W-:Y:S01]  /*5fc0*/  MOV R23, 0x437c0000 ;  /* 0x437c000000177802 */ /* 0x001fe20000000f00 */
[----:B------:R-:W-:Y:S02]  /*5fd0*/  IMAD.MOV.U32 R22, RZ, RZ, 0x3f000000 ;  /* 0x3f000000ff167424 */ /* 0x000fe400078e00ff */
[----:B------:R-:W-:Y:S01]  /*5fe0*/  IMAD.MOV.U32 R27, RZ, RZ, R26 ;  /* 0x000000ffff1b7224 */ /* 0x000fe200078e001a */
[----:B------:R-:W-:Y:S01]  /*5ff0*/  LEA R20, R20, UR4, 0x2 ;  /* 0x0000000414147c11 */ /* 0x000fe2000f8e10ff */
[----:B------:R-:W-:-:S05]  /*6000*/  VIADD R26, R26, 0x1 ;  /* 0x000000011a1a7836 */ /* 0x000fca0000000000 */
[----:B------:R-:W0:Y:S01]  /*6010*/  LDS R20, [R20+0x8000] ;  /* 0x0080000014147984 */ /* 0x000e220000000800 */
[----:B------:R-:W-:Y:S02]  /*6020*/  ISETP.NE.AND P2, PT, R26, R18, PT ;  /* 0x000000121a00720c */ /* 0x000fe40003f45270 */
[----:B0-----:R-:W-:-:S05]  /*6030*/  I2FP.F32.S32 R21, R20 ;  /* 0x0000001400157245 */ /* 0x001fca0000201400 */
[----:B------:R-:W-:-:S04]  /*6040*/  FFMA R21, R106, R21, -R109 ;  /* 0x000000156a157223 */ /* 0x000fc8000000086d */
[----:B------:R-:W-:-:S04]  /*6050*/  FFMA.SAT R22, R21, 0.0057249800302088260651, R22 ;  /* 0x3bbb989d15167823 */ /* 0x000fc80000002016 */
        /* <DEDUP_REMOVED lines=9> */
.L_x_346:
[--C-:B------:R-:W-:Y:S02]  /*60f0*/  IMAD R20, R27, 0x80, R28.reuse ;  /* 0x000000801b147824 */ /* 0x100fe400078e021c */
[----:B------:R-:W-:Y:S01]  /*6100*/  IMAD.IADD R21, R25, 0x1, R28 ;  /* 0x0000000119157824 */ /* 0x000fe200078e021c */
[----:B------:R-:W-:Y:S02]  /*6110*/  IADD3 R28, PT, PT, R28, 0x10, RZ ;  /* 0x000000101c1c7810 */ /* 0x000fe40007ffe0ff */
[----:B------:R-:W-:Y:S02]  /*6120*/  LEA R30, R20, UR4, 0x1 ;  /* 0x00000004141e7c11 */ /* 0x000fe4000f8e08ff */
[----:B0-----:R-:W-:Y:S02]  /*6130*/  LEA R32, R21, UR4, 0x2 ;  /* 0x0000000415207c11 */ /* 0x001fe4000f8e10ff */
        /* <DEDUP_REMOVED lines=71> */
.L_x_345:
[----:B------:R-:W1:Y:S01]  /*65b0*/  LDS R21, [R108+0xc110] ;  /* 0x00c110006c157984 */ /* 0x000e620000000800 */
[----:B------:R-:W-:-:S03]  /*65c0*/  VIADD R107, R107, 0x4 ;  /* 0x000000046b6b7836 */ /* 0x000fc60000000000 */
[----:B------:R3:W-:Y:S02]  /*65d0*/  STS [R108+0xc010], R109 ;  /* 0x00c0106d6c007388 */ /* 0x0007e40000000800 */
[----:B------:R-:W-:Y:S01]  /*65e0*/  ISETP.GE.AND P1, PT, R107, R100, PT ;  /* 0x000000646b00720c */ /* 0x000fe20003f26270 */
[----:B-1----:R-:W-:-:S05]  /*65f0*/  FADD R21, R21, R24 ;  /* 0x0000001815157221 */ /* 0x002fca0000000000 */
[----:B------:R3:W-:Y:S07]  /*6600*/  STS [R108+0xc110], R21 ;  /* 0x00c110156c007388 */ /* 0x0007ee0000000800 */
[----:B------:R-:W-:Y:S05]  /*6610*/  @!P1 BRA `(.L_x_348) ;  /* 0xffffffe400d89947 */ /* 0x000fea000383ffff */
.L_x_339:
[----:B------:R-:W-:Y:S05]  /*6620*/  BSYNC.RECONVERGENT B0 ;  /* 0x0000000000007941 */ /* 0x000fea0003800200 */
.L_x_338:
[----:B------:R-:W4:Y:S01]  /*6630*/  LDCU UR5, c[0x0][0x3b8] ;  /* 0x00007700ff0577ac */ /* 0x000f220008000800 */
[----:B------:R-:W-:Y:S01]  /*6640*/  VIADD R86, R86, 0x40 ;  /* 0x0000004056567836 */ /* 0x000fe20000000000 */
[----:B------:R-:W-:Y:S01]  /*6650*/  IADD3 R85, PT, PT, R85, -0x40, RZ ;  /* 0xffffffc055557810 */ /* 0x000fe20007ffe0ff */
[----:B------:R-:W-:Y:S01]  /*6660*/  VIADD R87, R87, 0x1 ;  /* 0x0000000157577836 */ /* 0x000fe20000000000 */
[----:B------:R-:W-:Y:S02]  /*6670*/  BAR.SYNC.DEFER_BLOCKING 0x0 ;  /* 0x0000000000007b1d */ /* 0x000fe40000010000 */
[----:B----4-:R-:W-:-:S13]  /*6680*/  ISETP.GE.AND P0, PT, R86, UR5, PT ;  /* 0x0000000556007c0c */ /* 0x010fda000bf06270 */
[----:B------:R-:W-:Y:S05]  /*6690*/  @!P0 BRA `(.L_x_349) ;  /* 0xffffffb800cc8947 */ /* 0x000fea000383ffff */
[----:B------:R-:W-:-:S13]  /*66a0*/  ISETP.GE.AND P0, PT, R102, R99, PT ;  /* 0x000000636600720c */ /* 0x000fda0003f06270 */
[----:B------:R-:W-:Y:S05]  /*66b0*/  @P0 EXIT ;  /* 0x000000000000094d */ /* 0x000fea0003800000 */
[----:B------:R-:W-:Y:S01]  /*66c0*/  IMAD.IADD R10, R99, 0x1, R8 ;  /* 0x00000001630a7824 */ /* 0x000fe200078e0208 */
[----:B------:R-:W4:Y:S01]  /*66d0*/  LDCU.64 UR8, c[0x0][0x398] ;  /* 0x00007300ff0877ac */ /* 0x000f220008000a00 */
[----:B------:R-:W-:Y:S03]  /*66e0*/  BSSY.RECONVERGENT B0, `(.L_x_350) ;  /* 0x000002a000007945 */ /* 0x000fe60003800200 */
[----:B------:R-:W-:-:S04]  /*66f0*/  LOP3.LUT R2, R10, 0x180, RZ, 0xc0, !PT ;  /* 0x000001800a027812 */ /* 0x000fc800078ec0ff */
[----:B------:R-:W-:-:S13]  /*6700*/  ISETP.NE.AND P0, PT, R2, 0x180, PT ;  /* 0x000001800200780c */ /* 0x000fda0003f05270 */
[----:B----4-:R-:W-:Y:S05]  /*6710*/  @!P0 BRA `(.L_x_351) ;  /* 0x0000000000988947 */ /* 0x010fea0003800000 */
[----:B------:R-:W-:Y:S01]  /*6720*/  LEA.HI R3, R10, 0x1, RZ, 0x19 ;  /* 0x000000010a037811 */ /* 0x000fe200078fc8ff */
[C---:B------:R-:W-:Y:S01]  /*6730*/  IMAD.SHL.U32 R2, R5.reuse, 0x80, RZ ;  /* 0x0000008005027824 */ /* 0x040fe200078e00ff */
[----:B------:R-:W-:Y:S02]  /*6740*/  LEA R5, R5, UR4, 0x2 ;  /* 0x0000000405057c11 */ /* 0x000fe4000f8e10ff */
[----:B------:R-:W-:Y:S02]  /*6750*/  SHF.L.U32 R9, R84, 0xd, RZ ;  /* 0x0000000d54097819 */ /* 0x000fe400000006ff */
[----:B------:R-:W-:Y:S01]  /*6760*/  LOP3.LUT R3, R3, 0x3, RZ, 0xc0, !PT ;  /* 0x0000000303037812 */ /* 0x000fe200078ec0ff */
[----:B------:R-:W-:Y:S01]  /*6770*/  VIADD R5, R5, 0xc110 ;  /* 0x0000c11005057836 */ /* 0x000fe20000000000 */
[----:B------:R-:W-:Y:S02]  /*6780*/  LOP3.LUT R9, R7, R9, R2, 0xfe, !PT ;  /* 0x0000000907097212 */ /* 0x000fe400078efe02 */
[----:B------:R-:W-:-:S07]  /*6790*/  IADD3 R4, PT, PT, -R3, RZ, RZ ;  /* 0x000000ff03047210 */ /* 0x000fce0007ffe1ff */
.L_x_354:
[----:B----4-:R-:W3:Y:S01]  /*67a0*/  LDS R3, [R5] ;  /* 0x0000000005037984 */ /* 0x010ee20000000800 */
[----:B------:R-:W-:Y:S01]  /*67b0*/  LOP3.LUT R2, R7, 0x3fffff80, R102, 0xf8, !PT ;  /* 0x3fffff8007027812 */ /* 0x000fe200078ef866 */
[----:B------:R-:W-:Y:S03]  /*67c0*/  BSSY.RECONVERGENT B1, `(.L_x_352) ;  /* 0x000000f000017945 */ /* 0x000fe60003800200 */
[----:B------:R-:W-:-:S05]  /*67d0*/  LEA R2, R2, UR4, 0x2 ;  /* 0x0000000402027c11 */ /* 0x000fca000f8e10ff */
        /* <DEDUP_REMOVED lines=11> */
[----:B012---:R-:W-:Y:S05]  /*6890*/  CALL.REL.NOINC `($__internal_5_$__cuda_sm3x_div_rn_noftz_f32_slowpath) ;  /* 0x0000001000387944 */ /* 0x007fea0003c00000 */
[----:B------:R-:W-:-:S07]  /*68a0*/  IMAD.MOV.U32 R3, RZ, RZ, R52 ;  /* 0x000000ffff037224 */ /* 0x000fce00078e0034 */
.L_x_353:
[----:B------:R-:W-:Y:S05]  /*68b0*/  BSYNC.RECONVERGENT B1 ;  /* 0x0000000000017941 */ /* 0x000fea0003800200 */
.L_x_352:
[----:B------:R-:W-:Y:S01]  /*68c0*/  IADD3 R8, P0, PT, R9, R118, RZ ;  /* 0x0000007609087210 */ /* 0x000fe20007f1e0ff */
[----:B------:R-:W-:Y:S01]  /*68d0*/  VIADD R102, R102, 0x80 ;  /* 0x0000008066667836 */ /* 0x000fe20000000000 */
[----:B------:R-:W-:Y:S01]  /*68e0*/  F2FP.F16.F32.PACK_AB R6, RZ, R3 ;  /* 0x00000003ff06723e */ /* 0x000fe200000000ff */
[----:B------:R-:W-:Y:S01]  /*68f0*/  VIADD R5, R5, 0x4 ;  /* 0x0000000405057836 */ /* 0x000fe20000000000 */
[----:B------:R-:W-:Y:S01]  /*6900*/  IADD3 R4, PT, PT, R4, 0x1, RZ ;  /* 0x0000000104047810 */ /* 0x000fe20007ffe0ff */
[----:B------:R-:W-:Y:S01]  /*6910*/  IMAD.X R11, RZ, RZ, R0, P0 ;  /* 0x000000ffff0b7224 */ /* 0x000fe200000e0600 */
[C---:B------:R-:W-:Y:S02]  /*6920*/  LEA R2, P0, R8.reuse, UR8, 0x1 ;  /* 0x0000000808027c11 */ /* 0x040fe4000f8008ff */
[----:B------:R-:W-:Y:S02]  /*6930*/  IADD3 R9, PT, PT, R9, 0x80, RZ ;  /* 0x0000008009097810 */ /* 0x000fe40007ffe0ff */
[----:B------:R-:W-:-:S02]  /*6940*/  LEA.HI.X R3, R8, UR9, R11, 0x1, P0 ;  /* 0x0000000908037c11 */ /* 0x000fc400080f0c0b */
[----:B------:R-:W-:-:S03]  /*6950*/  ISETP.NE.AND P0, PT, R4, RZ, PT ;  /* 0x000000ff0400720c */ /* 0x000fc60003f05270 */
[----:B------:R4:W-:Y:S10]  /*6960*/  STG.E.U16 desc[UR6][R2.64], R6 ;  /* 0x0000000602007986 */ /* 0x0009f4000c101506 */
[----:B------:R-:W-:Y:S05]  /*6970*/  @P0 BRA `(.L_x_354) ;  /* 0xfffffffc00880947 */ /* 0x000fea000383ffff */
.L_x_351:
[----:B------:R-:W-:Y:S05]  /*6980*/  BSYNC.RECONVERGENT B0 ;  /* 0x0000000000007941 */ /* 0x000fea0003800200 */
.L_x_350:
[----:B------:R-:W-:-:S13]  /*6990*/  ISETP.GE.U32.AND P0, PT, R10, 0x180, PT ;  /* 0x000001800a00780c */ /* 0x000fda0003f06070 */
[----:B------:R-:W-:Y:S05]  /*69a0*/  @!P0 EXIT ;  /* 0x000000000000894d */ /* 0x000fea0003800000 */
[----:B------:R-:W-:Y:S01]  /*69b0*/  VIADD R102, R102, 0x100 ;  /* 0x0000010066667836 */ /* 0x000fe20000000000 */
[----:B------:R-:W0:Y:S06]  /*69c0*/  LDCU.64 UR8, c[0x0][0x398] ;  /* 0x00007300ff0877ac */ /* 0x000e2c0008000a00 */
.L_x_363:
[----:B0---4-:R-:W-:Y:S01]  /*69d0*/  VIADD R2, R102, 0xffffff00 ;  /* 0xffffff0066027836 */ /* 0x011fe20000000000 */
        /* <DEDUP_REMOVED lines=18> */
[----:B------:R-:W-:-:S07]  /*6b00*/  MOV R3, R52 ;  /* 0x0000003400037202 */ /* 0x000fce0000000f00 */
.L_x_356:
[----:B0-----:R-:W-:Y:S05]  /*6b10*/  BSYNC.RECONVERGENT B0 ;  /* 0x0000000000007941 */ /* 0x001fea0003800200 */
.L_x_355:
[----:B------:R-:W-:Y:S01]  /*6b20*/  VIADD R2, R102, 0xffffff80 ;  /* 0xffffff8066027836 */ /* 0x000fe20000000000 */
[----:B------:R-:W-:Y:S04]  /*6b30*/  BSSY.RECONVERGENT B0, `(.L_x_357) ;  /* 0x000001c000007945 */ /* 0x000fe80003800200 */
[--C-:B------:R-:W-:Y:S02]  /*6b40*/  SHF.R.U32.HI R10, RZ, 0x7, R2.reuse ;  /* 0x00000007ff0a7819 */ /* 0x100fe40000011602 */
[----:B------:R-:W-:Y:S02]  /*6b50*/  LOP3.LUT R2, R7, 0x3fffff80, R2, 0xf8, !PT ;  /* 0x3fffff8007027812 */ /* 0x000fe400078ef802 */
[----:B------:R-:W-:Y:S02]  /*6b60*/  LEA R4, R10, UR4, 0x2 ;  /* 0x000000040a047c11 */ /* 0x000fe4000f8e10ff */
[----:B------:R-:W-:Y:S01]  /*6b70*/  LEA R20, R2, UR4, 0x2 ;  /* 0x0000000402147c11 */ /* 0x000fe2000f8e10ff */
[----:B------:R-:W-:-:S03]  /*6b80*/  IMAD.IADD R2, R101, 0x1, R6 ;  /* 0x0000000165027824 */ /* 0x000fc600078e0206 */
[----:B------:R-:W0:Y:S02]  /*6b90*/  LDS R4, [R4+0xc110] ;  /* 0x00c1100004047984 */ /* 0x000e240000000800 */
[----:B------:R-:W-:Y:S02]  /*6ba0*/  LEA R5, R2, R7, 0x7 ;  /* 0x0000000702057211 */ /* 0x000fe400078e38ff */
[----:B------:R-:W3:Y:S02]  /*6bb0*/  LDS R20, [R20+0xc210] ;  /* 0x00c2100014147984 */ /* 0x000ee40000000800 */
[----:B------:R-:W-:-:S05]  /*6bc0*/  IADD3 R5, P0, PT, R5, R118, RZ ;  /* 0x0000007605057210 */ /* 0x000fca0007f1e0ff */
[----:B------:R-:W-:Y:S01]  /*6bd0*/  IMAD.X R8, RZ, RZ, R0, P0 ;  /* 0x000000ffff087224 */ /* 0x000fe200000e0600 */
[C---:B------:R-:W-:Y:S01]  /*6be0*/  LEA R2, P0, R5.reuse, UR8, 0x1 ;  /* 0x0000000805027c11 */ /* 0x040fe2000f8008ff */
[----:B0-----:R-:W-:Y:S01]  /*6bf0*/  FADD R21, R4, 9.9999999747524270788e-07 ;  /* 0x358637bd04157421 */ /* 0x001fe20000000000 */
[----:B------:R-:W-:Y:S02]  /*6c00*/  F2FP.F16.F32.PACK_AB R4, RZ, R3 ;  /* 0x00000003ff04723e */ /* 0x000fe400000000ff */
[--C-:B------:R-:W-:Y:S01]  /*6c10*/  LEA.HI.X R3, R5, UR9, R8.reuse, 0x1, P0 ;  /* 0x0000000905037c11 */ /* 0x100fe200080f0c08 */
[----:B------:R-:W0:Y:S01]  /*6c20*/  MUFU.RCP R6, R21 ;  /* 0x0000001500067308 */ /* 0x000e220000001000 */
[----:B------:R-:W-:-:S05]  /*6c30*/  PRMT R8, R4, 0x7610, R8 ;  /* 0x0000761004087816 */ /* 0x000fca0000000008 */
[----:B------:R4:W-:Y:S02]  /*6c40*/  STG.E.U16 desc[UR6][R2.64], R8 ;  /* 0x0000000802007986 */ /* 0x0009e4000c101506 */
[----:B---3--:R-:W3:Y:S01]  /*6c50*/  FCHK P0, R20, R21 ;  /* 0x0000001514007302 */ /* 0x008ee20000000000 */
[----:B0-----:R-:W-:-:S04]  /*6c60*/  FFMA R5, -R21, R6, 1 ;  /* 0x3f80000015057423 */ /* 0x001fc80000000106 */
[----:B------:R-:W-:-:S04]  /*6c70*/  FFMA R5, R6, R5, R6 ;  /* 0x0000000506057223 */ /* 0x000fc80000000006 */
[----:B------:R-:W-:-:S04]  /*6c80*/  FFMA R4, R20, R5, RZ ;  /* 0x0000000514047223 */ /* 0x000fc800000000ff */
[----:B------:R-:W-:-:S04]  /*6c90*/  FFMA R6, -R21, R4, R20 ;  /* 0x0000000415067223 */ /* 0x000fc80000000114 */
[----:B------:R-:W-:Y:S01]  /*6ca0*/  FFMA R4, R5, R6, R4 ;  /* 0x0000000605047223 */ /* 0x000fe20000000004 */
[----:B---34-:R-:W-:Y:S06]  /*6cb0*/  @!P0 BRA `(.L_x_358) ;  /* 0x00000000000c8947 */ /* 0x018fec0003800000 */
[----:B------:R-:W-:-:S07]  /*6cc0*/  MOV R31, 0x6ce0 ;  /* 0x00006ce0001f7802 */ /* 0x000fce0000000f00 */
[----:B-12---:R-:W-:Y:S05]  /*6cd0*/  CALL.REL.NOINC `($__internal_5_$__cuda_sm3x_div_rn_noftz_f32_slowpath) ;  /* 0x0000000c00287944 */ /* 0x006fea0003c00000 */
[----:B------:R-:W-:-:S07]  /*6ce0*/  IMAD.MOV.U32 R4, RZ, RZ, R52 ;  /* 0x000000ffff047224 */ /* 0x000fce00078e0034 */
.L_x_358:
[----:B------:R-:W-:Y:S05]  /*6cf0*/  BSYNC.RECONVERGENT B0 ;  /* 0x0000000000007941 */ /* 0x000fea0003800200 */
.L_x_357:
[--C-:B------:R-:W-:Y:S01]  /*6d00*/  SHF.R.U32.HI R12, RZ, 0x7, R102.reuse ;  /* 0x00000007ff0c7819 */ /* 0x100fe20000011666 */
[----:B------:R-:W-:Y:S01]  /*6d10*/  BSSY.RECONVERGENT B0, `(.L_x_359) ;  /* 0x000001c000007945 */ /* 0x000fe20003800200 */
[----:B------:R-:W-:Y:S02]  /*6d20*/  LOP3.LUT R2, R7, 0x3fffff80, R102, 0xf8, !PT ;  /* 0x3fffff8007027812 */ /* 0x000fe400078ef866 */
[----:B------:R-:W-:Y:S02]  /*6d30*/  LEA R6, R12, UR4, 0x2 ;  /* 0x000000040c067c11 */ /* 0x000fe4000f8e10ff */
[----:B------:R-:W-:Y:S02]  /*6d40*/  LEA R20, R2, UR4, 0x2 ;  /* 0x0000000402147c11 */ /* 0x000fe4000f8e10ff */
[----:B------:R-:W-:Y:S01]  /*6d50*/  IADD3 R2, PT, PT, R101, R10, RZ ;  /* 0x0000000a65027210 */ /* 0x000fe20007ffe0ff */
[----:B------:R-:W0:Y:S01]  /*6d60*/  LDS R3, [R6+0xc110] ;  /* 0x00c1100006037984 */ /* 0x000e220000000800 */
[----:B------:R-:W-:-:S03]  /*6d70*/  F2FP.F16.F32.PACK_AB R4, RZ, R4 ;  /* 0x00000004ff04723e */ /* 0x000fc600000000ff */
[----:B------:R-:W3:Y:S01]  /*6d80*/  LDS R20, [R20+0xc210] ;  /* 0x00c2100014147984 */ /* 0x000ee20000000800 */
[----:B------:R-:W-:Y:S01]  /*6d90*/  PRMT R9, R4, 0x7610, R9 ;  /* 0x0000761004097816 */ /* 0x000fe20000000009 */
[----:B0-----:R-:W-:Y:S01]  /*6da0*/  FADD R21, R3, 9.9999999747524270788e-07 ;  /* 0x358637bd03157421 */ /* 0x001fe20000000000 */
[----:B------:R-:W-:-:S03]  /*6db0*/  IMAD R3, R2, 0x80, R7 ;  /* 0x0000008002037824 */ /* 0x000fc600078e0207 */
[----:B------:R-:W0:Y:S02]  /*6dc0*/  MUFU.RCP R5, R21 ;  /* 0x0000001500057308 */ /* 0x000e240000001000 */
[----:B------:R-:W-:-:S05]  /*6dd0*/  IADD3 R3, P0, PT, R3, R118, RZ ;  /* 0x0000007603037210 */ /* 0x000fca0007f1e0ff */
[----:B------:R-:W-:Y:S01]  /*6de0*/  IMAD.X R8, RZ, RZ, R0, P0 ;  /* 0x000000ffff087224 */ /* 0x000fe200000e0600 */
[----:B------:R-:W-:-:S04]  /*6df0*/  LEA R2, P0, R3, UR8, 0x1 ;  /* 0x0000000803027c11 */ /* 0x000fc8000f8008ff */
[----:B------:R-:W-:Y:S02]  /*6e00*/  LEA.HI.X R3, R3, UR9, R8, 0x1, P0 ;  /* 0x0000000903037c11 */ /* 0x000fe400080f0c08 */
[----:B------:R-:W-:-:S03]  /*6e10*/  IADD3 R8, PT, PT, R102, 0x80, RZ ;  /* 0x0000008066087810 */ /* 0x000fc60007ffe0ff */
[----:B------:R4:W-:Y:S01]  /*6e20*/  STG.E.U16 desc[UR6][R2.64], R9 ;  /* 0x0000000902007986 */ /* 0x0009e2000c101506 */
[----:B0-----:R-:W-:Y:S02]  /*6e30*/  FFMA R4, -R21, R5, 1 ;  /* 0x3f80000015047423 */ /* 0x001fe40000000105 */
[----:B---3--:R-:W0:Y:S02]  /*6e40*/  FCHK P0, R20, R21 ;  /* 0x0000001514007302 */ /* 0x008e240000000000 */
[----:B------:R-:W-:-:S04]  /*6e50*/  FFMA R5, R5, R4, R5 ;  /* 0x0000000405057223 */ /* 0x000fc80000000005 */
[----:B------:R-:W-:-:S04]  /*6e60*/  FFMA R4, R20, R5, RZ ;  /* 0x0000000514047223 */ /* 0x000fc800000000ff */
[----:B------:R-:W-:-:S04]  /*6e70*/  FFMA R6, -R21, R4, R20 ;  /* 0x0000000415067223 */ /* 0x000fc80000000114 */
[----:B------:R-:W-:Y:S01]  /*6e80*/  FFMA R4, R5, R6, R4 ;  /* 0x0000000605047223 */ /* 0x000fe20000000004 */
[----:B0---4-:R-:W-:Y:S06]  /*6e90*/  @!P0 BRA `(.L_x_360) ;  /* 0x00000000000c8947 */ /* 0x011fec0003800000 */
[----:B------:R-:W-:-:S07]  /*6ea0*/  MOV R31, 0x6ec0 ;  /* 0x00006ec0001f7802 */ /* 0x000fce0000000f00 */
[----:B-12---:R-:W-:Y:S05]  /*6eb0*/  CALL.REL.NOINC `($__internal_5_$__cuda_sm3x_div_rn_noftz_f32_slowpath) ;  /* 0x0000000800b07944 */ /* 0x006fea0003c00000 */
[----:B------:R-:W-:-:S07]  /*6ec0*/  IMAD.MOV.U32 R4, RZ, RZ, R52 ;  /* 0x000000ffff047224 */ /* 0x000fce00078e0034 */
.L_x_360:
[----:B------:R-:W-:Y:S05]  /*6ed0*/  BSYNC.RECONVERGENT B0 ;  /* 0x0000000000007941 */ /* 0x000fea0003800200 */
.L_x_359:
[--C-:B------:R-:W-:Y:S01]  /*6ee0*/  SHF.R.U32.HI R10, RZ, 0x7, R8.reuse ;  /* 0x00000007ff0a7819 */ /* 0x100fe20000011608 */
[----:B------:R-:W-:Y:S01]  /*6ef0*/  BSSY.RECONVERGENT B0, `(.L_x_361) ;  /* 0x000001b000007945 */ /* 0x000fe20003800200 */
[----:B------:R-:W-:Y:S02]  /*6f00*/  LOP3.LUT R2, R7, 0x3fffff80, R8, 0xf8, !PT ;  /* 0x3fffff8007027812 */ /* 0x000fe400078ef808 */
[----:B------:R-:W-:Y:S02]  /*6f10*/  LEA R6, R10, UR4, 0x2 ;  /* 0x000000040a067c11 */ /* 0x000fe4000f8e10ff */
[----:B------:R-:W-:Y:S01]  /*6f20*/  LEA R20, R2, UR4, 0x2 ;  /* 0x0000000402147c11 */ /* 0x000fe2000f8e10ff */
[----:B------:R-:W-:Y:S01]  /*6f30*/  IMAD.IADD R2, R101, 0x1, R12 ;  /* 0x0000000165027824 */ /* 0x000fe200078e020c */
[----:B------:R-:W-:Y:S01]  /*6f40*/  F2FP.F16.F32.PACK_AB R4, RZ, R4 ;  /* 0x00000004ff04723e */ /* 0x000fe200000000ff */
[----:B------:R-:W0:Y:S04]  /*6f50*/  LDS R3, [R6+0xc110] ;  /* 0x00c1100006037984 */ /* 0x000e280000000800 */
[----:B------:R-:W3:Y:S01]  /*6f60*/  LDS R20, [R20+0xc210] ;  /* 0x00c2100014147984 */ /* 0x000ee20000000800 */
[----:B0-----:R-:W-:Y:S01]  /*6f70*/  FADD R21, R3, 9.9999999747524270788e-07 ;  /* 0x358637bd03157421 */ /* 0x001fe20000000000 */
[----:B------:R-:W-:-:S03]  /*6f80*/  LEA R3, R2, R7, 0x7 ;  /* 0x0000000702037211 */ /* 0x000fc600078e38ff */
[----:B------:R-:W0:Y:S01]  /*6f90*/  MUFU.RCP R5, R21 ;  /* 0x0000001500057308 */ /* 0x000e220000001000 */
[----:B------:R-:W-:-:S05]  /*6fa0*/  IADD3 R3, P0, PT, R3, R118, RZ ;  /* 0x0000007603037210 */ /* 0x000fca0007f1e0ff */
[----:B------:R-:W-:Y:S01]  /*6fb0*/  IMAD.X R8, RZ, RZ, R0, P0 ;  /* 0x000000ffff087224 */ /* 0x000fe200000e0600 */
[----:B------:R-:W-:-:S04]  /*6fc0*/  LEA R2, P0, R3, UR8, 0x1 ;  /* 0x0000000803027c11 */ /* 0x000fc8000f8008ff */
[--C-:B------:R-:W-:Y:S02]  /*6fd0*/  LEA.HI.X R3, R3, UR9, R8.reuse, 0x1, P0 ;  /* 0x0000000903037c11 */ /* 0x100fe400080f0c08 */
[----:B------:R-:W-:Y:S01]  /*6fe0*/  PRMT R8, R4, 0x7610, R8 ;  /* 0x0000761004087816 */ /* 0x000fe20000000008 */
[----:B0-----:R-:W-:-:S04]  /*6ff0*/  FFMA R4, -R21, R5, 1 ;  /* 0x3f80000015047423 */ /* 0x001fc80000000105 */
[----:B------:R0:W-:Y:S01]  /*7000*/  STG.E.U16 desc[UR6][R2.64], R8 ;  /* 0x0000000802007986 */ /* 0x0001e2000c101506 */
[----:B---3--:R-:W3:Y:S01]  /*7010*/  FCHK P0, R20, R21 ;  /* 0x0000001514007302 */ /* 0x008ee20000000000 */
[----:B------:R-:W-:-:S04]  /*7020*/  FFMA R5, R5, R4, R5 ;  /* 0x0000000405057223 */ /* 0x000fc80000000005 */
[----:B------:R-:W-:-:S04]  /*7030*/  FFMA R4, R20, R5, RZ ;  /* 0x0000000514047223 */ /* 0x000fc800000000ff */
[----:B------:R-:W-:-:S04]  /*7040*/  FFMA R6, -R21, R4, R20 ;  /* 0x0000000415067223 */ /* 0x000fc80000000114 */
[----:B------:R-:W-:Y:S01]  /*7050*/  FFMA R4, R5, R6, R4 ;  /* 0x0000000605047223 */ /* 0x000fe20000000004 */
[----:B0--3--:R-:W-:Y:S06]  /*7060*/  @!P0 BRA `(.L_x_362) ;  /* 0x00000000000c8947 */ /* 0x009fec0003800000 */
[----:B------:R-:W-:-:S07]  /*7070*/  MOV R31, 0x7090 ;  /* 0x00007090001f7802 */ /* 0x000fce0000000f00 */
[----:B-12---:R-:W-:Y:S05]  /*7080*/  CALL.REL.NOINC `($__internal_5_$__cuda_sm3x_div_rn_noftz_f32_slowpath) ;  /* 0x00000008003c7944 */ /* 0x006fea0003c00000 */
[----:B------:R-:W-:-:S07]  /*7090*/  IMAD.MOV.U32 R4, RZ, RZ, R52 ;  /* 0x000000ffff047224 */ /* 0x000fce00078e0034 */
.L_x_362:
[----:B------:R-:W-:Y:S05]  /*70a0*/  BSYNC.RECONVERGENT B0 ;  /* 0x0000000000007941 */ /* 0x000fea0003800200 */
.L_x_361:
        /* <DEDUP_REMOVED lines=14> */
.L_x_271:
[----:B-1----:R-:W-:Y:S01]  /*7190*/  IMAD.MOV.U32 R31, RZ, RZ, R13 ;  /* 0x000000ffff1f7224 */ /* 0x002fe200078e000d */
[----:B------:R-:W-:Y:S01]  /*71a0*/  MOV R32, 0x10 ;  /* 0x0000001000207802 */ /* 0x000fe20000000f00 */
[----:B------:R-:W-:Y:S02]  /*71b0*/  IMAD.MOV.U32 R33, RZ, RZ, 0x1f ;  /* 0x0000001fff217424 */ /* 0x000fe400078e00ff */
[----:B------:R-:W-:-:S07]  /*71c0*/  IMAD.MOV.U32 R30, RZ, RZ, -0x1 ;  /* 0xffffffffff1e7424 */ /* 0x000fce00078e00ff */
[----:B-----5:R-:W-:Y:S05]  /*71d0*/  WARPSYNC.COLLECTIVE R30, `(.L_x_364) ;  /* 0x000000001e087348 */ /* 0x020fea0003c00000 */
[----:B------:R0:W1:Y:S02]  /*71e0*/  SHFL.BFLY P0, R29, R31, R32, R33 ;  /* 0x0c0000201f1d7389 */ /* 0x0000640000000021 */
[----:B01---5:R-:W-:Y:S05]  /*71f0*/  ENDCOLLECTIVE ;  /* 0x000000000000791b */ /* 0x023fea0003800000 */
.L_x_364:
[----:B------:R-:W-:Y:S01]  /*7200*/  IMAD.MOV.U32 R32, RZ, RZ, 0x8 ;  /* 0x00000008ff207424 */ /* 0x000fe200078e00ff */
[----:B------:R-:W-:-:S04]  /*7210*/  MOV R12, R29 ;  /* 0x0000001d000c7202 */ /* 0x000fc80000000f00 */
[----:B------:R-:W-:-:S05]  /*7220*/  FMNMX R12, R13, R12, !PT ;  /* 0x0000000c0d0c7209 */ /* 0x000fca0007800000 */
[----:B------:R-:W-:-:S07]  /*7230*/  IMAD.MOV.U32 R31, RZ, RZ, R12 ;  /* 0x000000ffff1f7224 */ /* 0x000fce00078e000c */
[----:B------:R-:W-:Y:S05]  /*7240*/  WARPSYNC.COLLECTIVE R30, `(.L_x_365) ;  /* 0x000000001e087348 */ /* 0x000fea0003c00000 */
[----:B------:R0:W1:Y:S02]  /*7250*/  SHFL.BFLY P0, R29, R31, R32, R33 ;  /* 0x0c0000201f1d7389 */ /* 0x0000640000000021 */
[----:B01----:R-:W-:Y:S05]  /*7260*/  ENDCOLLECTIVE ;  /* 0x000000000000791b */ /* 0x003fea0003800000 */
.L_x_365:
[----:B------:R-:W-:Y:S01]  /*7270*/  IMAD.MOV.U32 R32, RZ, RZ, 0x4 ;  /* 0x00000004ff207424 */ /* 0x000fe200078e00ff */
[----:B------:R-:W-:-:S04]  /*7280*/  MOV R5, R29 ;  /* 0x0000001d00057202 */ /* 0x000fc80000000f00 */
[----:B------:R-:W-:-:S05]  /*7290*/  FMNMX R5, R12, R5, !PT ;  /* 0x000000050c057209 */ /* 0x000fca0007800000 */
[----:B------:R-:W-:-:S07]  /*72a0*/  IMAD.MOV.U32 R31, RZ, RZ, R5 ;  /* 0x000000ffff1f7224 */ /* 0x000fce00078e0005 */
[----:B------:R-:W-:Y:S05]  /*72b0*/  WARPSYNC.COLLECTIVE R30, `(.L_x_366) ;  /* 0x000000001e087348 */ /* 0x000fea0003c00000 */
[----:B------:R0:W1:Y:S02]  /*72c0*/  SHFL.BFLY P0, R29, R31, R32, R33 ;  /* 0x0c0000201f1d7389 */ /* 0x0000640000000021 */
[----:B01----:R-:W-:Y:S05]  /*72d0*/  ENDCOLLECTIVE ;  /* 0x000000000000791b */ /* 0x003fea0003800000 */
.L_x_366:
[----:B------:R-:W-:Y:S01]  /*72e0*/  IMAD.MOV.U32 R32, RZ, RZ, 0x2 ;  /* 0x00000002ff207424 */ /* 0x000fe200078e00ff */
[----:B------:R-:W-:-:S04]  /*72f0*/  MOV R14, R29 ;  /* 0x0000001d000e7202 */ /* 0x000fc80000000f00 */
[----:B------:R-:W-:-:S05]  /*7300*/  FMNMX R14, R5, R14, !PT ;  /* 0x0000000e050e7209 */ /* 0x000fca0007800000 */
[----:B------:R-:W-:-:S07]  /*7310*/  IMAD.MOV.U32 R31, RZ, RZ, R14 ;  /* 0x000000ffff1f7224 */ /* 0x000fce00078e000e */
[----:B------:R-:W-:Y:S05]  /*7320*/  WARPSYNC.COLLECTIVE R30, `(.L_x_367) ;  /* 0x000000001e087348 */ /* 0x000fea0003c00000 */
[----:B------:R0:W1:Y:S02]  /*7330*/  SHFL.BFLY P0, R29, R31, R32, R33 ;  /* 0x0c0000201f1d7389 */ /* 0x0000640000000021 */
[----:B01----:R-:W-:Y:S05]  /*7340*/  ENDCOLLECTIVE ;  /* 0x000000000000791b */ /* 0x003fea0003800000 */
.L_x_367:
[----:B------:R-:W-:Y:S01]  /*7350*/  IMAD.MOV.U32 R32, RZ, RZ, 0x1 ;  /* 0x00000001ff207424 */ /* 0x000fe200078e00ff */
[----:B------:R-:W-:-:S04]  /*7360*/  MOV R11, R29 ;  /* 0x0000001d000b7202 */ /* 0x000fc80000000f00 */
[----:B------:R-:W-:-:S05]  /*7370*/  FMNMX R11, R14, R11, !PT ;  /* 0x0000000b0e0b7209 */ /* 0x000fca0007800000 */
[----:B------:R-:W-:-:S07]  /*7380*/  IMAD.MOV.U32 R31, RZ, RZ, R11 ;  /* 0x000000ffff1f7224 */ /* 0x000fce00078e000b */
[----:B------:R-:W-:Y:S05]  /*7390*/  WARPSYNC.COLLECTIVE R30, `(.L_x_368) ;  /* 0x000000001e087348 */ /* 0x000fea0003c00000 */
[----:B------:R0:W1:Y:S02]  /*73a0*/  SHFL.BFLY P0, R29, R31, R32, R33 ;  /* 0x0c0000201f1d7389 */ /* 0x0000640000000021 */
[----:B01----:R-:W-:Y:S05]  /*73b0*/  ENDCOLLECTIVE ;  /* 0x000000000000791b */ /* 0x003fea0003800000 */
.L_x_368:
[----:B------:R-:W-:Y:S01]  /*73c0*/  MOV R16, R29 ;  /* 0x0000001d00107202 */ /* 0x000fe20000000f00 */
[----:B------:R-:W-:Y:S06]  /*73d0*/  BRA `(.L_x_369) ;  /* 0xffffff9800c07947 */ /* 0x000fec000383ffff */
.L_x_304:
[----:B-1----:R-:W-:Y:S01]  /*73e0*/  IMAD.MOV.U32 R31, RZ, RZ, R28 ;  /* 0x000000ffff1f7224 */ /* 0x002fe200078e001c */
[----:B------:R-:W-:Y:S01]  /*73f0*/  MOV R33, 0x1f ;  /* 0x0000001f00217802 */ /* 0x000fe20000000f00 */
[----:B------:R-:W-:Y:S02]  /*7400*/  IMAD.MOV.U32 R32, RZ, RZ, 0x10 ;  /* 0x00000010ff207424 */ /* 0x000fe400078e00ff */
[----:B------:R-:W-:-:S07]  /*7410*/  IMAD.MOV.U32 R30, RZ, RZ, -0x1 ;  /* 0xffffffffff1e7424 */ /* 0x000fce00078e00ff */
[----:B------:R-:W-:Y:S05]  /*7420*/  WARPSYNC.COLLECTIVE R30, `(.L_x_370) ;  /* 0x000000001e087348 */ /* 0x000fea0003c00000 */
[----:B------:R0:W1:Y:S02]  /*7430*/  SHFL.BFLY P0, R29, R31, R32, R33 ;  /* 0x0c0000201f1d7389 */ /* 0x0000640000000021 */
[----:B01----:R-:W-:Y:S05]  /*7440*/  ENDCOLLECTIVE ;  /* 0x000000000000791b */ /* 0x003fea0003800000 */
.L_x_370:
[----:B------:R-:W-:Y:S02]  /*7450*/  IMAD.MOV.U32 R32, RZ, RZ, 0x8 ;  /* 0x00000008ff207424 */ /* 0x000fe400078e00ff */
[----:B------:R-:W-:-:S05]  /*7460*/  IMAD.MOV.U32 R21, RZ, RZ, R29 ;  /* 0x000000ffff157224 */ /* 0x000fca00078e001d */
[----:B------:R-:W-:-:S04]  /*7470*/  FMNMX R21, R28, R21, !PT ;  /* 0x000000151c157209 */ /* 0x000fc80007800000 */
[----:B------:R-:W-:-:S07]  /*7480*/  MOV R31, R21 ;  /* 0x00000015001f7202 */ /* 0x000fce0000000f00 */
[----:B------:R-:W-:Y:S05]  /*7490*/  WARPSYNC.COLLECTIVE R30, `(.L_x_371) ;  /* 0x000000001e087348 */ /* 0x000fea0003c00000 */
[----:B------:R0:W1:Y:S02]  /*74a0*/  SHFL.BFLY P0, R29, R31, R32, R33 ;  /* 0x0c0000201f1d7389 */ /* 0x0000640000000021 */
[----:B01----:R-:W-:Y:S05]  /*74b0*/  ENDCOLLECTIVE ;  /* 0x000000000000791b */ /* 0x003fea0003800000 */
.L_x_371:
[----:B------:R-:W-:Y:S02]  /*74c0*/  IMAD.MOV.U32 R32, RZ, RZ, 0x4 ;  /* 0x00000004ff207424 */ /* 0x000fe400078e00ff */
[----:B------:R-:W-:-:S05]  /*74d0*/  IMAD.MOV.U32 R20, RZ, RZ, R29 ;  /* 0x000000ffff147224 */ /* 0x000fca00078e001d */
[----:B------:R-:W-:-:S04]  /*74e0*/  FMNMX R20, R21, R20, !PT ;  /* 0x0000001415147209 */ /* 0x000fc80007800000 */
[----:B------:R-:W-:-:S07]  /*74f0*/  MOV R31, R20 ;  /* 0x00000014001f7202 */ /* 0x000fce0000000f00 */
[----:B------:R-:W-:Y:S05]  /*7500*/  WARPSYNC.COLLECTIVE R30, `(.L_x_372) ;  /* 0x000000001e087348 */ /* 0x000fea0003c00000 */
[----:B------:R0:W1:Y:S02]  /*7510*/  SHFL.BFLY P0, R29, R31, R32, R33 ;  /* 0x0c0000201f1d7389 */ /* 0x0000640000000021 */
[----:B01----:R-:W-:Y:S05]  /*7520*/  ENDCOLLECTIVE ;  /* 0x000000000000791b */ /* 0x003fea0003800000 */
.L_x_372:
[----:B------:R-:W-:Y:S02]  /*7530*/  IMAD.MOV.U32 R32, RZ, RZ, 0x2 ;  /* 0x00000002ff207424 */ /* 0x000fe400078e00ff */
[----:B------:R-:W-:-:S05]  /*7540*/  IMAD.MOV.U32 R27, RZ, RZ, R29 ;  /* 0x000000ffff1b7224 */ /* 0x000fca00078e001d */
[----:B------:R-:W-:-:S04]  /*7550*/  FMNMX R27, R20, R27, !PT ;  /* 0x0000001b141b7209 */ /* 0x000fc80007800000 */
[----:B------:R-:W-:-:S07]  /*7560*/  MOV R31, R27 ;  /* 0x0000001b001f7202 */ /* 0x000fce0000000f00 */
[----:B------:R-:W-:Y:S05]  /*7570*/  WARPSYNC.COLLECTIVE R30, `(.L_x_373) ;  /* 0x000000001e087348 */ /* 0x000fea0003c00000 */
[----:B------:R0:W1:Y:S02]  /*7580*/  SHFL.BFLY P0, R29, R31, R32, R33 ;  /* 0x0c0000201f1d7389 */ /* 0x0000640000000021 */
[----:B01----:R-:W-:Y:S05]  /*7590*/  ENDCOLLECTIVE ;  /* 0x000000000000791b */ /* 0x003fea0003800000 */
.L_x_373:
[----:B------:R-:W-:Y:S02]  /*75a0*/  IMAD.MOV.U32 R32, RZ, RZ, 0x1 ;  /* 0x00000001ff207424 */ /* 0x000fe400078e00ff */
[----:B------:R-:W-:-:S05]  /*75b0*/  IMAD.MOV.U32 R26, RZ, RZ, R29 ;  /* 0x000000ffff1a7224 */ /* 0x000fca00078e001d */
[----:B------:R-:W-:-:S04]  /*75c0*/  FMNMX R26, R27, R26, !PT ;  /* 0x0000001a1b1a7209 */ /* 0x000fc80007800000 */
[----:B------:R-:W-:-:S07]  /*75d0*/  MOV R31, R26 ;  /* 0x0000001a001f7202 */ /* 0x000fce0000000f00 */
[----:B------:R-:W-:Y:S05]  /*75e0*/  WARPSYNC.COLLECTIVE R30, `(.L_x_374) ;  /* 0x000000001e087348 */ /* 0x000fea0003c00000 */
[----:B------:R0:W1:Y:S02]  /*75f0*/  SHFL.BFLY P0, R29, R31, R32, R33 ;  /* 0x0c0000201f1d7389 */ /* 0x0000640000000021 */
[----:B01----:R-:W-:Y:S05]  /*7600*/  ENDCOLLECTIVE ;  /* 0x000000000000791b */ /* 0x003fea0003800000 */
.L_x_374:
[----:B------:R-:W-:Y:S05]  /*7610*/  BRA `(.L_x_375) ;  /* 0xffffffb400e87947 */ /* 0x000fea000383ffff */
        .weak           $__internal_4_$__cuda_sm20_rcp_rn_f32_slowpath
        .type           $__internal_4_$__cuda_sm20_rcp_rn_f32_slowpath,@function
        .size           $__internal_4_$__cuda_sm20_rcp_rn_f32_slowpath,($__internal_5_$__cuda_sm3x_div_rn_noftz_f32_slowpath - $__internal_4_$__cuda_sm20_rcp_rn_f32_slowpath)
$__internal_4_$__cuda_sm20_rcp_rn_f32_slowpath:
        /* <DEDUP_REMOVED lines=15> */
.L_x_377:
        /* <DEDUP_REMOVED lines=33> */
.L_x_379:
[----:B------:R0:W1:Y:S02]  /*7920*/  MUFU.RCP R21, R52 ;  /* 0x0000003400157308 */ /* 0x0000640000001000 */
.L_x_378:
[----:B------:R-:W-:Y:S05]  /*7930*/  BSYNC.RECONVERGENT B1 ;  /* 0x0000000000017941 */ /* 0x000fea0003800200 */
.L_x_376:
[----:B-1----:R-:W-:Y:S01]  /*7940*/  IMAD.MOV.U32 R22, RZ, RZ, R21 ;  /* 0x000000ffff167224 */ /* 0x002fe200078e0015 */
[----:B------:R-:W-:Y:S01]  /*7950*/  MOV R20, R25 ;  /* 0x0000001900147202 */ /* 0x000fe20000000f00 */
[----:B------:R-:W-:-:S04]  /*7960*/  IMAD.MOV.U32 R21, RZ, RZ, 0x0 ;  /* 0x00000000ff157424 */ /* 0x000fc800078e00ff */
[----:B0-----:R-:W-:Y:S05]  /*7970*/  RET.REL.NODEC R20 `(_Z21int8_attention_kernelILi128ELb0EEvPK6__halfS2_S2_PS0_PKfiiiii) ;  /* 0xffffff8414a07950 */ /* 0x001fea0003c3ffff */
        .weak           $__internal_5_$__cuda_sm3x_div_rn_noftz_f32_slowpath
        .type           $__internal_5_$__cuda_sm3x_div_rn_noftz_f32_slowpath,@function
        .size           $__internal_5_$__cuda_sm3x_div_rn_noftz_f32_slowpath,(.L_x_1848 - $__internal_5_$__cuda_sm3x_div_rn_noftz_f32_slowpath)
$__internal_5_$__cuda_sm3x_div_rn_noftz_f32_slowpath:
        /* <DEDUP_REMOVED lines=34> */
.L_x_381:
[----:B------:R-:W-:Y:S01]  /*7ba0*/  LEA R28, R32, 0xc0800000, 0x17 ;  /* 0xc0800000201c7811 */ /* 0x000fe200078eb8ff */
[----:B------:R-:W-:Y:S04]  /*7bb0*/  BSSY.RECONVERGENT B3, `(.L_x_386) ;  /* 0x0000036000037945 */ /* 0x000fe80003800200 */
[----:B------:R-:W-:Y:S01]  /*7bc0*/  IMAD.IADD R28, R21, 0x1, -R28 ;  /* 0x00000001151c7824 */ /* 0x000fe200078e0a1c */
[----:B------:R-:W-:-:S03]  /*7bd0*/  IADD3 R21, PT, PT, R30, -0x7f, RZ ;  /* 0xffffff811e157810 */ /* 0x000fc60007ffe0ff */
[----:B------:R-:W0:Y:S01]  /*7be0*/  MUFU.RCP R27, R28 ;  /* 0x0000001c001b7308 */ /* 0x000e220000001000 */
[----:B------:R-:W-:Y:S01]  /*7bf0*/  FADD.FTZ R29, -R28, -RZ ;  /* 0x800000ff1c1d7221 */ /* 0x000fe20000010100 */
[C---:B------:R-:W-:Y:S01]  /*7c00*/  IMAD R20, R21.reuse, -0x800000, R20 ;  /* 0xff80000015147824 */ /* 0x040fe200078e0214 */
[----:B------:R-:W-:-:S05]  /*7c10*/  IADD3 R21, PT, PT, R21, 0x7f, -R32 ;  /* 0x0000007f15157810 */ /* 0x000fca0007ffe820 */
[----:B------:R-:W-:Y:S02]  /*7c20*/  IMAD.IADD R21, R21, 0x1, R26 ;  /* 0x0000000115157824 */ /* 0x000fe400078e021a */
[----:B0-----:R-:W-:-:S04]  /*7c30*/  FFMA R30, R27, R29, 1 ;  /* 0x3f8000001b1e7423 */ /* 0x001fc8000000001d */
        /* <DEDUP_REMOVED lines=19> */
[-CC-:B------:R-:W-:Y:S01]  /*7d70*/  FFMA.RZ R20, R34, R30.reuse, R33.reuse ;  /* 0x0000001e22147223 */ /* 0x180fe2000000c021 */
[----:B------:R-:W-:Y:S02]  /*7d80*/  VIADD R29, R28, 0x20 ;  /* 0x000000201c1d7836 */ /* 0x000fe40000000000 */
[-CC-:B------:R-:W-:Y:S01]  /*7d90*/  FFMA.RM R21, R34, R30.reuse, R33.reuse ;  /* 0x0000001e22157223 */ /* 0x180fe20000004021 */
[----:B------:R-:W-:Y:S02]  /*7da0*/  ISETP.NE.AND P3, PT, R28, RZ, PT ;  /* 0x000000ff1c00720c */ /* 0x000fe40003f65270 */
[----:B------:R-:W-:Y:S01]  /*7db0*/  LOP3.LUT R26, R20, 0x7fffff, RZ, 0xc0, !PT ;  /* 0x007fffff141a7812 */ /* 0x000fe200078ec0ff */
[----:B------:R-:W-:Y:S01]  /*7dc0*/  FFMA.RP R20, R34, R30, R33 ;  /* 0x0000001e22147223 */ /* 0x000fe20000008021 */
[----:B------:R-:W-:Y:S01]  /*7dd0*/  ISETP.NE.AND P1, PT, R28, RZ, PT ;  /* 0x000000ff1c00720c */ /* 0x000fe20003f25270 */
[----:B------:R-:W-:Y:S01]  /*7de0*/  IMAD.MOV R28, RZ, RZ, -R28 ;  /* 0x000000ffff1c7224 */ /* 0x000fe200078e0a1c */
        /* <DEDUP_REMOVED lines=14> */
.L_x_388:
[----:B------:R-:W-:-:S04]  /*7ed0*/  LOP3.LUT R27, R27, 0x80000000, RZ, 0xc0, !PT ;  /* 0x800000001b1b7812 */ /* 0x000fc800078ec0ff */
[----:B------:R-:W-:Y:S01]  /*7ee0*/  LOP3.LUT R27, R27, 0x7f800000, RZ, 0xfc, !PT ;  /* 0x7f8000001b1b7812 */ /* 0x000fe200078efcff */
[----:B------:R-:W-:Y:S06]  /*7ef0*/  BRA `(.L_x_389) ;  /* 0x0000000000047947 */ /* 0x000fec0003800000 */
.L_x_387:
[----:B------:R-:W-:-:S07]  /*7f00*/  IMAD R27, R21, 0x800000, R27 ;  /* 0x00800000151b7824 */ /* 0x000fce00078e021b */
.L_x_389:
[----:B------:R-:W-:Y:S05]  /*7f10*/  BSYNC.RECONVERGENT B3 ;  /* 0x0000000000037941 */ /* 0x000fea0003800200 */
.L_x_386:
[----:B------:R-:W-:Y:S05]  /*7f20*/  BRA `(.L_x_390) ;  /* 0x0000000000207947 */ /* 0x000fea0003800000 */
.L_x_385:
[----:B------:R-:W-:-:S04]  /*7f30*/  LOP3.LUT R20, R21, 0x80000000, R20, 0x48, !PT ;  /* 0x8000000015147812 */ /* 0x000fc800078e4814 */
[----:B------:R-:W-:Y:S01]  /*7f40*/  LOP3.LUT R27, R20, 0x7f800000, RZ, 0xfc, !PT ;  /* 0x7f800000141b7812 */ /* 0x000fe200078efcff */
[----:B------:R-:W-:Y:S06]  /*7f50*/  BRA `(.L_x_390) ;  /* 0x0000000000147947 */ /* 0x000fec0003800000 */
.L_x_384:
[----:B------:R-:W-:Y:S01]  /*7f60*/  LOP3.LUT R27, R21, 0x80000000, R20, 0x48, !PT ;  /* 0x80000000151b7812 */ /* 0x000fe200078e4814 */
[----:B------:R-:W-:Y:S06]  /*7f70*/  BRA `(.L_x_390) ;  /* 0x00000000000c7947 */ /* 0x000fec0003800000 */
.L_x_383:
[----:B------:R-:W0:Y:S01]  /*7f80*/  MUFU.RSQ R27, -QNAN ;  /* 0xffc00000001b7908 */ /* 0x000e220000001400 */
[----:B------:R-:W-:Y:S05]  /*7f90*/  BRA `(.L_x_390) ;  /* 0x0000000000047947 */ /* 0x000fea0003800000 */
.L_x_382:
[----:B------:R-:W-:-:S07]  /*7fa0*/  FADD.FTZ R27, R20, R21 ;  /* 0x00000015141b7221 */ /* 0x000fce0000010000 */
.L_x_390:
[----:B------:R-:W-:Y:S05]  /*7fb0*/  BSYNC.RECONVERGENT B2 ;  /* 0x0000000000027941 */ /* 0x000fea0003800200 */
.L_x_380:
[----:B------:R-:W-:Y:S01]  /*7fc0*/  MOV R20, R31 ;  /* 0x0000001f00147202 */ /* 0x000fe20000000f00 */
[----:B------:R-:W-:Y:S02]  /*7fd0*/  IMAD.MOV.U32 R21, RZ, RZ, 0x0 ;  /* 0x00000000ff157424 */ /* 0x000fe400078e00ff */
[----:B0-----:R-:W-:Y:S02]  /*7fe0*/  IMAD.MOV.U32 R52, RZ, RZ, R27 ;  /* 0x000000ffff347224 */ /* 0x001fe400078e001b */
[----:B------:R-:W-:Y:S05]  /*7ff0*/  RET.REL.NODEC R20 `(_Z21int8_attention_kernelILi128ELb0EEvPK6__halfS2_S2_PS0_PKfiiiii) ;  /* 0xffffff8014007950 */ /* 0x000fea0003c3ffff */
.L_x_391:
        /* <DEDUP_REMOVED lines=16> */
.L_x_1848:


//--------------------- .text._Z21int8_attention_kernelILi96ELb0EEvPK6__halfS2_S2_PS0_PKfiiiii --------------------------
	.section	.text._Z21int8_attention_kernelILi96ELb0EEvPK6__halfS2_S2_PS0_PKfiiiii,"ax",@progbits
	.align	128
        .global         _Z21int8_attention_kernelILi96ELb0EEvPK6__halfS2_S2_PS0_PKfiiiii
        .type           _Z21int8_attention_kernelILi96ELb0EEvPK6__halfS2_S2_PS0_PKfiiiii,@function
        .size           _Z21int8_attention_kernelILi96ELb0EEvPK6__halfS2_S2_PS0_PKfiiiii,(.L_x_1850 - _Z21int8_attention_kernelILi96ELb0EEvPK6__halfS2_S2_PS0_PKfiiiii)
        .other          _Z21int8_attention_kernelILi96ELb0EEvPK6__halfS2_S2_PS0_PKfiiiii,@"STO_CUDA_ENTRY STV_DEFAULT"
_Z21int8_attention_kernelILi96ELb0EEvPK6__halfS2_S2_PS0_PKfiiiii:
.text._Z21int8_attention_kernelILi96ELb0EEvPK6__halfS2_S2_PS0_PKfiiiii:
        /* <DEDUP_REMOVED lines=20> */
[----:B0-----:R-:W-:Y:S01]  /*0140*/  IADD3 R4, PT, PT, R6, 0xffffffe, RZ ;  /* 0x0ffffffe06047810 */ /* 0x001fe20007ffe0ff */
[----:B-1----:R-:W-:-:S05]  /*0150*/  @P0 IMAD.WIDE R2, R5, 0x4, R2 ;  /* 0x0000000405020825 */ /* 0x002fca00078e0202 */
[----:B------:R0:W1:Y:S01]  /*0160*/  F2I.FTZ.U32.TRUNC.NTZ R5, R4 ;  /* 0x0000000400057305 */ /* 0x000062000021f000 */
[----:B---3--:R3:W5:Y:S01]  /*0170*/  @P0 LDG.E.CONSTANT R93, desc[UR6][R2.64] ;  /* 0x00000006025d0981 */ /* 0x008762000c1e9900 */
[----:B------:R-:W1:Y:S01]  /*0180*/  S2UR UR4, SR_CTAID.X ;  /* 0x00000000000479c3 */ /* 0x000e620000002500 */
[----:B--2---:R-:W-:Y:S01]  /*0190*/  ISETP.GE.AND P2, PT, R114, RZ, PT ;  /* 0x000000ff7200720c */ /* 0x004fe20003f46270 */
[----:B------:R-:W-:Y:S01]  /*01a0*/  IMAD.MOV.U32 R115, RZ, RZ, RZ ;  /* 0x000000ffff737224 */ /* 0x000fe200078e00ff */
[----:B------:R-:W-:Y:S01]  /*01b0*/  IADD3 R94, PT, PT, -R96, RZ, RZ ;  /* 0x000000ff605e7210 */ /* 0x000fe20007ffe1ff */
[----:B------:R-:W-:Y:S01]  /*01c0*/  IMAD.MOV.U32 R9, RZ, RZ, RZ ;  /* 0x000000ffff097224 */ /* 0x000fe200078e00ff */
[----:B------:R-:W-:Y:S01]  /*01d0*/  BSSY.RECONVERGENT B0, `(.L_x_392) ;  /* 0x00000ae000007945 */ /* 0x000fe20003800200 */
[----:B0-----:R-:W-:Y:S01]  /*01e0*/  IMAD.MOV.U32 R4, RZ, RZ, RZ ;  /* 0x000000ffff047224 */ /* 0x001fe200078e00ff */
[----:B------:R-:W-:Y:S01]  /*01f0*/  VIADDMNMX R94, R94, R111, 0x40, PT ;  /* 0x000000405e5e7446 */ /* 0x000fe2000380016f */
[----:B------:R-:W-:Y:S01]  /*0200*/  IMAD.WIDE.U32 R110, R111, 0x60, RZ ;  /* 0x000000606f6e7825 */ /* 0x000fe200078e00ff */
[----:B---3--:R-:W-:-:S02]  /*0210*/  IABS R2, R114 ;  /* 0x0000007200027213 */ /* 0x008fc40000000000 */
[----:B----4-:R-:W-:Y:S01]  /*0220*/  SHF.R.U32.HI R97, RZ, 0x5, R95 ;  /* 0x00000005ff617819 */ /* 0x010fe2000001165f */
[----:B-1----:R-:W-:Y:S02]  /*0230*/  IMAD.MOV R8, RZ, RZ, -R5 ;  /* 0x000000ffff087224 */ /* 0x002fe400078e0a05 */
[----:B------:R-:W-:Y:S02]  /*0240*/  IMAD R92, R94, 0x60, RZ ;  /* 0x000000605e5c7824 */ /* 0x000fe400078e02ff */
[----:B------:R-:W-:-:S04]  /*0250*/  IMAD R3, R8, R7, RZ ;  /* 0x0000000708037224 */ /* 0x000fc800078e02ff */
[----:B------:R-:W-:Y:S01]  /*0260*/  IMAD.HI.U32 R5, R5, R3, R4 ;  /* 0x0000000305057227 */ /* 0x000fe200078e0004 */
[----:B------:R-:W-:-:S05]  /*0270*/  SHF.R.S32.HI R4, RZ, 0x1f, R11 ;  /* 0x0000001fff047819 */ /* 0x000fca000001140b */
[----:B------:R-:W-:-:S05]  /*0280*/  IMAD.HI.U32 R5, R5, R2, RZ ;  /* 0x0000000205057227 */ /* 0x000fca00078e00ff */
[----:B------:R-:W-:-:S05]  /*0290*/  IADD3 R5, PT, PT, -R5, RZ, RZ ;  /* 0x000000ff05057210 */ /* 0x000fca0007ffe1ff */
[C---:B------:R-:W-:Y:S02]  /*02a0*/  IMAD R2, R7.reuse, R5, R2 ;  /* 0x0000000507027224 */ /* 0x040fe400078e0202 */
[----:B------:R-:W0:Y:S03]  /*02b0*/  LDC R5, c[0x0][0x3b0] ;  /* 0x0000ec00ff057b82 */ /* 0x000e260000000800 */
[----:B------:R-:W-:-:S13]  /*02c0*/  ISETP.GT.U32.AND P0, PT, R7, R2, PT ;  /* 0x000000020700720c */ /* 0x000fda0003f04070 */
[----:B------:R-:W-:Y:S01]  /*02d0*/  @!P0 IMAD.IADD R2, R2, 0x1, -R7 ;  /* 0x0000000102028824 */ /* 0x000fe200078e0a07 */
[----:B------:R-:W-:-:S04]  /*02e0*/  ISETP.NE.AND P0, PT, R11, RZ, PT ;  /* 0x000000ff0b00720c */ /* 0x000fc80003f05270 */
[----:B------:R-:W-:Y:S02]  /*02f0*/  ISETP.GT.U32.AND P1, PT, R7, R2, PT ;  /* 0x000000020700720c */ /* 0x000fe40003f24070 */
[----:B0-----:R-:W-:Y:S01]  /*0300*/  SHF.R.S32.HI R3, RZ, 0x1f, R5 ;  /* 0x0000001fff037819 */ /* 0x001fe20000011405 */
[----:B------:R-:W-:-:S04]  /*0310*/  IMAD.WIDE.U32 R114, R5, UR4, R114 ;  /* 0x0000000405727c25 */ /* 0x000fc8000f8e0072 */
[----:B------:R-:W-:-:S04]  /*0320*/  IMAD R3, R3, UR4, RZ ;  /* 0x0000000403037c24 */ /* 0x000fc8000f8e02ff */
[----:B------:R-:W-:Y:S02]  /*0330*/  IMAD.IADD R3, R115, 0x1, R3 ;  /* 0x0000000173037824 */ /* 0x000fe400078e0203 */
[----:B------:R-:W-:Y:S02]  /*0340*/  @!P1 IMAD.IADD R2, R2, 0x1, -R7 ;  /* 0x0000000102029824 */ /* 0x000fe400078e0a07 */
[----:B------:R-:W-:Y:S02]  /*0350*/  IMAD R7, R4, UR4, RZ ;  /* 0x0000000404077c24 */ /* 0x000fe4000f8e02ff */
[----:B------:R-:W-:Y:S01]  /*0360*/  @!P2 IMAD.MOV R2, RZ, RZ, -R2 ;  /* 0x000000ffff02a224 */ /* 0x000fe200078e0a02 */
[----:B------:R-:W-:Y:S02]  /*0370*/  @!P0 LOP3.LUT R2, RZ, R11, RZ, 0x33, !PT ;  /* 0x0000000bff028212 */ /* 0x000fe400078e33ff */
[----:B------:R-:W-:Y:S02]  /*0380*/  ISETP.GE.AND P0, PT, R95, R92, PT ;  /* 0x0000005c5f00720c */ /* 0x000fe40003f06270 */
[----:B------:R-:W-:Y:S01]  /*0390*/  MOV R8, R2 ;  /* 0x0000000200087202 */ /* 0x000fe20000000f00 */
[----:B------:R-:W-:-:S02]  /*03a0*/  IMAD R2, R111, R114, RZ ;  /* 0x000000726f027224 */ /* 0x000fc400078e02ff */
[----:B------:R-:W-:-:S04]  /*03b0*/  IMAD.WIDE.U32 R114, R110, R114, RZ ;  /* 0x000000726e727225 */ /* 0x000fc800078e00ff */
[----:B------:R-:W-:Y:S01]  /*03c0*/  IMAD.WIDE.U32 R8, R11, UR4, R8 ;  /* 0x000000040b087c25 */ /* 0x000fe2000f8e0008 */
[----:B------:R-:W-:-:S03]  /*03d0*/  LEA R10, P1, R114, R12, 0x1 ;  /* 0x0000000c720a7211 */ /* 0x000fc600078208ff */
[----:B------:R-:W-:Y:S01]  /*03e0*/  IMAD R4, R111, R8, RZ ;  /* 0x000000086f047224 */ /* 0x000fe200078e02ff */
[----:B------:R-:W-:Y:S01]  /*03f0*/  IADD3 R7, PT, PT, R9, R7, RZ ;  /* 0x0000000709077210 */ /* 0x000fe20007ffe0ff */
[----:B------:R-:W-:-:S04]  /*0400*/  IMAD R3, R110, R3, R2 ;  /* 0x000000036e037224 */ /* 0x000fc800078e0202 */
[C---:B------:R-:W-:Y:S02]  /*0410*/  IMAD R5, R110.reuse, R7, R4 ;  /* 0x000000076e057224 */ /* 0x040fe400078e0204 */
[----:B------:R-:W-:Y:S02]  /*0420*/  IMAD.IADD R2, R115, 0x1, R3 ;  /* 0x0000000173027824 */ /* 0x000fe400078e0203 */
[----:B------:R-:W-:-:S03]  /*0430*/  IMAD.WIDE.U32 R110, R110, R8, RZ ;  /* 0x000000086e6e7225 */ /* 0x000fc600078e00ff */
[----:B------:R-:W-:Y:S01]  /*0440*/  LEA.HI.X R11, R114, R13, R2, 0x1, P1 ;  /* 0x0000000d720b7211 */ /* 0x000fe200008f0c02 */
[----:B------:R-:W-:Y:S01]  /*0450*/  IMAD.MOV.U32 R3, RZ, RZ, RZ ;  /* 0x000000ffff037224 */ /* 0x000fe200078e00ff */
[----:B------:R-:W-:Y:S01]  /*0460*/  IADD3 R4, PT, PT, R111, R5, RZ ;  /* 0x000000056f047210 */ /* 0x000fe20007ffe0ff */
[----:B------:R-:W-:Y:S06]  /*0470*/  @P0 BRA `(.L_x_393) ;  /* 0x00000008000c0947 */ /* 0x000fec0003800000 */
[-C--:B------:R-:W-:Y:S01]  /*0480*/  LOP3.LUT R3, RZ, R95.reuse, RZ, 0x33, !PT ;  /* 0x0000005fff037212 */ /* 0x080fe200078e33ff */
[----:B------:R-:W-:Y:S01]  /*0490*/  BSSY.RECONVERGENT B1, `(.L_x_394) ;  /* 0x000003c000017945 */ /* 0x000fe20003800200 */
[----:B------:R-:W-:Y:S01]  /*04a0*/  IMAD R5, R0, 0x1800, RZ ;  /* 0x0000180000057824 */ /* 0x000fe200078e02ff */
[----:B------:R-:W-:Y:S02]  /*04b0*/  MOV R6, R95 ;  /* 0x0000005f00067202 */ /* 0x000fe40000000f00 */
[----:B------:R-:W-:-:S05]  /*04c0*/  IMAD.IADD R3, R92, 0x1, R3 ;  /* 0x000000015c037824 */ /* 0x000fca00078e0203 */
        /* <DEDUP_REMOVED lines=8> */
[----:B------:R-:W-:Y:S01]  /*0550*/  MOV R6, R95 ;  /* 0x0000005f00067202 */ /* 0x000fe20000000f00 */
[----:B------:R-:W-:-:S07]  /*0560*/  IMAD.MOV.U32 R3, RZ, RZ, RZ ;  /* 0x000000ffff037224 */ /* 0x000fce00078e00ff */
.L_x_396:
        /* <DEDUP_REMOVED lines=18> */
[----:B------:R-:W-:Y:S01]  /*0690*/  VIADD R14, R14, 0x10 ;  /* 0x000000100e0e7836 */ /* 0x000fe20000000000 */
[----:B------:R-:W-:-:S04]  /*06a0*/  IADD3 R6, PT, PT, R6, 0x800, RZ ;  /* 0x0000080006067810 */ /* 0x000fc80007ffe0ff */
        /* <DEDUP_REMOVED lines=26> */
.L_x_395:
[----:B------:R-:W-:Y:S05]  /*0850*/  BSYNC.RECONVERGENT B1 ;  /* 0x0000000000017941 */ /* 0x000fea0003800200 */
.L_x_394:
        /* <DEDUP_REMOVED lines=33> */
.L_x_398:
[----:B------:R-:W-:Y:S05]  /*0a70*/  BSYNC.RECONVERGENT B1 ;  /* 0x0000000000017941 */ /* 0x000fea0003800200 */
.L_x_397:
        /* <DEDUP_REMOVED lines=23> */
.L_x_400:
[----:B------:R-:W-:Y:S05]  /*0bf0*/  BSYNC.RECONVERGENT B1 ;  /* 0x0000000000017941 */ /* 0x000fea0003800200 */
.L_x_399:
[----:B------:R-:W-:Y:S05]  /*0c00*/  @!P1 BRA `(.L_x_393) ;  /* 0x0000000000289947 */ /* 0x000fea0003800000 */
[----:B------:R-:W-:-:S07]  /*0c10*/  IMAD.MOV.U32 R14, RZ, RZ, RZ ;  /* 0x000000ffff0e7224 */ /* 0x000fce00078e00ff */
.L_x_401:
[----:B------:R-:W-:-:S04]  /*0c20*/  IMAD.IADD R13, R5, 0x1, R6 ;  /* 0x00000001050d7824 */ /* 0x000fc800078e0206 */
[----:B------:R-:W-:-:S06]  /*0c30*/  IMAD.WIDE.U32 R12, R13, 0x2, R10 ;  /* 0x000000020d0c7825 */ /* 0x000fcc00078e000a */
[----:B------:R-:W2:Y:S01]  /*0c40*/  LDG.E.U16.CONSTANT R12, desc[UR6][R12.64] ;  /* 0x000000060c0c7981 */ /* 0x000ea2000c1e9500 */
[----:B------:R-:W-:Y:S01]  /*0c50*/  IADD3 R14, PT, PT, R14, 0x1, RZ ;  /* 0x000000010e0e7810 */ /* 0x000fe20007ffe0ff */
[----:B------:R-:W-:-:S03]  /*0c60*/  VIADD R6, R6, 0x80 ;  /* 0x0000008006067836 */ /* 0x000fc60000000000 */
[----:B------:R-:W-:Y:S01]  /*0c70*/  ISETP.NE.AND P0, PT, R14, R17, PT ;  /* 0x000000110e00720c */ /* 0x000fe20003f05270 */
[----:B--2---:R-:W-:-:S05]  /*0c80*/  HADD2.F32 R16, -RZ, R12.H0_H0 ;  /* 0x2000000cff107230 */ /* 0x004fca0000004100 */
[----:B------:R-:W-:-:S07]  /*0c90*/  FMNMX R3, |R16|, R3, !PT ;  /* 0x0000000310037209 */ /* 0x000fce0007800200 */
[----:B------:R-:W-:Y:S05]  /*0ca0*/  @P0 BRA `(.L_x_401) ;  /* 0xfffffffc00dc0947 */ /* 0x000fea000383ffff */
.L_x_393:
[----:B------:R-:W-:Y:S05]  /*0cb0*/  BSYNC.RECONVERGENT B0 ;  /* 0x0000000000007941 */ /* 0x000fea0003800200 */
.L_x_392:
[----:B------:R-:W0:Y:S01]  /*0cc0*/  SHFL.BFLY PT, R6, R3, 0x10, 0x1f ;  /* 0x0e001f0003067f89 */ /* 0x000e2200000e0000 */
[----:B------:R-:W1:Y:S01]  /*0cd0*/  S2UR UR5, SR_CgaCtaId ;  /* 0x00000000000579c3 */ /* 0x000e620000008800 */
[----:B------:R-:W-:Y:S01]  /*0ce0*/  UMOV UR4, 0x400 ;  /* 0x0000040000047882 */ /* 0x000fe20000000000 */
[C---:B------:R-:W-:Y:S02]  /*0cf0*/  ISETP.GT.U32.AND P1, PT, R95.reuse, 0x3, PT ;  /* 0x000000035f00780c */ /* 0x040fe40003f24070 */
[----:B0-----:R-:W-:Y:S01]  /*0d00*/  FMNMX R6, R6, R3, !PT ;  /* 0x0000000306067209 */ /* 0x001fe20007800000 */
[----:B-1----:R-:W-:Y:S01]  /*0d10*/  ULEA UR4, UR5, UR4, 0x18 ;  /* 0x0000000405047291 */ /* 0x002fe2000f8ec0ff */
[----:B------:R-:W-:-:S03]  /*0d20*/  LOP3.LUT P0, R3, R95, 0x1f, RZ, 0xc0, !PT ;  /* 0x0000001f5f037812 */ /* 0x000fc6000780c0ff */
[----:B------:R-:W0:Y:S02]  /*0d30*/  SHFL.BFLY PT, R5, R6, 0x8, 0x1f ;  /* 0x0d001f0006057f89 */ /* 0x000e2400000e0000 */
[----:B------:R-:W-:Y:S02]  /*0d40*/  LEA R91, R97, UR4, 0x2 ;  /* 0x00000004615b7c11 */ /* 0x000fe4000f8e10ff */
[----:B0-----:R-:W-:-:S05]  /*0d50*/  FMNMX R5, R6, R5, !PT ;  /* 0x0000000506057209 */ /* 0x001fca0007800000 */
[----:B------:R-:W0:Y:S02]  /*0d60*/  SHFL.BFLY PT, R12, R5, 0x4, 0x1f ;  /* 0x0c801f00050c7f89 */ /* 0x000e2400000e0000 */
[----:B0-----:R-:W-:Y:S02]  /*0d70*/  FMNMX R12, R5, R12, !PT ;  /* 0x0000000c050c7209 */ /* 0x001fe40007800000 */
[----:B------:R-:W-:-:S03]  /*0d80*/  LEA R5, R95, UR4, 0x2 ;  /* 0x000000045f057c11 */ /* 0x000fc6000f8e10ff */
        /* <DEDUP_REMOVED lines=21> */
.L_x_503:
[----:B-1----:R-:W-:-:S07]  /*0ee0*/  FMNMX R14, R12, R17, !PT ;  /* 0x000000110c0e7209 */ /* 0x002fce0007800000 */
.L_x_402:
[----:B------:R-:W-:Y:S05]  /*0ef0*/  WARPSYNC.ALL ;  /* 0x0000000000007948 */ /* 0x000fea0003800000 */
[----:B------:R-:W-:Y:S01]  /*0f00*/  BAR.SYNC.DEFER_BLOCKING 0x0 ;  /* 0x0000000000007b1d */ /* 0x000fe20000010000 */
[C---:B------:R-:W-:Y:S02]  /*0f10*/  ISETP.NE.AND P0, PT, R95.reuse, RZ, PT ;  /* 0x000000ff5f00720c */ /* 0x040fe40003f05270 */
[----:B------:R-:W-:-:S03]  /*0f20*/  ISETP.GE.AND P2, PT, R95, R92, PT ;  /* 0x0000005c5f00720c */ /* 0x000fc60003f46270 */
[----:B------:R-:W-:Y:S02]  /*0f30*/  UMOV UR5, 0x42fe0000 ;  /* 0x42fe000000057882 */ /* 0x000fe40000000000 */
[----:B------:R-:W-:-:S06]  /*0f40*/  MOV R16, UR5 ;  /* 0x0000000500107c02 */ /* 0x000fcc0008000f00 */
        /* <DEDUP_REMOVED lines=13> */
[----:B------:R-:W-:Y:S01]  /*1020*/  IMAD.MOV.U32 R21, RZ, RZ, R15 ;  /* 0x000000ffff157224 */ /* 0x000fe200078e000f */
[----:B------:R-:W-:Y:S01]  /*1030*/  MOV R32, 0x1060 ;  /* 0x0000106000207802 */ /* 0x000fe20000000f00 */
[----:B------:R-:W-:-:S07]  /*1040*/  IMAD.MOV.U32 R20, RZ, RZ, 0x42fe0000 ;  /* 0x42fe0000ff147424 */ /* 0x000fce00078e00ff */
[----:B------:R-:W-:Y:S05]  /*1050*/  CALL.REL.NOINC `($__internal_7_$__cuda_sm3x_div_rn_noftz_f32_slowpath) ;  /* 0x0000006400187944 */ /* 0x000fea0003c00000 */
[----:B------:R-:W-:-:S07]  /*1060*/  MOV R21, R29 ;  /* 0x0000001d00157202 */ /* 0x000fce0000000f00 */
.L_x_404:
[----:B------:R-:W-:Y:S04]  /*1070*/  BSSY.RECONVERGENT B0, `(.L_x_405) ;  /* 0x000006c000007945 */ /* 0x000fe80003800200 */
[----:B------:R-:W-:Y:S05]  /*1080*/  @P2 BRA `(.L_x_406) ;  /* 0x0000000400a82947 */ /* 0x000fea0003800000 */
[----:B------:R-:W-:Y:S01]  /*1090*/  LOP3.LUT R13, RZ, R95, RZ, 0x33, !PT ;  /* 0x0000005fff0d7212 */ /* 0x000fe200078e33ff */
[----:B------:R-:W-:Y:S01]  /*10a0*/  BSSY.RECONVERGENT B1, `(.L_x_407) ;  /* 0x0000020000017945 */ /* 0x000fe20003800200 */
[----:B------:R-:W-:-:S03]  /*10b0*/  IMAD.MOV.U32 R23, RZ, RZ, R95 ;  /* 0x000000ffff177224 */ /* 0x000fc600078e005f */
[----:B------:R-:W-:-:S05]  /*10c0*/  IMAD.IADD R13, R92, 0x1, R13 ;  /* 0x000000015c0d7824 */ /* 0x000fca00078e020d */
[C---:B------:R-:W-:Y:S02]  /*10d0*/  LOP3.LUT R6, R13.reuse, 0x180, RZ, 0xc0, !PT ;  /* 0x000001800d067812 */ /* 0x040fe400078ec0ff */
[----:B------:R-:W-:Y:S02]  /*10e0*/  ISETP.GE.U32.AND P1, PT, R13, 0x180, PT ;  /* 0x000001800d00780c */ /* 0x000fe40003f26070 */
[----:B------:R-:W-:-:S13]  /*10f0*/  ISETP.NE.AND P0, PT, R6, 0x180, PT ;  /* 0x000001800600780c */ /* 0x000fda0003f05270 */
[----:B------:R-:W-:Y:S05]  /*1100*/  @!P0 BRA `(.L_x_408) ;  /* 0x0000000000648947 */ /* 0x000fea0003800000 */
[----:B------:R-:W-:Y:S01]  /*1110*/  LEA.HI R6, R13, 0x1, RZ, 0x19 ;  /* 0x000000010d067811 */ /* 0x000fe200078fc8ff */
[----:B------:R-:W-:Y:S01]  /*1120*/  IMAD.MOV.U32 R23, RZ, RZ, R95 ;  /* 0x000000ffff177224 */ /* 0x000fe200078e005f */
[----:B------:R-:W-:Y:S02]  /*1130*/  MOV R14, RZ ;  /* 0x000000ff000e7202 */ /* 0x000fe40000000f00 */
[----:B------:R-:W-:-:S07]  /*1140*/  LOP3.LUT R17, R6, 0x3, RZ, 0xc0, !PT ;  /* 0x0000000306117812 */ /* 0x000fce00078ec0ff */
.L_x_409:
[----:B------:R-:W-:-:S05]  /*1150*/  IMAD.HI.U32 R6, R23, -0x55555555, RZ ;  /* 0xaaaaaaab17067827 */ /* 0x000fca00078e00ff */
[----:B------:R-:W-:-:S05]  /*1160*/  SHF.R.U32.HI R6, RZ, 0x6, R6 ;  /* 0x00000006ff067819 */ /* 0x000fca0000011606 */
[----:B------:R-:W-:Y:S02]  /*1170*/  IMAD.IADD R13, R96, 0x1, R6 ;  /* 0x00000001600d7824 */ /* 0x000fe400078e0206 */
[----:B------:R-:W-:-:S04]  /*1180*/  IMAD R6, R6, -0x60, R23 ;  /* 0xffffffa006067824 */ /* 0x000fc800078e0217 */
[----:B------:R-:W-:-:S04]  /*1190*/  IMAD R13, R13, 0x60, R6 ;  /* 0x000000600d0d7824 */ /* 0x000fc800078e0206 */
[----:B------:R-:W-:-:S06]  /*11a0*/  IMAD.WIDE.U32 R12, R13, 0x2, R10 ;  /* 0x000000020d0c7825 */ /* 0x000fcc00078e000a */
[----:B------:R-:W2:Y:S01]  /*11b0*/  LDG.E.U16.CONSTANT R12, desc[UR6][R12.64] ;  /* 0x000000060c0c7981 */ /* 0x000ea2000c1e9500 */
[----:B------:R-:W-:Y:S01]  /*11c0*/  MOV R15, 0x3f000000 ;  /* 0x3f000000000f7802 */ /* 0x000fe20000000f00 */
[----:B------:R-:W-:-:S05]  /*11d0*/  VIADD R14, R14, 0x1 ;  /* 0x000000010e0e7836 */ /* 0x000fca0000000000 */
        /* <DEDUP_REMOVED lines=9> */
[----:B0-----:R0:W-:Y:S02]  /*1270*/  STS.U8 [R23+UR4], R6 ;  /* 0x0000000617007988 */ /* 0x0011e40008000004 */
[----:B0-----:R-:W-:Y:S01]  /*1280*/  VIADD R23, R23, 0x80 ;  /* 0x0000008017177836 */ /* 0x001fe20000000000 */
[----:B------:R-:W-:Y:S06]  /*1290*/  @P0 BRA `(.L_x_409) ;  /* 0xfffffffc00ac0947 */ /* 0x000fec000383ffff */
.L_x_408:
[----:B------:R-:W-:Y:S05]  /*12a0*/  BSYNC.RECONVERGENT B1 ;  /* 0x0000000000017941 */ /* 0x000fea0003800200 */
.L_x_407:
[----:B------:R-:W-:Y:S05]  /*12b0*/  @!P1 BRA `(.L_x_406) ;  /* 0x00000004001c9947 */ /* 0x000fea0003800000 */
.L_x_410:
[C---:B------:R-:W-:Y:S01]  /*12c0*/  IMAD.HI.U32 R6, R23.reuse, -0x55555555, RZ ;  /* 0xaaaaaaab17067827 */ /* 0x040fe200078e00ff */
[----:B------:R-:W-:-:S03]  /*12d0*/  IADD3 R18, PT, PT, R23, 0x80, RZ ;  /* 0x0000008017127810 */ /* 0x000fc60007ffe0ff */
[----:B------:R-:W-:Y:S01]  /*12e0*/  VIADD R12, R23, 0x100 ;  /* 0x00000100170c7836 */ /* 0x000fe20000000000 */
[----:B------:R-:W-:Y:S01]  /*12f0*/  SHF.R.U32.HI R13, RZ, 0x6, R6 ;  /* 0x00000006ff0d7819 */ /* 0x000fe20000011606 */
[----:B------:R-:W-:-:S04]  /*1300*/  IMAD.HI.U32 R6, R18, -0x55555555, RZ ;  /* 0xaaaaaaab12067827 */ /* 0x000fc800078e00ff */
[----:B------:R-:W-:Y:S02]  /*1310*/  IMAD.IADD R16, R96, 0x1, R13 ;  /* 0x0000000160107824 */ /* 0x000fe400078e020d */
[----:B------:R-:W-:Y:S01]  /*1320*/  IMAD R15, R13, -0x60, R23 ;  /* 0xffffffa00d0f7824 */ /* 0x000fe200078e0217 */
[----:B------:R-:W-:Y:S01]  /*1330*/  SHF.R.U32.HI R13, RZ, 0x6, R6 ;  /* 0x00000006ff0d7819 */ /* 0x000fe20000011606 */
[----:B------:R-:W-:-:S04]  /*1340*/  IMAD.HI.U32 R14, R12, -0x55555555, RZ ;  /* 0xaaaaaaab0c0e7827 */ /* 0x000fc800078e00ff */
[----:B------:R-:W-:Y:S01]  /*1350*/  IMAD R19, R16, 0x60, R15 ;  /* 0x0000006010137824 */ /* 0x000fe200078e020f */
[----:B------:R-:W-:Y:S01]  /*1360*/  IADD3 R16, PT, PT, R23, 0x180, RZ ;  /* 0x0000018017107810 */ /* 0x000fe20007ffe0ff */
[----:B------:R-:W-:Y:S01]  /*1370*/  IMAD R6, R13, -0x60, R18 ;  /* 0xffffffa00d067824 */ /* 0x000fe200078e0212 */
[----:B------:R-:W-:Y:S01]  /*1380*/  SHF.R.U32.HI R15, RZ, 0x6, R14 ;  /* 0x00000006ff0f7819 */ /* 0x000fe2000001160e */
[----:B------:R-:W-:Y:S02]  /*1390*/  IMAD.IADD R13, R96, 0x1, R13 ;  /* 0x00000001600d7824 */ /* 0x000fe400078e020d */
[----:B------:R-:W-:-:S04]  /*13a0*/  IMAD.HI.U32 R14, R16, -0x55555555, RZ ;  /* 0xaaaaaaab100e7827 */ /* 0x000fc800078e00ff */
[----:B------:R-:W-:Y:S01]  /*13b0*/  IMAD R13, R13, 0x60, R6 ;  /* 0x000000600d0d7824 */ /* 0x000fe200078e0206 */
[----:B------:R-:W-:Y:S01]  /*13c0*/  SHF.R.U32.HI R17, RZ, 0x6, R14 ;  /* 0x00000006ff117819 */ /* 0x000fe2000001160e */
[----:B------:R-:W-:Y:S02]  /*13d0*/  IMAD R6, R15, -0x60, R12 ;  /* 0xffffffa00f067824 */ /* 0x000fe400078e020c */
[C---:B------:R-:W-:Y:S01]  /*13e0*/  IMAD.IADD R15, R96.reuse, 0x1, R15 ;  /* 0x00000001600f7824 */ /* 0x040fe200078e020f */
[----:B------:R-:W-:Y:S01]  /*13f0*/  IADD3 R25, PT, PT, R96, R17, RZ ;  /* 0x0000001160197210 */ /* 0x000fe20007ffe0ff */
[----:B------:R-:W-:Y:S02]  /*1400*/  IMAD R16, R17, -0x60, R16 ;  /* 0xffffffa011107824 */ /* 0x000fe400078e0210 */
[----:B------:R-:W-:-:S04]  /*1410*/  IMAD.WIDE.U32 R18, R19, 0x2, R10 ;  /* 0x0000000213127825 */ /* 0x000fc800078e000a */
[----:B------:R-:W-:Y:S02]  /*1420*/  IMAD R15, R15, 0x60, R6 ;  /* 0x000000600f0f7824 */ /* 0x000fe400078e0206 */
[----:B------:R-:W-:Y:S01]  /*1430*/  IMAD R17, R25, 0x60, R16 ;  /* 0x0000006019117824 */ /* 0x000fe200078e0210 */
[----:B------:R0:W2:Y:S01]  /*1440*/  LDG.E.U16.CONSTANT R18, desc[UR6][R18.64] ;  /* 0x0000000612127981 */ /* 0x0000a2000c1e9500 */
[----:B------:R-:W-:-:S04]  /*1450*/  IMAD.WIDE.U32 R12, R13, 0x2, R10 ;  /* 0x000000020d0c7825 */ /* 0x000fc800078e000a */
[--C-:B------:R-:W-:Y:S02]  /*1460*/  IMAD.WIDE.U32 R14, R15, 0x2, R10.reuse ;  /* 0x000000020f0e7825 */ /* 0x100fe400078e000a */
[----:B------:R-:W3:Y:S02]  /*1470*/  LDG.E.U16.CONSTANT R12, desc[UR6][R12.64] ;  /* 0x000000060c0c7981 */ /* 0x000ee4000c1e9500 */
[----:B------:R-:W-:Y:S02]  /*1480*/  IMAD.WIDE.U32 R16, R17, 0x2, R10 ;  /* 0x0000000211107825 */ /* 0x000fe400078e000a */
[----:B------:R-:W4:Y:S04]  /*1490*/  LDG.E.U16.CONSTANT R14, desc[UR6][R14.64] ;  /* 0x000000060e0e7981 */ /* 0x000f28000c1e9500 */
[----:B------:R-:W5:Y:S01]  /*14a0*/  LDG.E.U16.CONSTANT R16, desc[UR6][R16.64] ;  /* 0x0000000610107981 */ /* 0x000f62000c1e9500 */
[----:B0-----:R-:W-:-:S02]  /*14b0*/  IMAD.MOV.U32 R19, RZ, RZ, 0x3f000000 ;  /* 0x3f000000ff137424 */ /* 0x001fc400078e00ff */
[----:B--2---:R-:W-:-:S05]  /*14c0*/  HADD2.F32 R18, -RZ, R18.H0_H0 ;  /* 0x20000012ff127230 */ /* 0x004fca0000004100 */
[----:B------:R-:W-:Y:S01]  /*14d0*/  FMUL R18, R18, R21 ;  /* 0x0000001512127220 */ /* 0x000fe20000400000 */
[----:B---3--:R-:W-:-:S04]  /*14e0*/  HADD2.F32 R6, -RZ, R12.H0_H0 ;  /* 0x2000000cff067230 */ /* 0x008fc80000004100 */
[C---:B------:R-:W-:Y:S01]  /*14f0*/  LOP3.LUT R25, R19.reuse, 0x80000000, R18, 0xb8, !PT ;  /* 0x8000000013197812 */ /* 0x040fe200078eb812 */
[----:B----4-:R-:W-:Y:S02]  /*1500*/  HADD2.F32 R12, -RZ, R14.H0_H0 ;  /* 0x2000000eff0c7230 */ /* 0x010fe40000004100 */
[-C--:B------:R-:W-:Y:S01]  /*1510*/  FMUL R6, R6, R21.reuse ;  /* 0x0000001506067220 */ /* 0x080fe20000400000 */
[----:B-----5:R-:W-:Y:S02]  /*1520*/  HADD2.F32 R16, -RZ, R16.H0_H0 ;  /* 0x20000010ff107230 */ /* 0x020fe40000004100 */
[-C--:B------:R-:W-:Y:S01]  /*1530*/  FMUL R12, R12, R21.reuse ;  /* 0x000000150c0c7220 */ /* 0x080fe20000400000 */
[----:B------:R-:W-:Y:S01]  /*1540*/  FADD.RZ R25, R18, R25 ;  /* 0x0000001912197221 */ /* 0x000fe2000000c000 */
[C---:B------:R-:W-:Y:S01]  /*1550*/  LOP3.LUT R13, R19.reuse, 0x80000000, R6, 0xb8, !PT ;  /* 0x80000000130d7812 */ /* 0x040fe200078eb806 */
[----:B------:R-:W-:Y:S02]  /*1560*/  FMUL R16, R16, R21 ;  /* 0x0000001510107220 */ /* 0x000fe40000400000 */
[----:B------:R-:W-:-:S02]  /*1570*/  LOP3.LUT R15, R19, 0x80000000, R12, 0xb8, !PT ;  /* 0x80000000130f7812 */ /* 0x000fc400078eb80c */
[----:B------:R-:W-:Y:S01]  /*1580*/  FADD.RZ R13, R6, R13 ;  /* 0x0000000d060d7221 */ /* 0x000fe2000000c000 */
        /* <DEDUP_REMOVED lines=15> */
[----:B------:R-:W1:Y:S01]  /*1680*/  F2I.TRUNC.NTZ R6, R6 ;  /* 0x0000000600067305 */ /* 0x000e62000020f100 */
[----:B------:R-:W-:Y:S01]  /*1690*/  FMNMX R13, R13, -128, !PT ;  /* 0xc30000000d0d7809 */ /* 0x000fe20007800000 */
[----:B0-----:R-:W-:Y:S06]  /*16a0*/  STS.U8 [R23+UR4], R16 ;  /* 0x0000001017007988 */ /* 0x001fec0008000004 */
[----:B------:R-:W0:Y:S01]  /*16b0*/  F2I.TRUNC.NTZ R12, R12 ;  /* 0x0000000c000c7305 */ /* 0x000e22000020f100 */
[----:B-1----:R-:W-:Y:S07]  /*16c0*/  STS.U8 [R23+UR4+0x80], R6 ;  /* 0x0000800617007988 */ /* 0x002fee0008000004 */
[----:B------:R-:W1:Y:S01]  /*16d0*/  F2I.TRUNC.NTZ R14, R13 ;  /* 0x0000000d000e7305 */ /* 0x000e62000020f100 */
[----:B0-----:R-:W-:Y:S04]  /*16e0*/  STS.U8 [R23+UR4+0x100], R12 ;  /* 0x0001000c17007988 */ /* 0x001fe80008000004 */
[----:B-1----:R0:W-:Y:S02]  /*16f0*/  STS.U8 [R23+UR4+0x180], R14 ;  /* 0x0001800e17007988 */ /* 0x0021e40008000004 */
[----:B0-----:R-:W-:-:S05]  /*1700*/  VIADD R23, R23, 0x200 ;  /* 0x0000020017177836 */ /* 0x001fca0000000000 */
[----:B------:R-:W-:-:S13]  /*1710*/  ISETP.GE.AND P0, PT, R23, R92, PT ;  /* 0x0000005c1700720c */ /* 0x000fda0003f06270 */
[----:B------:R-:W-:Y:S05]  /*1720*/  @!P0 BRA `(.L_x_410) ;  /* 0xfffffff800e48947 */ /* 0x000fea000383ffff */
.L_x_406:
[----:B------:R-:W-:Y:S05]  /*1730*/  BSYNC.RECONVERGENT B0 ;  /* 0x0000000000007941 */ /* 0x000fea0003800200 */
.L_x_405:
        /* <DEDUP_REMOVED lines=9> */
[----:B------:R-:W-:-:S04]  /*17d0*/  LEA.HI R10, R14, 0x1, RZ, 0x19 ;  /* 0x000000010e0a7811 */ /* 0x000fc800078fc8ff */
[----:B------:R-:W-:-:S07]  /*17e0*/  LOP3.LUT P1, R15, R10, 0x3, RZ, 0xc0, !PT ;  /* 0x000000030a0f7812 */ /* 0x000fce000782c0ff */
[----:B------:R-:W-:Y:S06]  /*17f0*/  @!P0 BRA `(.L_x_414) ;  /* 0x0000000000408947 */ /* 0x000fec0003800000 */
[----:B------:R-:W-:Y:S01]  /*1800*/  LOP3.LUT R13, R10, 0x3fffffc, RZ, 0xc0, !PT ;  /* 0x03fffffc0a0d7812 */ /* 0x000fe200078ec0ff */
[----:B------:R-:W-:Y:S01]  /*1810*/  IMAD.MOV.U32 R10, RZ, RZ, RZ ;  /* 0x000000ffff0a7224 */ /* 0x000fe200078e00ff */
[----:B------:R-:W-:-:S07]  /*1820*/  MOV R6, R95 ;  /* 0x0000005f00067202 */ /* 0x000fce0000000f00 */
.L_x_415:
[----:B0-----:R-:W-:-:S04]  /*1830*/  IMAD.HI.U32 R11, R6, -0x55555555, RZ ;  /* 0xaaaaaaab060b7827 */ /* 0x001fc800078e00ff */
[----:B------:R-:W-:Y:S01]  /*1840*/  VIADD R10, R10, 0x4 ;  /* 0x000000040a0a7836 */ /* 0x000fe20000000000 */
[----:B------:R-:W-:-:S04]  /*1850*/  SHF.R.U32.HI R11, RZ, 0x6, R11 ;  /* 0x00000006ff0b7819 */ /* 0x000fc8000001160b */
[----:B------:R-:W-:Y:S01]  /*1860*/  ISETP.NE.AND P0, PT, R10, R13, PT ;  /* 0x0000000d0a00720c */ /* 0x000fe20003f05270 */
[----:B------:R-:W-:Y:S02]  /*1870*/  IMAD.IADD R12, R94, 0x1, R11 ;  /* 0x000000015e0c7824 */ /* 0x000fe400078e020b */
[----:B------:R-:W-:Y:S01]  /*1880*/  IMAD R11, R11, -0x60, R6 ;  /* 0xffffffa00b0b7824 */ /* 0x000fe200078e0206 */
[----:B------:R-:W-:-:S03]  /*1890*/  IADD3 R6, PT, PT, R6, 0x200, RZ ;  /* 0x0000020006067810 */ /* 0x000fc60007ffe0ff */
[----:B------:R-:W-:-:S05]  /*18a0*/  IMAD R11, R12, 0x60, R11 ;  /* 0x000000600c0b7824 */ /* 0x000fca00078e020b */
[----:B------:R0:W-:Y:S04]  /*18b0*/  STS.U8 [R11+UR4], RZ ;  /* 0x000000ff0b007988 */ /* 0x0001e80008000004 */
[----:B------:R0:W-:Y:S04]  /*18c0*/  STS.U8 [R11+UR4+0x80], RZ ;  /* 0x000080ff0b007988 */ /* 0x0001e80008000004 */
[----:B------:R0:W-:Y:S04]  /*18d0*/  STS.U8 [R11+UR4+0x100], RZ ;  /* 0x000100ff0b007988 */ /* 0x0001e80008000004 */
[----:B------:R0:W-:Y:S01]  /*18e0*/  STS.U8 [R11+UR4+0x180], RZ ;  /* 0x000180ff0b007988 */ /* 0x0001e20008000004 */
[----:B------:R-:W-:Y:S05]  /*18f0*/  @P0 BRA `(.L_x_415) ;  /* 0xfffffffc00cc0947 */ /* 0x000fea000383ffff */
.L_x_414:
[----:B------:R-:W-:Y:S05]  /*1900*/  BSYNC.RECONVERGENT B1 ;  /* 0x0000000000017941 */ /* 0x000fea0003800200 */
.L_x_413:
[----:B------:R-:W-:Y:S05]  /*1910*/  @!P1 BRA `(.L_x_412) ;  /* 0x00000000004c9947 */ /* 0x000fea0003800000 */
[----:B------:R-:W-:Y:S01]  /*1920*/  ISETP.NE.AND P1, PT, R15, 0x1, PT ;  /* 0x000000010f00780c */ /* 0x000fe20003f25270 */
[----:B------:R-:W-:Y:S01]  /*1930*/  BSSY.RECONVERGENT B1, `(.L_x_416) ;  /* 0x000000b000017945 */ /* 0x000fe20003800200 */
[----:B------:R-:W-:-:S11]  /*1940*/  LOP3.LUT P0, RZ, R14, 0x80, RZ, 0xc0, !PT ;  /* 0x000000800eff7812 */ /* 0x000fd6000780c0ff */
[----:B------:R-:W-:Y:S05]  /*1950*/  @!P1 BRA `(.L_x_417) ;  /* 0x0000000000209947 */ /* 0x000fea0003800000 */
[----:B------:R-:W-:-:S05]  /*1960*/  IMAD.HI.U32 R10, R6, -0x55555555, RZ ;  /* 0xaaaaaaab060a7827 */ /* 0x000fca00078e00ff */
[----:B0-----:R-:W-:-:S05]  /*1970*/  SHF.R.U32.HI R11, RZ, 0x6, R10 ;  /* 0x00000006ff0b7819 */ /* 0x001fca000001160a */
[----:B------:R-:W-:Y:S02]  /*1980*/  IMAD.IADD R10, R94, 0x1, R11 ;  /* 0x000000015e0a7824 */ /* 0x000fe400078e020b */
[----:B------:R-:W-:Y:S02]  /*1990*/  IMAD R11, R11, -0x60, R6 ;  /* 0xffffffa00b0b7824 */ /* 0x000fe400078e0206 */
[----:B------:R-:W-:Y:S02]  /*19a0*/  VIADD R6, R6, 0x100 ;  /* 0x0000010006067836 */ /* 0x000fe40000000000 */
[----:B------:R-:W-:-:S05]  /*19b0*/  IMAD R10, R10, 0x60, R11 ;  /* 0x000000600a0a7824 */ /* 0x000fca00078e020b */
[----:B------:R1:W-:Y:S04]  /*19c0*/  STS.U8 [R10+UR4], RZ ;  /* 0x000000ff0a007988 */ /* 0x0003e80008000004 */
[----:B------:R1:W-:Y:S02]  /*19d0*/  STS.U8 [R10+UR4+0x80], RZ ;  /* 0x000080ff0a007988 */ /* 0x0003e40008000004 */
.L_x_417:
[----:B------:R-:W-:Y:S05]  /*19e0*/  BSYNC.RECONVERGENT B1 ;  /* 0x0000000000017941 */ /* 0x000fea0003800200 */
.L_x_416:
[----:B-1----:R-:W-:-:S05]  /*19f0*/  @!P0 IMAD.HI.U32 R10, R6, -0x55555555, RZ ;  /* 0xaaaaaaab060a8827 */ /* 0x002fca00078e00ff */
[----:B0-----:R-:W-:-:S04]  /*1a00*/  @!P0 SHF.R.U32.HI R11, RZ, 0x6, R10 ;  /* 0x00000006ff0b8819 */ /* 0x001fc8000001160a */
[----:B------:R-:W-:Y:S01]  /*1a10*/  @!P0 IADD3 R10, PT, PT, R94, R11, RZ ;  /* 0x0000000b5e0a8210 */ /* 0x000fe20007ffe0ff */
[----:B------:R-:W-:-:S04]  /*1a20*/  @!P0 IMAD R11, R11, -0x60, R6 ;  /* 0xffffffa00b0b8824 */ /* 0x000fc800078e0206 */
[----:B------:R-:W-:-:S05]  /*1a30*/  @!P0 IMAD R10, R10, 0x60, R11 ;  /* 0x000000600a0a8824 */ /* 0x000fca00078e020b */
[----:B------:R1:W-:Y:S02]  /*1a40*/  @!P0 STS.U8 [R10+UR4], RZ ;  /* 0x000000ff0a008988 */ /* 0x0003e40008000004 */
.L_x_412:
[----:B------:R-:W-:Y:S05]  /*1a50*/  BSYNC.RECONVERGENT B0 ;  /* 0x0000000000007941 */ /* 0x000fea0003800200 */
.L_x_411:
[C---:B------:R-:W-:Y:S01]  /*1a60*/  ISETP.GE.U32.AND P0, PT, R95.reuse, 0x40, PT ;  /* 0x000000405f00780c */ /* 0x040fe20003f06070 */
[----:B------:R-:W-:Y:S01]  /*1a70*/  BSSY.RECONVERGENT B0, `(.L_x_418) ;  /* 0x0000020000007945 */ /* 0x000fe20003800200 */
[----:B------:R-:W-:Y:S01]  /*1a80*/  LOP3.LUT R6, R95, 0x1780, RZ, 0x3c, !PT ;  /* 0x000017805f067812 */ /* 0x000fe200078e3cff */
[----:B-1----:R-:W-:-:S03]  /*1a90*/  IMAD.MOV.U32 R10, RZ, RZ, R95 ;  /* 0x000000ffff0a7224 */ /* 0x002fc600078e005f */
[----:B0-----:R-:W-:Y:S02]  /*1aa0*/  LEA.HI R11, R6, 0x1, RZ, 0x19 ;  /* 0x00000001060b7811 */ /* 0x001fe400078fc8ff */
[----:B------:R-:W-:Y:S02]  /*1ab0*/  MOV R6, RZ ;  /* 0x000000ff00067202 */ /* 0x000fe40000000f00 */
[C---:B------:R-:W-:Y:S02]  /*1ac0*/  LOP3.LUT R12, R11.reuse, 0xf, RZ, 0xc0, !PT ;  /* 0x0000000f0b0c7812 */ /* 0x040fe400078ec0ff */
[----:B------:R-:W-:Y:S01]  /*1ad0*/  LOP3.LUT R13, R11, 0x30, RZ, 0xc0, !PT ;  /* 0x000000300b0d7812 */ /* 0x000fe200078ec0ff */
[----:B------:R-:W-:Y:S01]  /*1ae0*/  @!P0 IMAD.MOV.U32 R14, RZ, RZ, -0xeb60d36 ;  /* 0xf149f2caff0e8424 */ /* 0x000fe200078e00ff */
[----:B------:R0:W-:Y:S04]  /*1af0*/  @!P0 STS [R5+0xa110], RZ ;  /* 0x00a110ff05008388 */ /* 0x0001e80000000800 */
[----:B------:R0:W-:Y:S02]  /*1b00*/  @!P0 STS [R5+0xa010], R14 ;  /* 0x00a0100e05008388 */ /* 0x0001e40000000800 */
.L_x_419:
[----:B-1----:R-:W-:Y:S01]  /*1b10*/  LEA R15, R10, UR4, 0x2 ;  /* 0x000000040a0f7c11 */ /* 0x002fe2000f8e10ff */
[----:B0-----:R-:W-:Y:S01]  /*1b20*/  IMAD.MOV.U32 R14, RZ, RZ, R10 ;  /* 0x000000ffff0e7224 */ /* 0x001fe200078e000a */
[----:B------:R-:W-:Y:S02]  /*1b30*/  IADD3 R6, PT, PT, R6, 0x10, RZ ;  /* 0x0000001006067810 */ /* 0x000fe40007ffe0ff */
        /* <DEDUP_REMOVED lines=20> */
.L_x_418:
        /* <DEDUP_REMOVED lines=17> */
.L_x_423:
[----:B------:R-:W-:Y:S05]  /*1d90*/  BSYNC.RECONVERGENT B1 ;  /* 0x0000000000017941 */ /* 0x000fea0003800200 */
.L_x_422:
[----:B------:R-:W-:Y:S05]  /*1da0*/  @!P1 BRA `(.L_x_421) ;  /* 0x0000000000449947 */ /* 0x000fea0003800000 */
[----:B------:R-:W-:Y:S02]  /*1db0*/  ISETP.GE.U32.AND P0, PT, R6, 0x4, PT ;  /* 0x000000040600780c */ /* 0x000fe40003f06070 */
[----:B------:R-:W-:-:S04]  /*1dc0*/  LOP3.LUT R13, R11, 0x3, RZ, 0xc0, !PT ;  /* 0x000000030b0d7812 */ /* 0x000fc800078ec0ff */
[----:B------:R-:W-:-:S07]  /*1dd0*/  ISETP.NE.AND P1, PT, R13, RZ, PT ;  /* 0x000000ff0d00720c */ /* 0x000fce0003f25270 */
[C---:B------:R-:W-:Y:S02]  /*1de0*/  @P0 LEA R6, R10.reuse, UR4, 0x2 ;  /* 0x000000040a060c11 */ /* 0x040fe4000f8e10ff */
[----:B------:R-:W-:-:S03]  /*1df0*/  @P0 IADD3 R10, PT, PT, R10, 0x200, RZ ;  /* 0x000002000a0a0810 */ /* 0x000fc60007ffe0ff */
[----:B------:R2:W-:Y:S04]  /*1e00*/  @P0 STS [R6+0xa210], RZ ;  /* 0x00a210ff06000388 */ /* 0x0005e80000000800 */
[----:B------:R2:W-:Y:S04]  /*1e10*/  @P0 STS [R6+0xa410], RZ ;  /* 0x00a410ff06000388 */ /* 0x0005e80000000800 */
[----:B------:R2:W-:Y:S04]  /*1e20*/  @P0 STS [R6+0xa610], RZ ;  /* 0x00a610ff06000388 */ /* 0x0005e80000000800 */
[----:B------:R2:W-:Y:S01]  /*1e30*/  @P0 STS [R6+0xa810], RZ ;  /* 0x00a810ff06000388 */ /* 0x0005e20000000800 */
[----:B------:R-:W-:Y:S05]  /*1e40*/  @!P1 BRA `(.L_x_421) ;  /* 0x00000000001c9947 */ /* 0x000fea0003800000 */
[----:B--2---:R-:W-:-:S07]  /*1e50*/  IMAD.MOV.U32 R6, RZ, RZ, RZ ;  /* 0x000000ffff067224 */ /* 0x004fce00078e00ff */
.L_x_424:
[C---:B------:R-:W-:Y:S01]  /*1e60*/  LEA R11, R10.reuse, UR4, 0x2 ;  /* 0x000000040a0b7c11 */ /* 0x040fe2000f8e10ff */
[----:B------:R-:W-:Y:S01]  /*1e70*/  VIADD R10, R10, 0x80 ;  /* 0x000000800a0a7836 */ /* 0x000fe20000000000 */
[----:B------:R-:W-:-:S03]  /*1e80*/  IADD3 R6, PT, PT, R6, 0x1, RZ ;  /* 0x0000000106067810 */ /* 0x000fc60007ffe0ff */
[----:B------:R3:W-:Y:S01]  /*1e90*/  STS [R11+0xa210], RZ ;  /* 0x00a210ff0b007388 */ /* 0x0007e20000000800 */
[----:B------:R-:W-:-:S13]  /*1ea0*/  ISETP.NE.AND P0, PT, R6, R13, PT ;  /* 0x0000000d0600720c */ /* 0x000fda0003f05270 */
[----:B---3--:R-:W-:Y:S05]  /*1eb0*/  @P0 BRA `(.L_x_424) ;  /* 0xfffffffc00e80947 */ /* 0x008fea000383ffff */
.L_x_421:
[----:B------:R-:W-:Y:S05]  /*1ec0*/  BSYNC.RECONVERGENT B0 ;  /* 0x0000000000007941 */ /* 0x000fea0003800200 */
.L_x_420:
[----:B------:R-:W3:Y:S01]  /*1ed0*/  LDC.64 R108, c[0x0][0x388] ;  /* 0x0000e200ff6c7b82 */ /* 0x000ee20000000a00 */
[----:B--2---:R-:W-:Y:S01]  /*1ee0*/  IADD3 R6, PT, PT, R21, 0x1800000, RZ ;  /* 0x0180000015067810 */ /* 0x004fe20007ffe0ff */
[----:B------:R-:W-:Y:S03]  /*1ef0*/  BSSY.RECONVERGENT B0, `(.L_x_425) ;  /* 0x000000f000007945 */ /* 0x000fe60003800200 */
[----:B------:R-:W-:-:S03]  /*1f00*/  LOP3.LUT R6, R6, 0x7f800000, RZ, 0xc0, !PT ;  /* 0x7f80000006067812 */ /* 0x000fc600078ec0ff */
[----:B------:R-:W-:Y:S01]  /*1f10*/  BAR.SYNC.DEFER_BLOCKING 0x0 ;  /* 0x0000000000007b1d */ /* 0x000fe20000010000 */
[----:B------:R-:W-:Y:S02]  /*1f20*/  ISETP.GT.U32.AND P0, PT, R6, 0x1ffffff, PT ;  /* 0x01ffffff0600780c */ /* 0x000fe40003f04070 */
[----:B---3--:R-:W-:-:S04]  /*1f30*/  LEA R108, P1, R110, R108, 0x1 ;  /* 0x0000006c6e6c7211 */ /* 0x008fc800078208ff */
[----:B------:R-:W-:-:S07]  /*1f40*/  LEA.HI.X R109, R110, R109, R4, 0x1, P1 ;  /* 0x0000006d6e6d7211 */ /* 0x000fce00008f0c04 */
[----:B------:R-:W-:Y:S05]  /*1f50*/  @P0 BRA `(.L_x_426) ;  /* 0x0000000000100947 */ /* 0x000fea0003800000 */
[----:B------:R-:W-:-:S07]  /*1f60*/  MOV R26, 0x1f80 ;  /* 0x00001f80001a7802 */ /* 0x000fce0000000f00 */
[----:B01----:R-:W-:Y:S05]  /*1f70*/  CALL.REL.NOINC `($__internal_6_$__cuda_sm20_rcp_rn_f32_slowpath) ;  /* 0x00000050007c7944 */ /* 0x003fea0003c00000 */
[----:B------:R-:W-:Y:S01]  /*1f80*/  IMAD.MOV.U32 R6, RZ, RZ, R22 ;  /* 0x000000ffff067224 */ /* 0x000fe200078e0016 */
[----:B------:R-:W-:Y:S06]  /*1f90*/  BRA `(.L_x_427) ;  /* 0x0000000000107947 */ /* 0x000fec0003800000 */
.L_x_426:
[----:B------:R-:W2:Y:S02]  /*1fa0*/  MUFU.RCP R6, R21 ;  /* 0x0000001500067308 */ /* 0x000ea40000001000 */
[----:B--2---:R-:W-:-:S04]  /*1fb0*/  FFMA R10, R6, R21, -1 ;  /* 0xbf800000060a7423 */ /* 0x004fc80000000015 */
[----:B------:R-:W-:-:S04]  /*1fc0*/  FADD.FTZ R11, -R10, -RZ ;  /* 0x800000ff0a0b7221 */ /* 0x000fc80000010100 */
[----:B------:R-:W-:-:S07]  /*1fd0*/  FFMA R6, R6, R11, R6 ;  /* 0x0000000b06067223 */ /* 0x000fce0000000006 */
.L_x_427:
[----:B------:R-:W-:Y:S05]  /*1fe0*/  BSYNC.RECONVERGENT B0 ;  /* 0x0000000000007941 */ /* 0x000fea0003800200 */
.L_x_425:
[----:B------:R-:W2:Y:S01]  /*1ff0*/  LDCU UR5, c[0x0][0x3b8] ;  /* 0x00007700ff0577ac */ /* 0x000ea20008000800 */
[----:B------:R-:W3:Y:S01]  /*2000*/  LDC.64 R10, c[0x0][0x388] ;  /* 0x0000e200ff0a7b82 */ /* 0x000ee20000000a00 */
[----:B------:R-:W-:Y:S01]  /*2010*/  SHF.L.U32 R90, R97, 0x4, RZ ;  /* 0x00000004615a7819 */ /* 0x000fe200000006ff */
[----:B------:R-:W-:-:S03]  /*2020*/  FMUL R6, R6, 0.10206207633018493652 ;  /* 0x3dd105ec06067820 */ /* 0x000fc60000400000 */
[----:B------:R-:W-:-:S05]  /*2030*/  LOP3.LUT R90, R90, 0x30, RZ, 0xc0, !PT ;  /* 0x000000305a5a7812 */ /* 0x000fca00078ec0ff */
[----:B------:R-:W-:-:S04]  /*2040*/  VIADD R16, R90, UR4 ;  /* 0x000000045a107c36 */ /* 0x000fc80008000000 */
[C---:B------:R-:W-:Y:S01]  /*2050*/  VIADD R89, R16.reuse, 0x1800 ;  /* 0x0000180010597836 */ /* 0x040fe20000000000 */
[C---:B------:R-:W-:Y:S01]  /*2060*/  IADD3 R88, PT, PT, R16.reuse, 0x1c00, RZ ;  /* 0x00001c0010587810 */ /* 0x040fe20007ffe0ff */
[C---:B------:R-:W-:Y:S01]  /*2070*/  VIADD R87, R16.reuse, 0x2000 ;  /* 0x0000200010577836 */ /* 0x040fe20000000000 */
[----:B------:R-:W-:Y:S01]  /*2080*/  IADD3 R86, PT, PT, R16, 0x2400, RZ ;  /* 0x0000240010567810 */ /* 0x000fe20007ffe0ff */
[----:B--2---:R-:W-:-:S04]  /*2090*/  IMAD.WIDE.U32 R8, R8, UR5, RZ ;  /* 0x0000000508087c25 */ /* 0x004fc8000f8e00ff */
[----:B------:R-:W-:Y:S01]  /*20a0*/  IMAD R7, R7, UR5, RZ ;  /* 0x0000000507077c24 */ /* 0x000fe2000f8e02ff */
[----:B------:R-:W2:Y:S01]  /*20b0*/  LDCU UR5, c[0x0][0x3b8] ;  /* 0x00007700ff0577ac */ /* 0x000ea20008000800 */
[C---:B------:R-:W-:Y:S01]  /*20c0*/  VIADD R85, R16.reuse, 0x2800 ;  /* 0x0000280010557836 */ /* 0x040fe20000000000 */
[----:B------:R-:W-:Y:S02]  /*20d0*/  IADD3 R16, PT, PT, R16, 0x2c00, RZ ;  /* 0x00002c0010107810 */ /* 0x000fe40007ffe0ff */
[----:B------:R-:W-:Y:S01]  /*20e0*/  IADD3 R7, PT, PT, R9, R7, RZ ;  /* 0x0000000709077210 */ /* 0x000fe20007ffe0ff */
[----:B---3--:R-:W-:Y:S01]  /*20f0*/  IMAD.WIDE.U32 R8, R8, 0xc0, R10 ;  /* 0x000000c008087825 */ /* 0x008fe200078e000a */
[----:B------:R-:W-:-:S03]  /*2100*/  SHF.R.U32.HI R10, RZ, 0x7, R95 ;  /* 0x00000007ff0a7819 */ /* 0x000fc6000001165f */
[----:B------:R-:W-:Y:S01]  /*2110*/  IMAD R7, R7, 0xc0, RZ ;  /* 0x000000c007077824 */ /* 0x000fe200078e02ff */
[----:B------:R-:W-:Y:S01]  /*2120*/  IADD3 R112, P0, PT, R8, 0x800, RZ ;  /* 0x0000080008707810 */ /* 0x000fe20007f1e0ff */
[----:B------:R-:W-:Y:S01]  /*2130*/  IMAD.MOV R13, RZ, RZ, -R10 ;  /* 0x000000ffff0d7224 */ /* 0x000fe200078e0a0a */
[----:B------:R-:W-:-:S03]  /*2140*/  IADD3 R10, PT, PT, -R10, 0x20, RZ ;  /* 0x000000200a0a7810 */ /* 0x000fc60007ffe1ff */
[----:B------:R-:W-:Y:S01]  /*2150*/  IMAD.X R113, R9, 0x1, R7, P0 ;  /* 0x0000000109717824 */ /* 0x000fe200000e0607 */
[C---:B------:R-:W-:Y:S02]  /*2160*/  LOP3.LUT R12, R13.reuse, 0x7, RZ, 0xc0, !PT ;  /* 0x000000070d0c7812 */ /* 0x040fe400078ec0ff */
[----:B------:R-:W-:Y:S02]  /*2170*/  CS2R R8, SRZ ;  /* 0x0000000000087805 */ /* 0x000fe4000001ff00 */
[C---:B01----:R-:W-:Y:S02]  /*2180*/  LOP3.LUT R15, R13.reuse, 0xf, RZ, 0xc0, !PT ;  /* 0x0000000f0d0f7812 */ /* 0x043fe400078ec0ff */
[----:B------:R-:W-:Y:S01]  /*2190*/  LOP3.LUT R7, RZ, R95, RZ, 0x33, !PT ;  /* 0x0000005fff077212 */ /* 0x000fe200078e33ff */
[----:B------:R-:W-:Y:S01]  /*21a0*/  VIADD R17, R12, 0xffffffff ;  /* 0xffffffff0c117836 */ /* 0x000fe20000000000 */
[----:B--2---:R-:W-:Y:S02]  /*21b0*/  MOV R11, UR5 ;  /* 0x00000005000b7c02 */ /* 0x004fe40008000f00 */
[----:B------:R-:W-:-:S02]  /*21c0*/  LOP3.LUT R13, R13, 0x3, RZ, 0xc0, !PT ;  /* 0x000000030d0d7812 */ /* 0x000fc400078ec0ff */
[----:B------:R-:W-:Y:S02]  /*21d0*/  LOP3.LUT R14, R10, 0x30, RZ, 0xc0, !PT ;  /* 0x000000300a0e7812 */ /* 0x000fe400078ec0ff */
[----:B------:R-:W-:-:S07]  /*21e0*/  IADD3 R15, PT, PT, R15, -0x1, RZ ;  /* 0xffffffff0f0f7810 */ /* 0x000fce0007ffe0ff */
.L_x_483:
[----:B0-----:R-:W0:Y:S01]  /*21f0*/  LDC R21, c[0x0][0x3b8] ;  /* 0x0000ee00ff157b82 */ /* 0x001e220000000800 */
[----:B------:R-:W-:Y:S01]  /*2200*/  VIMNMX R18, PT, PT, R11, 0x40, PT ;  /* 0x000000400b127848 */ /* 0x000fe20003fe0100 */
[----:B------:R-:W-:Y:S01]  /*2210*/  BSSY.RECONVERGENT B0, `(.L_x_428) ;  /* 0x000009c000007945 */ /* 0x000fe20003800200 */
[----:B-12---:R-:W-:-:S03]  /*2220*/  IMAD.MOV.U32 R29, RZ, RZ, RZ ;  /* 0x000000ffff1d7224 */ /* 0x006fc600078e00ff */
[C---:B------:R-:W-:Y:S01]  /*2230*/  IMAD R22, R18.reuse, 0x60, RZ ;  /* 0x0000006012167824 */ /* 0x040fe200078e02ff */
[----:B------:R-:W-:-:S04]  /*2240*/  VIMNMX R18, PT, PT, R18, 0x1, !PT ;  /* 0x0000000112127848 */ /* 0x000fc80007fe0100 */
[----:B------:R-:W-:Y:S02]  /*2250*/  ISETP.GE.AND P0, PT, R95, R22, PT ;  /* 0x000000165f00720c */ /* 0x000fe40003f06270 */
[----:B------:R-:W-:Y:S01]  /*2260*/  LOP3.LUT R84, R18, 0x7, RZ, 0xc0, !PT ;  /* 0x0000000712547812 */ /* 0x000fe200078ec0ff */
[----:B0-----:R-:W-:-:S05]  /*2270*/  IMAD R19, R8, -0x40, R21 ;  /* 0xffffffc008137824 */ /* 0x001fca00078e0215 */
[----:B------:R-:W-:Y:S02]  /*2280*/  VIMNMX R20, PT, PT, R19, 0x40, PT ;  /* 0x0000004013147848 */ /* 0x000fe40003fe0100 */
[----:B------:R-:W-:-:S03]  /*2290*/  IADD3 R19, PT, PT, -R9, R21, RZ ;  /* 0x0000001509137210 */ /* 0x000fc60007ffe1ff */
[C-C-:B---3--:R-:W-:Y:S01]  /*22a0*/  IMAD R23, R20.reuse, -0x60, -R95.reuse ;  /* 0xffffffa014177824 */ /* 0x148fe200078e0a5f */
[----:B------:R-:W-:Y:S01]  /*22b0*/  VIMNMX R24, PT, PT, R19, 0x40, PT ;  /* 0x0000004013187848 */ /* 0x000fe20003fe0100 */
[----:B------:R-:W-:-:S03]  /*22c0*/  IMAD R25, R20, 0x1a0, -R95 ;  /* 0x000001a014197824 */ /* 0x000fc600078e0a5f */
[----:B------:R-:W-:Y:S01]  /*22d0*/  IADD3 R23, PT, PT, R23, 0x17ff, RZ ;  /* 0x000017ff17177810 */ /* 0x000fe20007ffe0ff */
[----:B------:R-:W-:-:S03]  /*22e0*/  VIADD R25, R25, 0x1ff ;  /* 0x000001ff19197836 */ /* 0x000fc60000000000 */
[----:B------:R-:W-:Y:S01]  /*22f0*/  LEA.HI R26, R23, 0x1, RZ, 0x19 ;  /* 0x00000001171a7811 */ /* 0x000fe200078fc8ff */
[----:B------:R-:W-:Y:S06]  /*2300*/  @P0 BRA `(.L_x_429) ;  /* 0x0000000800300947 */ /* 0x000fec0003800000 */
[----:B------:R-:W-:Y:S01]  /*2310*/  IADD3 R20, PT, PT, R7, R22, RZ ;  /* 0x0000001607147210 */ /* 0x000fe20007ffe0ff */
[----:B------:R-:W-:Y:S01]  /*2320*/  BSSY.RECONVERGENT B1, `(.L_x_430) ;  /* 0x000003d000017945 */ /* 0x000fe20003800200 */
[----:B------:R-:W-:Y:S01]  /*2330*/  IMAD R28, R9, 0x60, RZ ;  /* 0x00000060091c7824 */ /* 0x000fe200078e02ff */
        /* <DEDUP_REMOVED lines=9> */
[----:B------:R-:W-:Y:S01]  /*23d0*/  IMAD.MOV.U32 R27, RZ, RZ, R95 ;  /* 0x000000ffff1b7224 */ /* 0x000fe200078e005f */
[----:B------:R-:W-:Y:S01]  /*23e0*/  MOV R29, RZ ;  /* 0x000000ff001d7202 */ /* 0x000fe20000000f00 */
[----:B------:R-:W-:Y:S01]  /*23f0*/  IMAD.WIDE.U32 R20, R21, 0x2, R112 ;  /* 0x0000000215147825 */ /* 0x000fe200078e0070 */
[----:B------:R-:W-:-:S07]  /*2400*/  IADD3 R31, PT, PT, -R31, RZ, RZ ;  /* 0x000000ff1f1f7210 */ /* 0x000fce0007ffe1ff */
.L_x_432:
        /* <DEDUP_REMOVED lines=18> */
[----:B------:R-:W-:Y:S02]  /*2530*/  ISETP.NE.AND P0, PT, R31, RZ, PT ;  /* 0x000000ff1f00720c */ /* 0x000fe40003f05270 */
[----:B0-----:R-:W-:-:S04]  /*2540*/  IADD3 R20, P2, PT, R20, 0x1000, RZ ;  /* 0x0000100014147810 */ /* 0x001fc80007f5e0ff */
[----:B------:R-:W-:Y:S01]  /*2550*/  IADD3.X R21, PT, PT, RZ, R21, RZ, P2, !PT ;  /* 0x00000015ff157210 */ /* 0x000fe200017fe4ff */
        /* <DEDUP_REMOVED lines=25> */
.L_x_431:
[----:B------:R-:W-:Y:S05]  /*26f0*/  BSYNC.RECONVERGENT B1 ;  /* 0x0000000000017941 */ /* 0x000fea0003800200 */
.L_x_430:
[----:B------:R-:W-:Y:S01]  /*2700*/  LOP3.LUT R42, R30, 0x7, RZ, 0xc0, !PT ;  /* 0x000000071e2a7812 */ /* 0x000fe200078ec0ff */
[----:B------:R-:W-:Y:S06]  /*2710*/  @!P1 BRA `(.L_x_429) ;  /* 0x00000004002c9947 */ /* 0x000fec0003800000 */
[----:B------:R-:W-:Y:S01]  /*2720*/  ISETP.GE.U32.AND P0, PT, R49, 0x8, PT ;  /* 0x000000083100780c */ /* 0x000fe20003f06070 */
[----:B------:R-:W-:Y:S01]  /*2730*/  BSSY.RECONVERGENT B1, `(.L_x_433) ;  /* 0x000001e000017945 */ /* 0x000fe20003800200 */
[----:B------:R-:W-:-:S11]  /*2740*/  ISETP.NE.AND P1, PT, R42, RZ, PT ;  /* 0x000000ff2a00720c */ /* 0x000fd60003f25270 */
        /* <DEDUP_REMOVED lines=28> */
.L_x_434:
[----:B------:R-:W-:Y:S05]  /*2910*/  BSYNC.RECONVERGENT B1 ;  /* 0x0000000000017941 */ /* 0x000fea0003800200 */
.L_x_433:
        /* <DEDUP_REMOVED lines=23> */
.L_x_436:
[----:B------:R-:W-:Y:S05]  /*2a90*/  BSYNC.RECONVERGENT B1 ;  /* 0x0000000000017941 */ /* 0x000fea0003800200 */
.L_x_435:
        /* <DEDUP_REMOVED lines=19> */
.L_x_429:
[----:B------:R-:W-:Y:S05]  /*2bd0*/  BSYNC.RECONVERGENT B0 ;  /* 0x0000000000007941 */ /* 0x000fea0003800200 */
.L_x_428:
[----:B------:R-:W0:Y:S01]  /*2be0*/  SHFL.BFLY PT, R20, R29, 0x10, 0x1f ;  /* 0x0e001f001d147f89 */ /* 0x000e2200000e0000 */
[----:B------:R-:W-:Y:S02]  /*2bf0*/  ISETP.NE.AND P0, PT, R3, RZ, PT ;  /* 0x000000ff0300720c */ /* 0x000fe40003f05270 */
[----:B------:R-:W-:Y:S02]  /*2c00*/  ISETP.GT.U32.AND P1, PT, R95, 0x3, PT ;  /* 0x000000035f00780c */ /* 0x000fe40003f24070 */
[----:B0-----:R-:W-:Y:S02]  /*2c10*/  FMNMX R20, R20, R29, !PT ;  /* 0x0000001d14147209 */ /* 0x001fe40007800000 */
[----:B------:R-:W-:-:S03]  /*2c20*/  MOV R29, 0xf149f2ca ;  /* 0xf149f2ca001d7802 */ /* 0x000fc60000000f00 */
[----:B------:R-:W0:Y:S02]  /*2c30*/  SHFL.BFLY PT, R21, R20, 0x8, 0x1f ;  /* 0x0d001f0014157f89 */ /* 0x000e2400000e0000 */
[----:B0-----:R-:W-:-:S05]  /*2c40*/  FMNMX R21, R20, R21, !PT ;  /* 0x0000001514157209 */ /* 0x001fca0007800000 */
        /* <DEDUP_REMOVED lines=22> */
.L_x_509:
[----:B-1----:R-:W-:-:S07]  /*2db0*/  FMNMX R29, R27, R30, !PT ;  /* 0x0000001e1b1d7209 */ /* 0x002fce0007800000 */
.L_x_437:
        /* <DEDUP_REMOVED lines=25> */
[----:B------:R-:W-:Y:S05]  /*2f50*/  CALL.REL.NOINC `($__internal_7_$__cuda_sm3x_div_rn_noftz_f32_slowpath) ;  /* 0x0000004400587944 */ /* 0x000fea0003c00000 */
[----:B------:R-:W-:-:S07]  /*2f60*/  MOV R40, R29 ;  /* 0x0000001d00287202 */ /* 0x000fce0000000f00 */
.L_x_439:
        /* <DEDUP_REMOVED lines=10> */
.L_x_444:
[C---:B0-----:R-:W-:Y:S01]  /*3010*/  IADD3 R30, PT, PT, R21.reuse, 0x80, RZ ;  /* 0x00000080151e7810 */ /* 0x041fe20007ffe0ff */
[C---:B------:R-:W-:Y:S01]  /*3020*/  IMAD.HI.U32 R20, R21.reuse, -0x55555555, RZ ;  /* 0xaaaaaaab15147827 */ /* 0x040fe200078e00ff */
[----:B------:R-:W-:-:S03]  /*3030*/  IADD3 R33, PT, PT, R21, 0x100, RZ ;  /* 0x0000010015217810 */ /* 0x000fc60007ffe0ff */
[----:B------:R-:W-:Y:S01]  /*3040*/  IMAD.HI.U32 R31, R30, -0x55555555, RZ ;  /* 0xaaaaaaab1e1f7827 */ /* 0x000fe200078e00ff */
[----:B------:R-:W-:-:S03]  /*3050*/  SHF.R.U32.HI R20, RZ, 0x6, R20 ;  /* 0x00000006ff147819 */ /* 0x000fc60000011614 */
[----:B------:R-:W-:Y:S01]  /*3060*/  VIADD R35, R21, 0x180 ;  /* 0x0000018015237836 */ /* 0x000fe20000000000 */
[----:B------:R-:W-:Y:S01]  /*3070*/  SHF.R.U32.HI R36, RZ, 0x6, R31 ;  /* 0x00000006ff247819 */ /* 0x000fe2000001161f */
[----:B------:R-:W-:-:S03]  /*3080*/  IMAD.HI.U32 R31, R33, -0x55555555, RZ ;  /* 0xaaaaaaab211f7827 */ /* 0x000fc600078e00ff */
        /* <DEDUP_REMOVED lines=10> */
[----:B------:R-:W-:Y:S01]  /*3130*/  IMAD R41, R38, -0x60, R33 ;  /* 0xffffffa026297824 */ /* 0x000fe200078e0221 */
[----:B------:R-:W-:Y:S01]  /*3140*/  IADD3 R44, PT, PT, R42, R9, RZ ;  /* 0x000000092a2c7210 */ /* 0x000fe20007ffe0ff */
[----:B------:R-:W-:-:S04]  /*3150*/  IMAD.WIDE.U32 R28, R29, 0x2, R108 ;  /* 0x000000021d1c7825 */ /* 0x000fc800078e006c */
[----:B------:R-:W-:Y:S01]  /*3160*/  IMAD R33, R32, 0x60, R41 ;  /* 0x0000006020217824 */ /* 0x000fe200078e0229 */
[----:B------:R0:W2:Y:S01]  /*3170*/  LDG.E.U16.CONSTANT R34, desc[UR6][R28.64] ;  /* 0x000000061c227981 */ /* 0x0000a2000c1e9500 */
[----:B------:R-:W-:Y:S02]  /*3180*/  IMAD R43, R42, -0x60, R35 ;  /* 0xffffffa02a2b7824 */ /* 0x000fe400078e0223 */
[----:B------:R-:W-:-:S04]  /*3190*/  IMAD.WIDE.U32 R32, R33, 0x2, R108 ;  /* 0x0000000221207825 */ /* 0x000fc800078e006c */
[----:B------:R-:W-:Y:S02]  /*31a0*/  IMAD.WIDE.U32 R30, R31, 0x2, R108 ;  /* 0x000000021f1e7825 */ /* 0x000fe400078e006c */
[----:B------:R-:W3:Y:S02]  /*31b0*/  LDG.E.U16.CONSTANT R32, desc[UR6][R32.64] ;  /* 0x0000000620207981 */ /* 0x000ee4000c1e9500 */
[----:B0-----:R-:W-:Y:S02]  /*31c0*/  IMAD R29, R44, 0x60, R43 ;  /* 0x000000602c1d7824 */ /* 0x001fe400078e022b */
[----:B------:R3:W4:Y:S02]  /*31d0*/  LDG.E.U16.CONSTANT R30, desc[UR6][R30.64] ;  /* 0x000000061e1e7981 */ /* 0x000724000c1e9500 */
        /* <DEDUP_REMOVED lines=12> */
[-C--:B------:R-:W-:Y:S01]  /*32a0*/  FMUL R31, R31, R40.reuse ;  /* 0x000000281f1f7220 */ /* 0x080fe20000400000 */
[-C--:B------:R-:W-:Y:S01]  /*32b0*/  FMUL R35, R35, R40.reuse ;  /* 0x0000002823237220 */ /* 0x080fe20000400000 */
[-C--:B------:R-:W-:Y:S01]  /*32c0*/  FMUL R39, R39, R40.reuse ;  /* 0x0000002827277220 */ /* 0x080fe20000400000 */
[----:B-----5:R-:W-:Y:S02]  /*32d0*/  HADD2.F32 R29, -RZ, R28.H0_H0 ;  /* 0x2000001cff1d7230 */ /* 0x020fe40000004100 */
[C---:B------:R-:W-:Y:S02]  /*32e0*/  LOP3.LUT R28, R44.reuse, 0x80000000, R31, 0xb8, !PT ;  /* 0x800000002c1c7812 */ /* 0x040fe400078eb81f */
[C---:B------:R-:W-:Y:S01]  /*32f0*/  LOP3.LUT R34, R44.reuse, 0x80000000, R35, 0xb8, !PT ;  /* 0x800000002c227812 */ /* 0x040fe200078eb823 */
[----:B------:R-:W-:Y:S01]  /*3300*/  FMUL R29, R29, R40 ;  /* 0x000000281d1d7220 */ /* 0x000fe20000400000 */
[----:B------:R-:W-:Y:S01]  /*3310*/  LOP3.LUT R30, R44, 0x80000000, R39, 0xb8, !PT ;  /* 0x800000002c1e7812 */ /* 0x000fe200078eb827 */
[----:B------:R-:W-:-:S02]  /*3320*/  FADD.RZ R31, R31, R28 ;  /* 0x0000001c1f1f7221 */ /* 0x000fc4000000c000 */
        /* <DEDUP_REMOVED lines=25> */
.L_x_443:
[----:B------:R-:W-:Y:S05]  /*34c0*/  BSYNC.RECONVERGENT B1 ;  /* 0x0000000000017941 */ /* 0x000fea0003800200 */
.L_x_442:
[----:B------:R-:W-:Y:S01]  /*34d0*/  IMAD.IADD R20, R22, 0x1, -R21 ;  /* 0x0000000116147824 */ /* 0x000fe200078e0a15 */
[----:B------:R-:W-:Y:S04]  /*34e0*/  BSSY.RECONVERGENT B1, `(.L_x_445) ;  /* 0x0000029000017945 */ /* 0x000fe80003800200 */
[----:B------:R-:W-:-:S13]  /*34f0*/  ISETP.GT.AND P1, PT, R20, 0x80, PT ;  /* 0x000000801400780c */ /* 0x000fda0003f24270 */
[----:B------:R-:W-:Y:S05]  /*3500*/  @!P1 BRA `(.L_x_446) ;  /* 0x0000000000989947 */ /* 0x000fea0003800000 */
[C---:B0-----:R-:W-:Y:S01]  /*3510*/  IADD3 R30, PT, PT, R21.reuse, 0x80, RZ ;  /* 0x00000080151e7810 */ /* 0x041fe20007ffe0ff */
        /* <DEDUP_REMOVED lines=37> */
.L_x_446:
[----:B------:R-:W-:Y:S05]  /*3770*/  BSYNC.RECONVERGENT B1 ;  /* 0x0000000000017941 */ /* 0x000fea0003800200 */
.L_x_445:
[----:B------:R-:W-:-:S13]  /*3780*/  ISETP.LT.OR P0, PT, R21, R22, P0 ;  /* 0x000000161500720c */ /* 0x000fda0000701670 */
[----:B------:R-:W-:Y:S05]  /*3790*/  @!P0 BRA `(.L_x_441) ;  /* 0x0000000000488947 */ /* 0x000fea0003800000 */
[----:B------:R-:W-:-:S05]  /*37a0*/  IMAD.HI.U32 R20, R21, -0x55555555, RZ ;  /* 0xaaaaaaab15147827 */ /* 0x000fca00078e00ff */
[----:B0-2---:R-:W-:-:S05]  /*37b0*/  SHF.R.U32.HI R28, RZ, 0x6, R20 ;  /* 0x00000006ff1c7819 */ /* 0x005fca0000011614 */
        /* <DEDUP_REMOVED lines=16> */
.L_x_441:
[----:B------:R-:W-:Y:S05]  /*38c0*/  BSYNC.RECONVERGENT B0 ;  /* 0x0000000000007941 */ /* 0x000fea0003800200 */
.L_x_440:
[----:B------:R-:W-:Y:S01]  /*38d0*/  MOV R21, 0xffffffa0 ;  /* 0xffffffa000157802 */ /* 0x000fe20000000f00 */
        /* <DEDUP_REMOVED lines=10> */
[----:B--2---:R-:W-:Y:S01]  /*3980*/  LOP3.LUT R34, R26, 0x3fffffc, RZ, 0xc0, !PT ;  /* 0x03fffffc1a227812 */ /* 0x004fe200078ec0ff */
[----:B------:R-:W-:Y:S01]  /*3990*/  IMAD.MOV.U32 R20, RZ, RZ, R95 ;  /* 0x000000ffff147224 */ /* 0x000fe200078e005f */
[----:B------:R-:W-:-:S07]  /*39a0*/  MOV R21, RZ ;  /* 0x000000ff00157202 */ /* 0x000fce0000000f00 */
.L_x_451:
[C---:B0--3--:R-:W-:Y:S01]  /*39b0*/  IADD3 R27, PT, PT, R20.reuse, 0x80, RZ ;  /* 0x00000080141b7810 */ /* 0x049fe20007ffe0ff */
[C---:B-1----:R-:W-:Y:S01]  /*39c0*/  VIADD R29, R20.reuse, 0x100 ;  /* 0x00000100141d7836 */ /* 0x042fe20000000000 */
[C---:B------:R-:W-:Y:S01]  /*39d0*/  IADD3 R31, PT, PT, R20.reuse, 0x180, RZ ;  /* 0x00000180141f7810 */ /* 0x040fe20007ffe0ff */
[----:B------:R-:W-:-:S04]  /*39e0*/  IMAD.HI.U32 R23, R20, -0x55555555, RZ ;  /* 0xaaaaaaab14177827 */ /* 0x000fc800078e00ff */
[----:B------:R-:W-:Y:S01]  /*39f0*/  IMAD.HI.U32 R26, R27, -0x55555555, RZ ;  /* 0xaaaaaaab1b1a7827 */ /* 0x000fe200078e00ff */
[----:B------:R-:W-:-:S03]  /*3a00*/  SHF.R.U32.HI R23, RZ, 0x6, R23 ;  /* 0x00000006ff177819 */ /* 0x000fc60000011617 */
        /* <DEDUP_REMOVED lines=15> */
[----:B------:R-:W-:-:S02]  /*3b00*/  IMAD R23, R23, 0x40, R26 ;  /* 0x0000004017177824 */ /* 0x000fc400078e021a */
[----:B------:R-:W-:Y:S01]  /*3b10*/  IMAD R29, R29, 0x40, R30 ;  /* 0x000000401d1d7824 */ /* 0x000fe200078e021e */
[----:B------:R-:W-:Y:S01]  /*3b20*/  LEA R31, R31, R32, 0x6 ;  /* 0x000000201f1f7211 */ /* 0x000fe200078e30ff */
[----:B------:R-:W-:Y:S01]  /*3b30*/  VIADD R21, R21, 0x4 ;  /* 0x0000000415157836 */ /* 0x000fe20000000000 */
[----:B------:R3:W-:Y:S04]  /*3b40*/  STS.U8 [R23+UR4+0x1800], RZ ;  /* 0x001800ff17007988 */ /* 0x0007e80008000004 */
[----:B------:R3:W-:Y:S01]  /*3b50*/  STS.U8 [R27+UR4+0x1800], RZ ;  /* 0x001800ff1b007988 */ /* 0x0007e20008000004 */
[----:B------:R-:W-:-:S03]  /*3b60*/  ISETP.NE.AND P0, PT, R21, R34, PT ;  /* 0x000000221500720c */ /* 0x000fc60003f05270 */
[----:B------:R3:W-:Y:S04]  /*3b70*/  STS.U8 [R29+UR4+0x1800], RZ ;  /* 0x001800ff1d007988 */ /* 0x0007e80008000004 */
[----:B------:R3:W-:Y:S06]  /*3b80*/  STS.U8 [R31+UR4+0x1800], RZ ;  /* 0x001800ff1f007988 */ /* 0x0007ec0008000004 */
[----:B------:R-:W-:Y:S05]  /*3b90*/  @P0 BRA `(.L_x_451) ;  /* 0xfffffffc00840947 */ /* 0x000fea000383ffff */
.L_x_450:
[----:B------:R-:W-:Y:S05]  /*3ba0*/  BSYNC.RECONVERGENT B1 ;  /* 0x0000000000017941 */ /* 0x000fea0003800200 */
.L_x_449:
[----:B------:R-:W-:Y:S05]  /*3bb0*/  @!P1 BRA `(.L_x_448) ;  /* 0x0000000000649947 */ /* 0x000fea0003800000 */
[C---:B------:R-:W-:Y:S01]  /*3bc0*/  LOP3.LUT P1, RZ, R25.reuse, 0x180, RZ, 0xc0, !PT ;  /* 0x0000018019ff7812 */ /* 0x040fe2000782c0ff */
[----:B------:R-:W-:Y:S01]  /*3bd0*/  BSSY.RECONVERGENT B1, `(.L_x_452) ;  /* 0x0000011000017945 */ /* 0x000fe20003800200 */
[----:B------:R-:W-:-:S11]  /*3be0*/  LOP3.LUT P0, RZ, R25, 0x80, RZ, 0xc0, !PT ;  /* 0x0000008019ff7812 */ /* 0x000fd6000780c0ff */
[----:B------:R-:W-:Y:S05]  /*3bf0*/  @!P1 BRA `(.L_x_453) ;  /* 0x0000000000389947 */ /* 0x000fea0003800000 */
[C---:B------:R-:W-:Y:S02]  /*3c00*/  VIADD R25, R20.reuse, 0x80 ;  /* 0x0000008014197836 */ /* 0x040fe40000000000 */
[----:B------:R-:W-:-:S04]  /*3c10*/  IMAD.HI.U32 R21, R20, -0x55555555, RZ ;  /* 0xaaaaaaab14157827 */ /* 0x000fc800078e00ff */
[----:B---3--:R-:W-:Y:S01]  /*3c20*/  IMAD.HI.U32 R23, R25, -0x55555555, RZ ;  /* 0xaaaaaaab19177827 */ /* 0x008fe200078e00ff */
[----:B------:R-:W-:-:S04]  /*3c30*/  SHF.R.U32.HI R21, RZ, 0x6, R21 ;  /* 0x00000006ff157819 */ /* 0x000fc80000011615 */
[----:B0-2---:R-:W-:Y:S01]  /*3c40*/  SHF.R.U32.HI R27, RZ, 0x6, R23 ;  /* 0x00000006ff1b7819 */ /* 0x005fe20000011617 */
[----:B------:R-:W-:Y:S01]  /*3c50*/  IMAD R26, R21, -0x60, R20 ;  /* 0xffffffa0151a7824 */ /* 0x000fe200078e0214 */
[----:B------:R-:W-:Y:S02]  /*3c60*/  IADD3 R23, PT, PT, R24, R21, RZ ;  /* 0x0000001518177210 */ /* 0x000fe40007ffe0ff */
[----:B------:R-:W-:Y:S01]  /*3c70*/  IADD3 R20, PT, PT, R20, 0x100, RZ ;  /* 0x0000010014147810 */ /* 0x000fe20007ffe0ff */
[----:B-1----:R-:W-:Y:S01]  /*3c80*/  IMAD R28, R27, -0x60, R25 ;  /* 0xffffffa01b1c7824 */ /* 0x002fe200078e0219 */
[----:B------:R-:W-:Y:S01]  /*3c90*/  LEA R23, R26, R23, 0x6 ;  /* 0x000000171a177211 */ /* 0x000fe200078e30ff */
[----:B------:R-:W-:-:S04]  /*3ca0*/  IMAD.IADD R27, R24, 0x1, R27 ;  /* 0x00000001181b7824 */ /* 0x000fc800078e021b */
[----:B------:R-:W-:Y:S01]  /*3cb0*/  IMAD R27, R28, 0x40, R27 ;  /* 0x000000401c1b7824 */ /* 0x000fe200078e021b */
[----:B------:R4:W-:Y:S04]  /*3cc0*/  STS.U8 [R23+UR4+0x1800], RZ ;  /* 0x001800ff17007988 */ /* 0x0009e80008000004 */
[----:B------:R4:W-:Y:S02]  /*3cd0*/  STS.U8 [R27+UR4+0x1800], RZ ;  /* 0x001800ff1b007988 */ /* 0x0009e40008000004 */
.L_x_453:
[----:B------:R-:W-:Y:S05]  /*3ce0*/  BSYNC.RECONVERGENT B1 ;  /* 0x0000000000017941 */ /* 0x000fea0003800200 */
.L_x_452:
[----:B------:R-:W-:-:S05]  /*3cf0*/  @!P0 IMAD.HI.U32 R21, R20, -0x55555555, RZ ;  /* 0xaaaaaaab14158827 */ /* 0x000fca00078e00ff */
[----:B------:R-:W-:-:S05]  /*3d00*/  @!P0 SHF.R.U32.HI R21, RZ, 0x6, R21 ;  /* 0x00000006ff158819 */ /* 0x000fca0000011615 */
[----:B------:R-:W-:Y:S02]  /*3d10*/  @!P0 IMAD R20, R21, -0x60, R20 ;  /* 0xffffffa015148824 */ /* 0x000fe400078e0214 */
[----:B------:R-:W-:-:S05]  /*3d20*/  @!P0 IMAD.IADD R21, R24, 0x1, R21 ;  /* 0x0000000118158824 */ /* 0x000fca00078e0215 */
[----:B------:R-:W-:-:S05]  /*3d30*/  @!P0 LEA R20, R20, R21, 0x6 ;  /* 0x0000001514148211 */ /* 0x000fca00078e30ff */
[----:B------:R0:W-:Y:S02]  /*3d40*/  @!P0 STS.U8 [R20+UR4+0x1800], RZ ;  /* 0x001800ff14008988 */ /* 0x0001e40008000004 */
.L_x_448:
[----:B------:R-:W-:Y:S05]  /*3d50*/  BSYNC.RECONVERGENT B0 ;  /* 0x0000000000007941 */ /* 0x000fea0003800200 */
.L_x_447:
[----:B------:R-:W-:Y:S01]  /*3d60*/  ISETP.GE.AND P0, PT, R95, R22, PT ;  /* 0x000000165f00720c */ /* 0x000fe20003f06270 */
[----:B------:R-:W0:Y:S01]  /*3d70*/  LDCU.64 UR8, c[0x0][0x390] ;  /* 0x00007200ff0877ac */ /* 0x000e220008000a00 */
[----:B------:R-:W-:Y:S11]  /*3d80*/  BSSY.RECONVERGENT B0, `(.L_x_454) ;  /* 0x000004d000007945 */ /* 0x000ff60003800200 */
[----:B------:R-:W-:Y:S05]  /*3d90*/  @P0 BRA `(.L_x_455) ;  /* 0x00000004002c0947 */ /* 0x000fea0003800000 */
[----:B---34-:R-:W-:Y:S01]  /*3da0*/  IMAD.MOV.U32 R23, RZ, RZ, R95 ;  /* 0x000000ffff177224 */ /* 0x018fe200078e005f */
[----:B------:R-:W-:Y:S01]  /*3db0*/  BSSY.RECONVERGENT B1, `(.L_x_456) ;  /* 0x0000027000017945 */ /* 0x000fe20003800200 */
[----:B------:R-:W-:-:S03]  /*3dc0*/  PLOP3.LUT P0, PT, PT, PT, PT, 0x80, 0x8 ;  /* 0x000000000008781c */ /* 0x000fc60003f0f070 */
[----:B0-----:R-:W-:-:S04]  /*3dd0*/  IADD3 R20, PT, PT, R22, -R23, RZ ;  /* 0x8000001716147210 */ /* 0x001fc80007ffe0ff */
[----:B------:R-:W-:-:S13]  /*3de0*/  ISETP.GT.AND P1, PT, R20, 0x180, PT ;  /* 0x000001801400780c */ /* 0x000fda0003f24270 */
[----:B------:R-:W-:Y:S05]  /*3df0*/  @!P1 BRA `(.L_x_457) ;  /* 0x0000000000889947 */ /* 0x000fea0003800000 */
[----:B------:R-:W-:Y:S01]  /*3e00*/  PLOP3.LUT P0, PT, PT, PT, PT, 0x8, 0x80 ;  /* 0x000000000080781c */ /* 0x000fe20003f0e170 */
[----:B------:R-:W-:-:S12]  /*3e10*/  VIADD R36, R22, 0xfffffe80 ;  /* 0xfffffe8016247836 */ /* 0x000fd80000000000 */
.L_x_458:
[----:B0-----:R-:W-:-:S04]  /*3e20*/  IMAD R21, R9, 0x60, R23 ;  /* 0x0000006009157824 */ /* 0x001fc800078e0217 */
[C---:B-12---:R-:W-:Y:S01]  /*3e30*/  VIADD R29, R21.reuse, 0x180 ;  /* 0x00000180151d7836 */ /* 0x046fe20000000000 */
[CC--:B------:R-:W-:Y:S02]  /*3e40*/  IADD3 R24, P1, PT, R21.reuse, R110.reuse, RZ ;  /* 0x0000006e15187210 */ /* 0x0c0fe40007f3e0ff */
[C---:B------:R-:W-:Y:S02]  /*3e50*/  IADD3 R27, PT, PT, R21.reuse, 0x100, RZ ;  /* 0x00000100151b7810 */ /* 0x040fe40007ffe0ff */
[----:B------:R-:W-:Y:S01]  /*3e60*/  IADD3 R25, PT, PT, R21, 0x80, RZ ;  /* 0x0000008015197810 */ /* 0x000fe20007ffe0ff */
[----:B------:R-:W-:Y:S01]  /*3e70*/  IMAD.X R31, RZ, RZ, R4, P1 ;  /* 0x000000ffff1f7224 */ /* 0x000fe200008e0604 */
[C---:B------:R-:W-:Y:S02]  /*3e80*/  LEA R20, P1, R24.reuse, UR8, 0x1 ;  /* 0x0000000818147c11 */ /* 0x040fe4000f8208ff */
[----:B------:R-:W-:Y:S02]  /*3e90*/  IADD3 R27, P3, PT, R27, R110, RZ ;  /* 0x0000006e1b1b7210 */ /* 0x000fe40007f7e0ff */
[----:B------:R-:W-:-:S02]  /*3ea0*/  LEA.HI.X R21, R24, UR9, R31, 0x1, P1 ;  /* 0x0000000918157c11 */ /* 0x000fc400088f0c1f */
[-C--:B------:R-:W-:Y:S01]  /*3eb0*/  IADD3 R25, P2, PT, R25, R110.reuse, RZ ;  /* 0x0000006e19197210 */ /* 0x080fe20007f5e0ff */
[----:B------:R-:W-:Y:S01]  /*3ec0*/  IMAD.X R32, RZ, RZ, R4, P3 ;  /* 0x000000ffff207224 */ /* 0x000fe200018e0604 */
[----:B------:R-:W-:Y:S02]  /*3ed0*/  IADD3 R29, P1, PT, R29, R110, RZ ;  /* 0x0000006e1d1d7210 */ /* 0x000fe40007f3e0ff */
[-C--:B------:R-:W-:Y:S01]  /*3ee0*/  IADD3.X R34, PT, PT, RZ, R4.reuse, RZ, P2, !PT ;  /* 0x00000004ff227210 */ /* 0x080fe200017fe4ff */
[----:B------:R-:W2:Y:S01]  /*3ef0*/  LDG.E.U16.CONSTANT R21, desc[UR6][R20.64] ;  /* 0x0000000614157981 */ /* 0x000ea2000c1e9500 */
[----:B------:R-:W-:Y:S02]  /*3f00*/  IADD3.X R30, PT, PT, RZ, R4, RZ, P1, !PT ;  /* 0x00000004ff1e7210 */ /* 0x000fe40000ffe4ff */
[----:B------:R-:W-:Y:S02]  /*3f10*/  LEA R24, P2, R25, UR8, 0x1 ;  /* 0x0000000819187c11 */ /* 0x000fe4000f8408ff */
[----:B------:R-:W-:-:S02]  /*3f20*/  LEA R26, P3, R27, UR8, 0x1 ;  /* 0x000000081b1a7c11 */ /* 0x000fc4000f8608ff */
[----:B------:R-:W-:Y:S02]  /*3f30*/  LEA R28, P1, R29, UR8, 0x1 ;  /* 0x000000081d1c7c11 */ /* 0x000fe4000f8208ff */
[----:B------:R-:W-:Y:S02]  /*3f40*/  LEA.HI.X R25, R25, UR9, R34, 0x1, P2 ;  /* 0x0000000919197c11 */ /* 0x000fe400090f0c22 */
[----:B------:R-:W-:Y:S02]  /*3f50*/  LEA.HI.X R27, R27, UR9, R32, 0x1, P3 ;  /* 0x000000091b1b7c11 */ /* 0x000fe400098f0c20 */
[----:B------:R-:W-:Y:S02]  /*3f60*/  LEA.HI.X R29, R29, UR9, R30, 0x1, P1 ;  /* 0x000000091d1d7c11 */ /* 0x000fe400088f0c1e */
        /* <DEDUP_REMOVED lines=11> */
.L_x_457:
[----:B------:R-:W-:Y:S05]  /*4020*/  BSYNC.RECONVERGENT B1 ;  /* 0x0000000000017941 */ /* 0x000fea0003800200 */
.L_x_456:
[----:B------:R-:W-:Y:S01]  /*4030*/  IADD3 R20, PT, PT, R22, -R23, RZ ;  /* 0x8000001716147210 */ /* 0x000fe20007ffe0ff */
[----:B------:R-:W-:Y:S03]  /*4040*/  BSSY.RECONVERGENT B1, `(.L_x_459) ;  /* 0x0000015000017945 */ /* 0x000fe60003800200 */
[----:B------:R-:W-:-:S13]  /*4050*/  ISETP.GT.AND P1, PT, R20, 0x80, PT ;  /* 0x000000801400780c */ /* 0x000fda0003f24270 */
[----:B------:R-:W-:Y:S05]  /*4060*/  @!P1 BRA `(.L_x_460) ;  /* 0x0000000000489947 */ /* 0x000fea0003800000 */
[----:B------:R-:W3:Y:S01]  /*4070*/  LDCU.64 UR10, c[0x0][0x390] ;  /* 0x00007200ff0a77ac */ /* 0x000ee20008000a00 */
[----:B0-----:R-:W-:-:S04]  /*4080*/  IMAD R21, R9, 0x60, R23 ;  /* 0x0000006009157824 */ /* 0x001fc800078e0217 */
[C---:B------:R-:W-:Y:S01]  /*4090*/  VIADD R25, R21.reuse, 0x80 ;  /* 0x0000008015197836 */ /* 0x040fe20000000000 */
[----:B------:R-:W-:-:S04]  /*40a0*/  IADD3 R21, P0, PT, R21, R110, RZ ;  /* 0x0000006e15157210 */ /* 0x000fc80007f1e0ff */
[----:B------:R-:W-:Y:S02]  /*40b0*/  IADD3 R25, P1, PT, R25, R110, RZ ;  /* 0x0000006e19197210 */ /* 0x000fe40007f3e0ff */
[----:B-12---:R-:W-:-:S03]  /*40c0*/  IADD3.X R28, PT, PT, RZ, R4, RZ, P0, !PT ;  /* 0x00000004ff1c7210 */ /* 0x006fc600007fe4ff */
[----:B------:R-:W-:Y:S01]  /*40d0*/  IMAD.X R26, RZ, RZ, R4, P1 ;  /* 0x000000ffff1a7224 */ /* 0x000fe200008e0604 */
[----:B---3--:R-:W-:Y:S02]  /*40e0*/  LEA R20, P0, R21, UR10, 0x1 ;  /* 0x0000000a15147c11 */ /* 0x008fe4000f8008ff */
[----:B------:R-:W-:Y:S02]  /*40f0*/  LEA R24, P1, R25, UR10, 0x1 ;  /* 0x0000000a19187c11 */ /* 0x000fe4000f8208ff */
[----:B------:R-:W-:Y:S02]  /*4100*/  LEA.HI.X R21, R21, UR11, R28, 0x1, P0 ;  /* 0x0000000b15157c11 */ /* 0x000fe400080f0c1c */
[----:B------:R-:W-:-:S04]  /*4110*/  LEA.HI.X R25, R25, UR11, R26, 0x1, P1 ;  /* 0x0000000b19197c11 */ /* 0x000fc800088f0c1a */
[----:B------:R-:W2:Y:S04]  /*4120*/  LDG.E.U16.CONSTANT R21, desc[UR6][R20.64] ;  /* 0x0000000614157981 */ /* 0x000ea8000c1e9500 */
[----:B------:R-:W3:Y:S01]  /*4130*/  LDG.E.U16.CONSTANT R25, desc[UR6][R24.64] ;  /* 0x0000000618197981 */ /* 0x000ee2000c1e9500 */
[C---:B------:R-:W-:Y:S02]  /*4140*/  LEA R26, R23.reuse, UR4, 0x1 ;  /* 0x00000004171a7c11 */ /* 0x040fe4000f8e08ff */
[----:B------:R-:W-:Y:S02]  /*4150*/  PLOP3.LUT P0, PT, PT, PT, PT, 0x8, 0x80 ;  /* 0x000000000080781c */ /* 0x000fe40003f0e170 */
[----:B------:R-:W-:Y:S01]  /*4160*/  IADD3 R23, PT, PT, R23, 0x100, RZ ;  /* 0x0000010017177810 */ /* 0x000fe20007ffe0ff */
[----:B--2---:R4:W-:Y:S04]  /*4170*/  STS.U16 [R26+0x3000], R21 ;  /* 0x003000151a007388 */ /* 0x0049e80000000400 */
[----:B---3--:R4:W-:Y:S06]  /*4180*/  STS.U16 [R26+0x3100], R25 ;  /* 0x003100191a007388 */ /* 0x0089ec0000000400 */
.L_x_460:
[----:B------:R-:W-:Y:S05]  /*4190*/  BSYNC.RECONVERGENT B1 ;  /* 0x0000000000017941 */ /* 0x000fea0003800200 */
.L_x_459:
[----:B------:R-:W-:-:S13]  /*41a0*/  ISETP.LT.OR P0, PT, R23, R22, P0 ;  /* 0x000000161700720c */ /* 0x000fda0000701670 */
[----:B------:R-:W-:Y:S05]  /*41b0*/  @!P0 BRA `(.L_x_455) ;  /* 0x0000000000248947 */ /* 0x000fea0003800000 */
[----:B------:R-:W3:Y:S01]  /*41c0*/  LDCU.64 UR10, c[0x0][0x390] ;  /* 0x00007200ff0a77ac */ /* 0x000ee20008000a00 */
[----:B0---4-:R-:W-:-:S05]  /*41d0*/  IMAD R21, R9, 0x60, R23 ;  /* 0x0000006009157824 */ /* 0x011fca00078e0217 */
[----:B------:R-:W-:-:S05]  /*41e0*/  IADD3 R21, P0, PT, R21, R110, RZ ;  /* 0x0000006e15157210 */ /* 0x000fca0007f1e0ff */
[----:B------:R-:W-:Y:S01]  /*41f0*/  IMAD.X R22, RZ, RZ, R4, P0 ;  /* 0x000000ffff167224 */ /* 0x000fe200000e0604 */
[----:B---3--:R-:W-:-:S04]  /*4200*/  LEA R20, P0, R21, UR10, 0x1 ;  /* 0x0000000a15147c11 */ /* 0x008fc8000f8008ff */
[----:B------:R-:W-:-:S06]  /*4210*/  LEA.HI.X R21, R21, UR11, R22, 0x1, P0 ;  /* 0x0000000b15157c11 */ /* 0x000fcc00080f0c16 */
[----:B------:R-:W3:Y:S01]  /*4220*/  LDG.E.U16.CONSTANT R21, desc[UR6][R20.64] ;  /* 0x0000000614157981 */ /* 0x000ee2000c1e9500 */
[----:B------:R-:W-:-:S05]  /*4230*/  LEA R22, R23, UR4, 0x1 ;  /* 0x0000000417167c11 */ /* 0x000fca000f8e08ff */
[----:B---3--:R0:W-:Y:S02]  /*4240*/  STS.U16 [R22+0x3000], R21 ;  /* 0x0030001516007388 */ /* 0x0081e40000000400 */
.L_x_455:
[----:B0-----:R-:W-:Y:S05]  /*4250*/  BSYNC.RECONVERGENT B0 ;  /* 0x0000000000007941 */ /* 0x001fea0003800200 */
.L_x_454:
[----:B------:R-:W-:Y:S01]  /*4260*/  BSSY.RECONVERGENT B0, `(.L_x_461) ;  /* 0x0000019000007945 */ /* 0x000fe20003800200 */
[----:B----4-:R-:W-:Y:S01]  /*4270*/  MOV R21, RZ ;  /* 0x000000ff00157202 */ /* 0x010fe20000000f00 */
[----:B------:R-:W-:-:S07]  /*4280*/  IMAD.MOV.U32 R20, RZ, RZ, R95 ;  /* 0x000000ffff147224 */ /* 0x000fce00078e005f */
.L_x_462:
[C---:B0--3--:R-:W-:Y:S01]  /*4290*/  LEA R23, R20.reuse, UR4, 0x2 ;  /* 0x0000000414177c11 */ /* 0x049fe2000f8e10ff */
[----:B------:R-:W-:Y:S01]  /*42a0*/  IMAD.MOV.U32 R22, RZ, RZ, R20 ;  /* 0x000000ffff167224 */ /* 0x000fe200078e0014 */
        /* <DEDUP_REMOVED lines=21> */
.L_x_461:
        /* <DEDUP_REMOVED lines=16> */
.L_x_466:
[----:B------:R-:W-:Y:S05]  /*4500*/  BSYNC.RECONVERGENT B1 ;  /* 0x0000000000017941 */ /* 0x000fea0003800200 */
.L_x_465:
        /* <DEDUP_REMOVED lines=13> */
[----:B0-----:R-:W-:Y:S05]  /*45e0*/  @!P0 BRA `(.L_x_464) ;  /* 0x00000000000c8947 */ /* 0x001fea0003800000 */
[----:B------:R-:W-:Y:S01]  /*45f0*/  ISETP.NE.AND P0, PT, R13, 0x2, PT ;  /* 0x000000020d00780c */ /* 0x000fe20003f05270 */
[----:B------:R0:W-:-:S12]  /*4600*/  STS [R20+0x6200], RZ ;  /* 0x006200ff14007388 */ /* 0x0001d80000000800 */
[----:B------:R0:W-:Y:S02]  /*4610*/  @P0 STS [R20+0x6400], RZ ;  /* 0x006400ff14000388 */ /* 0x0001e40000000800 */
.L_x_464:
[----:B------:R-:W-:Y:S05]  /*4620*/  BSYNC.RECONVERGENT B0 ;  /* 0x0000000000007941 */ /* 0x000fea0003800200 */
.L_x_463:
[----:B------:R-:W-:Y:S01]  /*4630*/  BAR.SYNC.DEFER_BLOCKING 0x0 ;  /* 0x0000000000007b1d */ /* 0x000fe20000010000 */
[----:B------:R-:W-:-:S13]  /*4640*/  ISETP.GT.U32.AND P0, PT, R95, 0x1ff, PT ;  /* 0x000001ff5f00780c */ /* 0x000fda0003f04070 */
[----:B------:R-:W-:Y:S05]  /*4650*/  @P0 BRA `(.L_x_467) ;  /* 0x0000000400040947 */ /* 0x000fea0003800000 */
[----:B------:R-:W0:Y:S01]  /*4660*/  S2R R22, SR_LANEID ;  /* 0x0000000000167919 */ /* 0x000e220000000000 */
[----:B------:R-:W-:Y:S01]  /*4670*/  IMAD.MOV.U32 R49, RZ, RZ, R97 ;  /* 0x000000ffff317224 */ /* 0x000fe200078e0061 */
[C---:B0-----:R-:W-:Y:S02]  /*4680*/  LOP3.LUT R20, R22.reuse, 0xf, RZ, 0xc0, !PT ;  /* 0x0000000f16147812 */ /* 0x041fe400078ec0ff */
[----:B----4-:R-:W-:Y:S02]  /*4690*/  SHF.R.U32.HI R21, RZ, 0x2, R22 ;  /* 0x00000002ff157819 */ /* 0x010fe40000011616 */
[----:B------:R-:W-:Y:S02]  /*46a0*/  LOP3.LUT R22, R22, 0x3, RZ, 0xc0, !PT ;  /* 0x0000000316167812 */ /* 0x000fe400078ec0ff */
[----:B------:R-:W-:Y:S02]  /*46b0*/  SHF.R.U32.HI R41, RZ, 0x3, R20 ;  /* 0x00000003ff297819 */ /* 0x000fe40000011614 */
[----:B------:R-:W-:Y:S01]  /*46c0*/  LOP3.LUT R20, R20, 0x7, RZ, 0xc0, !PT ;  /* 0x0000000714147812 */ /* 0x000fe200078ec0ff */
[----:B------:R-:W-:-:S03]  /*46d0*/  IMAD R21, R21, 0x20, R22 ;  /* 0x0000002015157824 */ /* 0x000fc600078e0216 */
[----:B------:R-:W-:Y:S02]  /*46e0*/  LEA R41, R41, R20, 0x3 ;  /* 0x0000001429297211 */ /* 0x000fe400078e18ff */
[----:B------:R-:W-:Y:S02]  /*46f0*/  SHF.L.U32 R43, R21, 0x3, RZ ;  /* 0x00000003152b7819 */ /* 0x000fe400000006ff */
[C---:B------:R-:W-:Y:S01]  /*4700*/  LEA R45, R41.reuse, R88, 0x6 ;  /* 0x00000058292d7211 */ /* 0x040fe200078e30ff */
[C---:B------:R-:W-:Y:S01]  /*4710*/  IMAD R44, R41.reuse, 0x40, R89 ;  /* 0x00000040292c7824 */ /* 0x040fe200078e0259 */
[C---:B------:R-:W-:Y:S01]  /*4720*/  LEA R47, R41.reuse, R86, 0x6 ;  /* 0x00000056292f7211 */ /* 0x040fe200078e30ff */
[C---:B------:R-:W-:Y:S01]  /*4730*/  IMAD R46, R41.reuse, 0x40, R87 ;  /* 0x00000040292e7824 */ /* 0x040fe200078e0257 */
[C---:B------:R-:W-:Y:S01]  /*4740*/  LEA R42, R41.reuse, R16, 0x6 ;  /* 0x00000010292a7211 */ /* 0x040fe200078e30ff */
[----:B------:R-:W-:-:S07]  /*4750*/  IMAD R48, R41, 0x40, R85 ;  /* 0x0000004029307824 */ /* 0x000fce00078e0255 */
.L_x_468:
[----:B------:R-:W-:Y:S01]  /*4760*/  SHF.R.U32.HI R51, RZ, 0x2, R49 ;  /* 0x00000002ff337819 */ /* 0x000fe20000011631 */
[----:B------:R-:W-:Y:S01]  /*4770*/  IMAD.U32 R50, RZ, RZ, UR4 ;  /* 0x00000004ff327e24 */ /* 0x000fe2000f8e00ff */
[----:B------:R-:W-:Y:S05]  /*4780*/  WARPSYNC.ALL ;  /* 0x0000000000007948 */ /* 0x000fea0003800000 */
[----:B------:R-:W-:Y:S01]  /*4790*/  IMAD R50, R51, 0x600, R50 ;  /* 0x0000060033327824 */ /* 0x000fe200078e0232 */
[----:B0--3--:R-:W-:Y:S01]  /*47a0*/  LDSM.16.M88.2 R22, [R44] ;  /* 0x000000002c16783b */ /* 0x009fe20000000100 */
[----:B------:R-:W-:Y:S02]  /*47b0*/  ISETP.GE.U32.AND P0, PT, R49, 0xc, PT ;  /* 0x0000000c3100780c */ /* 0x000fe40003f06070 */
[----:B-12---:R-:W-:Y:S01]  /*47c0*/  IMAD R28, R41, 0x60, R50 ;  /* 0x00000060291c7824 */ /* 0x006fe200078e0232 */
[----:B------:R-:W-:Y:S01]  /*47d0*/  IADD3 R24, PT, PT, R50, 0x10, RZ ;  /* 0x0000001032187810 */ /* 0x000fe20007ffe0ff */
[----:B------:R-:W-:Y:S01]  /*47e0*/  LDSM.16.M88.2 R32, [R45] ;  /* 0x000000002d20783b */ /* 0x000fe20000000100 */
[----:B------:R-:W-:-:S03]  /*47f0*/  IADD3 R49, PT, PT, R49, 0x4, RZ ;  /* 0x0000000431317810 */ /* 0x000fc60007ffe0ff */
[----:B------:R0:W1:Y:S01]  /*4800*/  LDSM.16.M88.2 R20, [R28] ;  /* 0x000000001c14783b */ /* 0x0000620000000100 */
[C---:B------:R-:W-:Y:S02]  /*4810*/  IMAD R34, R41.reuse, 0x60, R24 ;  /* 0x0000006029227824 */ /* 0x040fe400078e0218 */
[C---:B------:R-:W-:Y:S01]  /*4820*/  VIADD R24, R50.reuse, 0x20 ;  /* 0x0000002032187836 */ /* 0x040fe20000000000 */
[----:B------:R-:W-:Y:S03]  /*4830*/  LDSM.16.M88.2 R36, [R46] ;  /* 0x000000002e24783b */ /* 0x000fe60000000100 */
[----:B------:R-:W-:Y:S01]  /*4840*/  IMAD R38, R41, 0x60, R24 ;  /* 0x0000006029267824 */ /* 0x000fe200078e0218 */
[----:B------:R-:W2:Y:S01]  /*4850*/  LDSM.16.M88.2 R34, [R34] ;  /* 0x000000002222783b */ /* 0x000ea20000000100 */
[----:B0-----:R-:W-:-:S04]  /*4860*/  IADD3 R28, PT, PT, R50, 0x30, RZ ;  /* 0x00000030321c7810 */ /* 0x001fc80007ffe0ff */
[----:B------:R-:W0:Y:S01]  /*4870*/  LDSM.16.M88.2 R38, [R38] ;  /* 0x000000002626783b */ /* 0x000e220000000100 */
[----:B------:R-:W-:-:S03]  /*4880*/  IMAD R30, R41, 0x60, R28 ;  /* 0x00000060291e7824 */ /* 0x000fc600078e021c */
[----:B------:R-:W-:Y:S04]  /*4890*/  LDSM.16.M88.2 R28, [R47] ;  /* 0x000000002f1c783b */ /* 0x000fe80000000100 */
[----:B------:R-:W3:Y:S01]  /*48a0*/  LDSM.16.M88.2 R30, [R30] ;  /* 0x000000001e1e783b */ /* 0x000ee20000000100 */
[C---:B-1----:R-:W-:Y:S08]  /*48b0*/  IMMA.16816.S8.S8 R24, R20.reuse.ROW, R22.COL, RZ ;  /* 0x0000001614187237 */ /* 0x042ff000004054ff */
[----:B------:R-:W-:-:S12]  /*48c0*/  IMMA.16816.S8.S8 R20, R20.ROW, R23.COL, RZ ;  /* 0x0000001714147237 */ /* 0x000fd800004054ff */
[----:B--2---:R-:W-:Y:S01]  /*48d0*/  IMMA.16816.S8.S8 R24, R34.ROW, R32.COL, R24 ;  /* 0x0000002022187237 */ /* 0x004fe20000405418 */
[C---:B------:R-:W-:Y:S01]  /*48e0*/  VIADD R32, R50.reuse, 0x40 ;  /* 0x0000004032207836 */ /* 0x040fe20000000000 */
[----:B------:R-:W-:-:S06]  /*48f0*/  IADD3 R50, PT, PT, R50, 0x50, RZ ;  /* 0x0000005032327810 */ /* 0x000fcc0007ffe0ff */
[----:B------:R-:W-:Y:S01]  /*4900*/  IMMA.16816.S8.S8 R20, R34.ROW, R33.COL, R20 ;  /* 0x0000002122147237 */ /* 0x000fe20000405414 */
[C---:B------:R-:W-:Y:S02]  /*4910*/  IMAD R34, R41.reuse, 0x60, R32 ;  /* 0x0000006029227824 */ /* 0x040fe400078e0220 */
[----:B------:R-:W-:Y:S04]  /*4920*/  LDSM.16.M88.2 R32, [R48] ;  /* 0x000000003020783b */ /* 0x000fe80000000100 */
[----:B------:R-:W1:Y:S05]  /*4930*/  LDSM.16.M88.2 R34, [R34] ;  /* 0x000000002222783b */ /* 0x000e6a0000000100 */
[C---:B0-----:R-:W-:Y:S08]  /*4940*/  IMMA.16816.S8.S8 R24, R38.reuse.ROW, R36.COL, R24 ;  /* 0x0000002426187237 */ /* 0x041ff00000405418 */
[----:B------:R-:W-:Y:S01]  /*4950*/  IMMA.16816.S8.S8 R20, R38.ROW, R37.COL, R20 ;  /* 0x0000002526147237 */ /* 0x000fe20000405414 */
[----:B------:R-:W-:Y:S01]  /*4960*/  IMAD R38, R41, 0x60, R50 ;  /* 0x0000006029267824 */ /* 0x000fe200078e0232 */
[----:B------:R-:W-:Y:S05]  /*4970*/  LDSM.16.M88.2 R36, [R42] ;  /* 0x000000002a24783b */ /* 0x000fea0000000100 */
[----:B------:R-:W0:Y:S05]  /*4980*/  LDSM.16.M88.2 R38, [R38] ;  /* 0x000000002626783b */ /* 0x000e2a0000000100 */
[----:B---3--:R-:W-:Y:S01]  /*4990*/  IMMA.16816.S8.S8 R24, R30.ROW, R28.COL, R24 ;  /* 0x0000001c1e187237 */ /* 0x008fe20000405418 */
[----:B------:R-:W-:-:S05]  /*49a0*/  IMAD R28, R51, 0x400, R90 ;  /* 0x00000400331c7824 */ /* 0x000fca00078e025a */
[----:B------:R-:W-:Y:S02]  /*49b0*/  LEA R28, R28, UR4, 0x2 ;  /* 0x000000041c1c7c11 */ /* 0x000fe4000f8e10ff */
[----:B------:R-:W-:Y:S02]  /*49c0*/  IMMA.16816.S8.S8 R20, R30.ROW, R29.COL, R20 ;  /* 0x0000001d1e147237 */ /* 0x000fe40000405414 */
[----:B------:R-:W-:-:S10]  /*49d0*/  IADD3 R28, PT, PT, R43, 0x6000, R28 ;  /* 0x000060002b1c7810 */ /* 0x000fd40007ffe01c */
[C---:B-1----:R-:W-:Y:S08]  /*49e0*/  IMMA.16816.S8.S8 R24, R34.reuse.ROW, R32.COL, R24 ;  /* 0x0000002022187237 */ /* 0x042ff00000405418 */
[----:B------:R-:W-:-:S12]  /*49f0*/  IMMA.16816.S8.S8 R20, R34.ROW, R33.COL, R20 ;  /* 0x0000002122147237 */ /* 0x000fd80000405414 */
[C---:B0-----:R-:W-:Y:S08]  /*4a00*/  IMMA.16816.S8.S8 R24, R38.reuse.ROW, R36.COL, R24 ;  /* 0x0000002426187237 */ /* 0x041ff00000405418 */
[----:B------:R-:W-:Y:S11]  /*4a10*/  IMMA.16816.S8.S8 R20, R38.ROW, R37.COL, R20 ;  /* 0x0000002526147237 */ /* 0x000ff60000405414 */
[----:B------:R0:W-:Y:S04]  /*4a20*/  STS.64 [R28], R24 ;  /* 0x000000181c007388 */ /* 0x0001e80000000a00 */
[----:B------:R0:W-:Y:S04]  /*4a30*/  STS.64 [R28+0x800], R26 ;  /* 0x0008001a1c007388 */ /* 0x0001e80000000a00 */
[----:B------:R0:W-:Y:S04]  /*4a40*/  STS.64 [R28+0x20], R20 ;  /* 0x000020141c007388 */ /* 0x0001e80000000a00 */
[----:B------:R0:W-:Y:S01]  /*4a50*/  STS.64 [R28+0x820], R22 ;  /* 0x000820161c007388 */ /* 0x0001e20000000a00 */
[----:B------:R-:W-:Y:S05]  /*4a60*/  @!P0 BRA `(.L_x_468) ;  /* 0xfffffffc003c8947 */ /* 0x000fea000383ffff */
.L_x_467:
[----:B0-----:R-:W-:Y:S01]  /*4a70*/  VIADD R20, R40, 0x1800000 ;  /* 0x0180000028147836 */ /* 0x001fe20000000000 */
[----:B------:R-:W-:Y:S05]  /*4a80*/  WARPSYNC.ALL ;  /* 0x0000000000007948 */ /* 0x000fea0003800000 */
[----:B------:R-:W-:Y:S01]  /*4a90*/  LOP3.LUT R20, R20, 0x7f800000, RZ, 0xc0, !PT ;  /* 0x7f80000014147812 */ /* 0x000fe200078ec0ff */
[----:B------:R-:W-:Y:S01]  /*4aa0*/  BAR.SYNC.DEFER_BLOCKING 0x0 ;  /* 0x0000000000007b1d */ /* 0x000fe20000010000 */
[----:B------:R-:W-:Y:S02]  /*4ab0*/  ISETP.GE.AND P3, PT, R97, R94, PT ;  /* 0x0000005e6100720c */ /* 0x000fe40003f66270 */
[----:B------:R-:W-:-:S03]  /*4ac0*/  ISETP.GT.U32.AND P0, PT, R20, 0x1ffffff, PT ;  /* 0x01ffffff1400780c */ /* 0x000fc60003f04070 */
[----:B------:R-:W-:Y:S10]  /*4ad0*/  BSSY.RECONVERGENT B0, `(.L_x_469) ;  /* 0x000000b000007945 */ /* 0x000ff40003800200 */
[----:B------:R-:W-:Y:S05]  /*4ae0*/  @P0 BRA `(.L_x_470) ;  /* 0x0000000000140947 */ /* 0x000fea0003800000 */
[----:B----4-:R-:W-:Y:S02]  /*4af0*/  MOV R21, R40 ;  /* 0x0000002800157202 */ /* 0x010fe40000000f00 */
[----:B------:R-:W-:-:S07]  /*4b00*/  MOV R26, 0x4b20 ;  /* 0x00004b20001a7802 */ /* 0x000fce0000000f00 */
[----:B-123--:R-:W-:Y:S05]  /*4b10*/  CALL.REL.NOINC `($__internal_6_$__cuda_sm20_rcp_rn_f32_slowpath) ;  /* 0x0000002400947944 */ /* 0x00efea0003c00000 */
[----:B------:R-:W-:Y:S01]  /*4b20*/  IMAD.MOV.U32 R21, RZ, RZ, R22 ;  /* 0x000000ffff157224 */ /* 0x000fe200078e0016 */
[----:B------:R-:W-:Y:S06]  /*4b30*/  BRA `(.L_x_471) ;  /* 0x0000000000107947 */ /* 0x000fec0003800000 */
.L_x_470:
[----:B----4-:R-:W0:Y:S02]  /*4b40*/  MUFU.RCP R21, R40 ;  /* 0x0000002800157308 */ /* 0x010e240000001000 */
[----:B0-----:R-:W-:-:S04]  /*4b50*/  FFMA R20, R21, R40, -1 ;  /* 0xbf80000015147423 */ /* 0x001fc80000000028 */
[----:B------:R-:W-:-:S04]  /*4b60*/  FADD.FTZ R20, -R20, -RZ ;  /* 0x800000ff14147221 */ /* 0x000fc80000010100 */
[----:B------:R-:W-:-:S07]  /*4b70*/  FFMA R21, R21, R20, R21 ;  /* 0x0000001415157223 */ /* 0x000fce0000000015 */
.L_x_471:
[----:B------:R-:W-:Y:S05]  /*4b80*/  BSYNC.RECONVERGENT B0 ;  /* 0x0000000000007941 */ /* 0x000fea0003800200 */
.L_x_469:
        /* <DEDUP_REMOVED lines=8> */
.L_x_482:
[----:B------:R-:W-:Y:S02]  /*4c10*/  ISETP.GE.AND P1, PT, R19, 0x1, PT ;  /* 0x000000011300780c */ /* 0x000fe40003f26270 */
[----:B------:R-:W-:-:S11]  /*4c20*/  MOV R103, 0xf149f2ca ;  /* 0xf149f2ca00677802 */ /* 0x000fd60000000f00 */
[----:B01----:R-:W-:Y:S05]  /*4c30*/  @!P1 BRA `(.L_x_474) ;  /* 0x0000000400209947 */ /* 0x003fea0003800000 */
[----:B------:R-:W-:Y:S01]  /*4c40*/  ISETP.GE.AND P1, PT, R11, 0x8, PT ;  /* 0x000000080b00780c */ /* 0x000fe20003f26270 */
[----:B------:R-:W-:Y:S01]  /*4c50*/  IMAD.MOV.U32 R103, RZ, RZ, -0xeb60d36 ;  /* 0xf149f2caff677424 */ /* 0x000fe200078e00ff */
[----:B------:R-:W-:-:S11]  /*4c60*/  MOV R20, RZ ;  /* 0x000000ff00147202 */ /* 0x000fd60000000f00 */
[----:B------:R-:W-:Y:S05]  /*4c70*/  @!P1 BRA `(.L_x_475) ;  /* 0x0000000000789947 */ /* 0x000fea0003800000 */
[----:B------:R-:W-:Y:S01]  /*4c80*/  IMAD.MOV.U32 R103, RZ, RZ, -0xeb60d36 ;  /* 0xf149f2caff677424 */ /* 0x000fe200078e00ff */
[----:B-12---:R-:W-:-:S07]  /*4c90*/  MOV R28, RZ ;  /* 0x000000ff001c7202 */ /* 0x006fce0000000f00 */
.L_x_476:
[----:B------:R-:W-:Y:S01]  /*4ca0*/  IMAD R20, R101, 0x40, R28 ;  /* 0x0000004065147824 */ /* 0x000fe200078e021c */
[----:B------:R-:W-:-:S04]  /*4cb0*/  IADD3 R28, PT, PT, R28, 0x8, RZ ;  /* 0x000000081c1c7810 */ /* 0x000fc80007ffe0ff */
[----:B------:R-:W-:Y:S02]  /*4cc0*/  LEA R29, R20, UR4, 0x2 ;  /* 0x00000004141d7c11 */ /* 0x000fe4000f8e10ff */
[----:B------:R-:W-:-:S03]  /*4cd0*/  ISETP.NE.AND P1, PT, R28, R99, PT ;  /* 0x000000631c00720c */ /* 0x000fc60003f25270 */
[----:B---3--:R-:W0:Y:S04]  /*4ce0*/  LDS.128 R20, [R29+0x6000] ;  /* 0x006000001d147984 */ /* 0x008e280000000c00 */
        /* <DEDUP_REMOVED lines=23> */
.L_x_475:
[----:B------:R-:W-:-:S13]  /*4e60*/  ISETP.NE.AND P1, PT, R84, RZ, PT ;  /* 0x000000ff5400720c */ /* 0x000fda0003f25270 */
[----:B------:R-:W-:Y:S05]  /*4e70*/  @!P1 BRA `(.L_x_474) ;  /* 0x0000000000909947 */ /* 0x000fea0003800000 */
[----:B------:R-:W-:Y:S01]  /*4e80*/  ISETP.NE.AND P1, PT, R98, RZ, PT ;  /* 0x000000ff6200720c */ /* 0x000fe20003f25270 */
[----:B------:R-:W-:-:S12]  /*4e90*/  @!P0 BRA `(.L_x_477) ;  /* 0x00000000003c8947 */ /* 0x000fd80003800000 */
[----:B------:R-:W-:Y:S01]  /*4ea0*/  LEA R21, R101, R20, 0x6 ;  /* 0x0000001465157211 */ /* 0x000fe200078e30ff */
[----:B------:R-:W-:-:S03]  /*4eb0*/  VIADD R20, R20, 0x4 ;  /* 0x0000000414147836 */ /* 0x000fc60000000000 */
[----:B------:R-:W-:-:S05]  /*4ec0*/  LEA R21, R21, UR4, 0x2 ;  /* 0x0000000415157c11 */ /* 0x000fca000f8e10ff */
[----:B---3--:R-:W0:Y:S04]  /*4ed0*/  LDS.64 R22, [R21+0x6000] ;  /* 0x0060000015167984 */ /* 0x008e280000000a00 */
[----:B--2---:R-:W1:Y:S01]  /*4ee0*/  LDS.64 R26, [R21+0x6008] ;  /* 0x00600800151a7984 */ /* 0x004e620000000a00 */
        /* <DEDUP_REMOVED lines=10> */
.L_x_477:
[----:B------:R-:W-:Y:S05]  /*4f90*/  @!P1 BRA `(.L_x_474) ;  /* 0x0000000000489947 */ /* 0x000fea0003800000 */
[----:B------:R-:W-:Y:S02]  /*4fa0*/  ISETP.NE.AND P1, PT, R98, 0x1, PT ;  /* 0x000000016200780c */ /* 0x000fe40003f25270 */
[----:B------:R-:W-:-:S11]  /*4fb0*/  LOP3.LUT P2, RZ, R18, 0x1, RZ, 0xc0, !PT ;  /* 0x0000000112ff7812 */ /* 0x000fd6000784c0ff */
[----:B------:R-:W-:Y:S05]  /*4fc0*/  @!P1 BRA `(.L_x_478) ;  /* 0x0000000000249947 */ /* 0x000fea0003800000 */
[----:B------:R-:W-:Y:S01]  /*4fd0*/  LEA R21, R101, R20, 0x6 ;  /* 0x0000001465157211 */ /* 0x000fe200078e30ff */
[----:B------:R-:W-:-:S03]  /*4fe0*/  VIADD R20, R20, 0x2 ;  /* 0x0000000214147836 */ /* 0x000fc60000000000 */
[----:B------:R-:W-:-:S05]  /*4ff0*/  LEA R21, R21, UR4, 0x2 ;  /* 0x0000000415157c11 */ /* 0x000fca000f8e10ff */
[----:B---3--:R-:W0:Y:S02]  /*5000*/  LDS.64 R22, [R21+0x6000] ;  /* 0x0060000015167984 */ /* 0x008e240000000a00 */
[----:B0-----:R-:W-:Y:S02]  /*5010*/  I2FP.F32.S32 R25, R22 ;  /* 0x0000001600197245 */ /* 0x001fe40000201400 */
[----:B------:R-:W-:-:S03]  /*5020*/  I2FP.F32.S32 R23, R23 ;  /* 0x0000001700177245 */ /* 0x000fc60000201400 */
[C---:B------:R-:W-:Y:S02]  /*5030*/  FMUL R22, R100.reuse, R25 ;  /* 0x0000001964167220 */ /* 0x040fe40000400000 */
[----:B------:R-:W-:-:S05]  /*5040*/  FMUL R23, R100, R23 ;  /* 0x0000001764177220 */ /* 0x000fca0000400000 */
[----:B------:R-:W-:-:S07]  /*5050*/  FMNMX3 R103, R103, R22, R23, !PT ;  /* 0x0000001667677276 */ /* 0x000fce0007800017 */
.L_x_478:
[----:B------:R-:W-:-:S04]  /*5060*/  @P2 LEA R20, R101, R20, 0x6 ;  /* 0x0000001465142211 */ /* 0x000fc800078e30ff */
[----:B------:R-:W-:-:S06]  /*5070*/  @P2 LEA R20, R20, UR4, 0x2 ;  /* 0x0000000414142c11 */ /* 0x000fcc000f8e10ff */
[----:B------:R-:W0:Y:S02]  /*5080*/  @P2 LDS R20, [R20+0x6000] ;  /* 0x0060000014142984 */ /* 0x000e240000000800 */
[----:B0-----:R-:W-:-:S05]  /*5090*/  @P2 I2FP.F32.S32 R21, R20 ;  /* 0x0000001400152245 */ /* 0x001fca0000201400 */
[----:B------:R-:W-:-:S05]  /*50a0*/  @P2 FMUL R22, R100, R21 ;  /* 0x0000001564162220 */ /* 0x000fca0000400000 */
[----:B------:R-:W-:-:S07]  /*50b0*/  @P2 FMNMX R103, R103, R22, !PT ;  /* 0x0000001667672209 */ /* 0x000fce0007800000 */
.L_x_474:
[----:B------:R-:W-:Y:S01]  /*50c0*/  LEA R104, R101, UR4, 0x2 ;  /* 0x0000000465687c11 */ /* 0x000fe2000f8e10ff */
[----:B------:R-:W-:Y:S01]  /*50d0*/  IMAD.MOV.U32 R21, RZ, RZ, 0x3bbb989d ;  /* 0x3bbb989dff157424 */ /* 0x000fe200078e00ff */
[----:B------:R-:W-:Y:S02]  /*50e0*/  MOV R22, 0x437c0000 ;  /* 0x437c000000167802 */ /* 0x000fe40000000f00 */
[----:B------:R-:W-:Y:S01]  /*50f0*/  MOV R102, UR4 ;  /* 0x0000000400667c02 */ /* 0x000fe20008000f00 */
[----:B------:R-:W0:Y:S01]  /*5100*/  LDS R20, [R104+0xa010] ;  /* 0x00a0100068147984 */ /* 0x000e220000000800 */
[----:B------:R-:W-:-:S03]  /*5110*/  ISETP.GE.AND P1, PT, R19, 0x1, PT ;  /* 0x000000011300780c */ /* 0x000fc60003f26270 */
[----:B------:R-:W4:Y:S01]  /*5120*/  LDS R105, [R104+0xa110] ;  /* 0x00a1100068697984 */ /* 0x000f220000000800 */
[----:B------:R-:W-:Y:S01]  /*5130*/  IMAD R102, R101, 0x180, R102 ;  /* 0x0000018065667824 */ /* 0x000fe200078e0266 */
[----:B0-----:R-:W-:-:S05]  /*5140*/  FMNMX R103, R20, R103, !PT ;  /* 0x0000006714677209 */ /* 0x001fca0007800000 */
[----:B------:R-:W-:-:S04]  /*5150*/  FADD R20, R20, -R103 ;  /* 0x8000006714147221 */ /* 0x000fc80000000000 */
[----:B------:R-:W-:-:S04]  /*5160*/  FFMA.SAT R21, R20, R21, 0.5 ;  /* 0x3f00000014157423 */ /* 0x000fc80000002015 */
[----:B------:R-:W-:-:S04]  /*5170*/  FFMA.RM R21, R21, R22, 12582913 ;  /* 0x4b40000115157423 */ /* 0x000fc80000004016 */
[C---:B---3--:R-:W-:Y:S01]  /*5180*/  FADD R23, R21.reuse, -12583039 ;  /* 0xcb40007f15177421 */ /* 0x048fe20000000000 */
[----:B------:R-:W-:-:S03]  /*5190*/  IMAD.SHL.U32 R106, R21, 0x800000, RZ ;  /* 0x00800000156a7824 */ /* 0x000fc600078e00ff */
[----:B------:R-:W-:-:S04]  /*51a0*/  FFMA R23, R20, 1.4426950216293334961, -R23 ;  /* 0x3fb8aa3b14177823 */ /* 0x000fc80000000817 */
[----:B-12---:R-:W-:-:S04]  /*51b0*/  FFMA R28, R20, 1.925963033500011079e-08, R23 ;  /* 0x32a57060141c7823 */ /* 0x006fc80000000017 */
[----:B------:R-:W0:Y:S02]  /*51c0*/  MUFU.EX2 R23, R28 ;  /* 0x0000001c00177308 */ /* 0x000e240000000800 */
[----:B0-----:R-:W-:-:S04]  /*51d0*/  FMUL R106, R106, R23 ;  /* 0x000000176a6a7220 */ /* 0x001fc80000400000 */
[----:B----4-:R-:W-:-:S05]  /*51e0*/  FMUL R105, R106, R105 ;  /* 0x000000696a697220 */ /* 0x010fca0000400000 */
[----:B------:R-:W-:Y:S04]  /*51f0*/  STS [R104+0xa110], R105 ;  /* 0x00a1106968007388 */ /* 0x000fe80000000800 */
        /* <DEDUP_REMOVED lines=79> */
[----:B------:R-:W-:Y:S01]  /*56f0*/  STS.128 [R102+0xa210], R24 ;  /* 0x00a2101866007388 */ /* 0x000fe20000000c00 */
[C---:B------:R-:W-:Y:S01]  /*5700*/  FMUL R21, R106.reuse, R21 ;  /* 0x000000156a157220 */ /* 0x040fe20000400000 */
[C---:B------:R-:W-:Y:S01]  /*5710*/  FMUL R22, R106.reuse, R22 ;  /* 0x000000166a167220 */ /* 0x040fe20000400000 */
[C---:B------:R-:W-:Y:S01]  /*5720*/  FMUL R23, R106.reuse, R23 ;  /* 0x000000176a177220 */ /* 0x040fe20000400000 */
[----:B------:R-:W2:Y:S01]  /*5730*/  LDS.128 R24, [R102+0xa2d0] ;  /* 0x00a2d00066187984 */ /* 0x000ea20000000c00 */
        /* <DEDUP_REMOVED lines=62> */
[----:B------:R-:W-:-:S07]  /*5b20*/  CS2R R24, SRZ ;  /* 0x0000000000187805 */ /* 0x000fce000001ff00 */
.L_x_481:
[----:B------:R-:W-:Y:S01]  /*5b30*/  LEA R20, R101, R25, 0x6 ;  /* 0x0000001965147211 */ /* 0x000fe200078e30ff */
[----:B------:R-:W-:Y:S01]  /*5b40*/  IMAD.MOV.U32 R22, RZ, RZ, 0x3bbb989d ;  /* 0x3bbb989dff167424 */ /* 0x000fe200078e00ff */
[----:B0-----:R-:W-:Y:S01]  /*5b50*/  MOV R23, 0x437c0000 ;  /* 0x437c000000177802 */ /* 0x001fe20000000f00 */
[----:B------:R-:W-:Y:S01]  /*5b60*/  IMAD.MOV.U32 R32, RZ, RZ, R25 ;  /* 0x000000ffff207224 */ /* 0x000fe200078e0019 */
[----:B------:R-:W-:Y:S02]  /*5b70*/  LEA R20, R20, UR4, 0x2 ;  /* 0x0000000414147c11 */ /* 0x000fe4000f8e10ff */
[----:B------:R-:W-:Y:S02]  /*5b80*/  IADD3 R25, PT, PT, R25, 0x1, RZ ;  /* 0x0000000119197810 */ /* 0x000fe40007ffe0ff */
[----:B------:R-:W-:Y:S02]  /*5b90*/  MOV R27, RZ ;  /* 0x000000ff001b7202 */ /* 0x000fe40000000f00 */
[----:B------:R-:W0:Y:S01]  /*5ba0*/  LDS R20, [R20+0x6000] ;  /* 0x0060000014147984 */ /* 0x000e220000000800 */
        /* <DEDUP_REMOVED lines=10> */
[----:B0-----:R-:W-:-:S04]  /*5c50*/  FMUL R35, R22, R21 ;  /* 0x0000001516237220 */ /* 0x001fc80000400000 */
[----:B------:R-:W-:-:S07]  /*5c60*/  FADD R24, R35, R24 ;  /* 0x0000001823187221 */ /* 0x000fce0000000000 */
.L_x_480:
[----:B------:R-:W-:Y:S02]  /*5c70*/  IMAD R20, R32, 0x60, R27 ;  /* 0x0000006020147824 */ /* 0x000fe400078e021b */
[C---:B0-----:R-:W-:Y:S01]  /*5c80*/  IMAD R33, R27.reuse, 0x4, R102 ;  /* 0x000000041b217824 */ /* 0x041fe200078e0266 */
[----:B------:R-:W-:Y:S02]  /*5c90*/  IADD3 R27, PT, PT, R27, 0x10, RZ ;  /* 0x000000101b1b7810 */ /* 0x000fe40007ffe0ff */
[----:B------:R-:W-:Y:S02]  /*5ca0*/  LEA R26, R20, UR4, 0x1 ;  /* 0x00000004141a7c11 */ /* 0x000fe4000f8e08ff */
[----:B------:R-:W-:Y:S01]  /*5cb0*/  LDS.128 R20, [R33+0xa210] ;  /* 0x00a2100021147984 */ /* 0x000fe20000000c00 */
[----:B------:R-:W-:-:S03]  /*5cc0*/  ISETP.NE.AND P1, PT, R27, 0x60, PT ;  /* 0x000000601b00780c */ /* 0x000fc60003f25270 */
        /* <DEDUP_REMOVED lines=69> */
[----:B------:R1:W2:Y:S02]  /*6120*/  LDS R105, [R104+0xa110] ;  /* 0x00a1100068697984 */ /* 0x0002a40000000800 */
.L_x_479:
[----:B--2---:R-:W-:Y:S01]  /*6130*/  FADD R105, R24, R105 ;  /* 0x0000006918697221 */ /* 0x004fe20000000000 */
[----:B------:R4:W-:Y:S01]  /*6140*/  STS [R104+0xa010], R103 ;  /* 0x00a0106768007388 */ /* 0x0009e20000000800 */
[----:B------:R-:W-:-:S03]  /*6150*/  VIADD R101, R101, 0x4 ;  /* 0x0000000465657836 */ /* 0x000fc60000000000 */
[----:B------:R4:W-:Y:S02]  /*6160*/  STS [R104+0xa110], R105 ;  /* 0x00a1106968007388 */ /* 0x0009e40000000800 */
[----:B------:R-:W-:-:S13]  /*6170*/  ISETP.GE.AND P1, PT, R101, R94, PT ;  /* 0x0000005e6500720c */ /* 0x000fda0003f26270 */
[----:B----4-:R-:W-:Y:S05]  /*6180*/  @!P1 BRA `(.L_x_482) ;  /* 0xffffffe800a09947 */ /* 0x010fea000383ffff */
.L_x_473:
[----:B------:R-:W-:Y:S05]  /*6190*/  BSYNC.RECONVERGENT B0 ;  /* 0x0000000000007941 */ /* 0x000fea0003800200 */
.L_x_472:
[----:B------:R-:W4:Y:S01]  /*61a0*/  LDCU UR5, c[0x0][0x3b8] ;  /* 0x00007700ff0577ac */ /* 0x000f220008000800 */
[----:B------:R-:W-:Y:S01]  /*61b0*/  IADD3 R9, PT, PT, R9, 0x40, RZ ;  /* 0x0000004009097810 */ /* 0x000fe20007ffe0ff */
[----:B------:R-:W-:Y:S01]  /*61c0*/  VIADD R11, R11, 0xffffffc0 ;  /* 0xffffffc00b0b7836 */ /* 0x000fe20000000000 */
[----:B------:R-:W-:Y:S01]  /*61d0*/  IADD3 R8, PT, PT, R8, 0x1, RZ ;  /* 0x0000000108087810 */ /* 0x000fe20007ffe0ff */
[----:B------:R-:W-:Y:S01]  /*61e0*/  BAR.SYNC.DEFER_BLOCKING 0x0 ;  /* 0x0000000000007b1d */ /* 0x000fe20000010000 */
        /* <DEDUP_REMOVED lines=11> */
[----:B------:R-:W-:Y:S01]  /*62a0*/  IMAD R4, R0, 0x1800, RZ ;  /* 0x0000180000047824 */ /* 0x000fe200078e02ff */
[----:B------:R-:W-:Y:S02]  /*62b0*/  LEA R0, R95, UR4, 0x2 ;  /* 0x000000045f007c11 */ /* 0x000fe4000f8e10ff */
[----:B------:R-:W-:Y:S02]  /*62c0*/  LOP3.LUT R3, R3, 0x3, RZ, 0xc0, !PT ;  /* 0x0000000303037812 */ /* 0x000fe400078ec0ff */
[----:B------:R-:W-:Y:S02]  /*62d0*/  LOP3.LUT R7, R95, R4, RZ, 0xfc, !PT ;  /* 0x000000045f077212 */ /* 0x000fe400078efcff */
[----:B------:R-:W-:Y:S01]  /*62e0*/  IADD3 R0, PT, PT, R0, 0xa210, RZ ;  /* 0x0000a21000007810 */ /* 0x000fe20007ffe0ff */
[----:B------:R-:W-:-:S07]  /*62f0*/  IMAD.MOV R3, RZ, RZ, -R3 ;  /* 0x000000ffff037224 */ /* 0x000fce00078e0a03 */
.L_x_488:
[----:B----4-:R-:W-:Y:S01]  /*6300*/  IMAD.HI.U32 R4, R95, -0x55555555, RZ ;  /* 0xaaaaaaab5f047827 */ /* 0x010fe200078e00ff */
[----:B------:R-:W-:Y:S01]  /*6310*/  LDS R20, [R0] ;  /* 0x0000000000147984 */ /* 0x000fe20000000800 */
[----:B------:R-:W-:Y:S03]  /*6320*/  BSSY.RECONVERGENT B1, `(.L_x_486) ;  /* 0x0000010000017945 */ /* 0x000fe60003800200 */
[----:B------:R-:W-:-:S04]  /*6330*/  SHF.R.U32.HI R4, RZ, 0x4, R4 ;  /* 0x00000004ff047819 */ /* 0x000fc80000011604 */
[----:B------:R-:W-:-:S06]  /*6340*/  LOP3.LUT R4, R4, 0xffffffc, RZ, 0xc0, !PT ;  /* 0x0ffffffc04047812 */ /* 0x000fcc00078ec0ff */
[----:B------:R-:W4:Y:S02]  /*6350*/  LDS R4, [R4+UR4+0xa110] ;  /* 0x00a1100404047984 */ /* 0x000f240008000800 */
[----:B----4-:R-:W-:-:S04]  /*6360*/  FADD R21, R4, 9.9999999747524270788e-07 ;  /* 0x358637bd04157421 */ /* 0x010fc80000000000 */
[----:B------:R-:W4:Y:S08]  /*6370*/  MUFU.RCP R5, R21 ;  /* 0x0000001500057308 */ /* 0x000f300000001000 */
[----:B------:R-:W5:Y:S01]  /*6380*/  FCHK P0, R20, R21 ;  /* 0x0000001514007302 */ /* 0x000f620000000000 */
[----:B----4-:R-:W-:-:S04]  /*6390*/  FFMA R6, -R21, R5, 1 ;  /* 0x3f80000015067423 */ /* 0x010fc80000000105 */
[----:B------:R-:W-:-:S04]  /*63a0*/  FFMA R5, R5, R6, R5 ;  /* 0x0000000605057223 */ /* 0x000fc80000000005 */
[----:B------:R-:W-:-:S04]  /*63b0*/  FFMA R6, R20, R5, RZ ;  /* 0x0000000514067223 */ /* 0x000fc800000000ff */
[----:B------:R-:W-:-:S04]  /*63c0*/  FFMA R8, -R21, R6, R20 ;  /* 0x0000000615087223 */ /* 0x000fc80000000114 */
[----:B------:R-:W-:Y:S01]  /*63d0*/  FFMA R5, R5, R8, R6 ;  /* 0x0000000805057223 */ /* 0x000fe20000000006 */
[----:B-----5:R-:W-:Y:S06]  /*63e0*/  @!P0 BRA `(.L_x_487) ;  /* 0x00000000000c8947 */ /* 0x020fec0003800000 */
[----:B------:R-:W-:-:S07]  /*63f0*/  MOV R32, 0x6410 ;  /* 0x0000641000207802 */ /* 0x000fce0000000f00 */
[----:B0123--:R-:W-:Y:S05]  /*6400*/  CALL.REL.NOINC `($__internal_7_$__cuda_sm3x_div_rn_noftz_f32_slowpath) ;  /* 0x00000010002c7944 */ /* 0x00ffea0003c00000 */
[----:B------:R-:W-:-:S07]  /*6410*/  MOV R5, R29 ;  /* 0x0000001d00057202 */ /* 0x000fce0000000f00 */
.L_x_487:
[----:B------:R-:W-:Y:S05]  /*6420*/  BSYNC.RECONVERGENT B1 ;  /* 0x0000000000017941 */ /* 0x000fea0003800200 */
.L_x_486:
[----:B------:R-:W-:Y:S01]  /*6430*/  IADD3 R8, P0, PT, R7, R114, RZ ;  /* 0x0000007207087210 */ /* 0x000fe20007f1e0ff */
[----:B------:R-:W-:Y:S01]  /*6440*/  VIADD R95, R95, 0x80 ;  /* 0x000000805f5f7836 */ /* 0x000fe20000000000 */
[----:B------:R-:W-:Y:S01]  /*6450*/  F2FP.F16.F32.PACK_AB R6, RZ, R5 ;  /* 0x00000005ff06723e */ /* 0x000fe200000000ff */
[----:B------:R-:W-:Y:S01]  /*6460*/  VIADD R7, R7, 0x80 ;  /* 0x0000008007077836 */ /* 0x000fe20000000000 */
[----:B------:R-:W-:Y:S01]  /*6470*/  IADD3 R3, PT, PT, R3, 0x1, RZ ;  /* 0x0000000103037810 */ /* 0x000fe20007ffe0ff */
[----:B------:R-:W-:Y:S01]  /*6480*/  IMAD.X R9, RZ, RZ, R2, P0 ;  /* 0x000000ffff097224 */ /* 0x000fe200000e0602 */
[----:B------:R-:W-:Y:S02]  /*6490*/  LEA R4, P0, R8, UR8, 0x1 ;  /* 0x0000000808047c11 */ /* 0x000fe4000f8008ff */
[----:B------:R-:W-:Y:S02]  /*64a0*/  IADD3 R0, PT, PT, R0, 0x200, RZ ;  /* 0x0000020000007810 */ /* 0x000fe40007ffe0ff */
[----:B------:R-:W-:-:S02]  /*64b0*/  LEA.HI.X R5, R8, UR9, R9, 0x1, P0 ;  /* 0x0000000908057c11 */ /* 0x000fc400080f0c09 */
[----:B------:R-:W-:-:S03]  /*64c0*/  ISETP.NE.AND P0, PT, R3, RZ, PT ;  /* 0x000000ff0300720c */ /* 0x000fc60003f05270 */
[----:B------:R4:W-:Y:S10]  /*64d0*/  STG.E.U16 desc[UR6][R4.64], R6 ;  /* 0x0000000604007986 */ /* 0x0009f4000c101506 */
[----:B------:R-:W-:Y:S05]  /*64e0*/  @P0 BRA `(.L_x_488) ;  /* 0xfffffffc00840947 */ /* 0x000fea000383ffff */
.L_x_485:
[----:B------:R-:W-:Y:S05]  /*64f0*/  BSYNC.RECONVERGENT B0 ;  /* 0x0000000000007941 */ /* 0x000fea0003800200 */
.L_x_484:
[----:B------:R-:W-:Y:S01]  /*6500*/  ISETP.GE.U32.AND P0, PT, R10, 0x180, PT ;  /* 0x000001800a00780c */ /* 0x000fe20003f06070 */
[----:B------:R-:W0:-:S12]  /*6510*/  LDCU.64 UR10, c[0x0][0x398] ;  /* 0x00007300ff0a77ac */ /* 0x000e180008000a00 */
[----:B0-----:R-:W-:Y:S05]  /*6520*/  @!P0 EXIT ;  /* 0x000000000000894d */ /* 0x001fea0003800000 */
.L_x_497:
[C---:B0-----:R-:W-:Y:S01]  /*6530*/  IMAD.HI.U32 R0, R95.reuse, -0x55555555, RZ ;  /* 0xaaaaaaab5f007827 */ /* 0x041fe200078e00ff */
[----:B------:R-:W-:Y:S01]  /*6540*/  LEA R9, R95, UR4, 0x2 ;  /* 0x000000045f097c11 */ /* 0x000fe2000f8e10ff */
[----:B------:R-:W-:Y:S03]  /*6550*/  BSSY.RECONVERGENT B0, `(.L_x_489) ;  /* 0x0000012000007945 */ /* 0x000fe60003800200 */
[----:B------:R-:W-:Y:S01]  /*6560*/  SHF.R.U32.HI R7, RZ, 0x6, R0 ;  /* 0x00000006ff077819 */ /* 0x000fe20000011600 */
[----:B------:R-:W-:Y:S03]  /*6570*/  LDS R20, [R9+0xa210] ;  /* 0x00a2100009147984 */ /* 0x000fe60000000800 */
[C---:B----4-:R-:W-:Y:S01]  /*6580*/  LEA R5, R7.reuse, UR4, 0x2 ;  /* 0x0000000407057c11 */ /* 0x050fe2000f8e10ff */
[----:B------:R-:W-:-:S04]  /*6590*/  IMAD R10, R7, -0x60, R95 ;  /* 0xffffffa0070a7824 */ /* 0x000fc800078e025f */
[----:B------:R-:W0:Y:S02]  /*65a0*/  LDS R0, [R5+0xa110] ;  /* 0x00a1100005007984 */ /* 0x000e240000000800 */
        /* <DEDUP_REMOVED lines=8> */
[----:B----4-:R-:W-:Y:S06]  /*6630*/  @!P0 BRA `(.L_x_490) ;  /* 0x00000000000c8947 */ /* 0x010fec0003800000 */
[----:B------:R-:W-:-:S07]  /*6640*/  MOV R32, 0x6660 ;  /* 0x0000666000207802 */ /* 0x000fce0000000f00 */
[----:B-123--:R-:W-:Y:S05]  /*6650*/  CALL.REL.NOINC `($__internal_7_$__cuda_sm3x_div_rn_noftz_f32_slowpath) ;  /* 0x0000000c00987944 */ /* 0x00efea0003c00000 */
[----:B------:R-:W-:-:S07]  /*6660*/  MOV R0, R29 ;  /* 0x0000001d00007202 */ /* 0x000fce0000000f00 */
.L_x_490:
[----:B------:R-:W-:Y:S05]  /*6670*/  BSYNC.RECONVERGENT B0 ;  /* 0x0000000000007941 */ /* 0x000fea0003800200 */
.L_x_489:
[----:B------:R-:W-:Y:S01]  /*6680*/  VIADD R6, R95, 0x80 ;  /* 0x000000805f067836 */ /* 0x000fe20000000000 */
[----:B------:R-:W-:Y:S01]  /*6690*/  LDS R20, [R9+0xa410] ;  /* 0x00a4100009147984 */ /* 0x000fe20000000800 */
[----:B------:R-:W-:Y:S01]  /*66a0*/  F2FP.F16.F32.PACK_AB R0, RZ, R0 ;  /* 0x00000000ff00723e */ /* 0x000fe200000000ff */
[----:B------:R-:W-:Y:S01]  /*66b0*/  BSSY.RECONVERGENT B0, `(.L_x_491) ;  /* 0x000001a000007945 */ /* 0x000fe20003800200 */
[----:B------:R-:W-:-:S05]  /*66c0*/  IMAD.HI.U32 R3, R6, -0x55555555, RZ ;  /* 0xaaaaaaab06037827 */ /* 0x000fca00078e00ff */
[----:B------:R-:W-:Y:S02]  /*66d0*/  SHF.R.U32.HI R11, RZ, 0x6, R3 ;  /* 0x00000006ff0b7819 */ /* 0x000fe40000011603 */
[----:B------:R-:W-:Y:S02]  /*66e0*/  IADD3 R3, PT, PT, R96, R7, RZ ;  /* 0x0000000760037210 */ /* 0x000fe40007ffe0ff */
[----:B------:R-:W-:-:S03]  /*66f0*/  LEA R8, R11, UR4, 0x2 ;  /* 0x000000040b087c11 */ /* 0x000fc6000f8e10ff */
[----:B------:R-:W-:Y:S02]  /*6700*/  IMAD R3, R3, 0x60, R10 ;  /* 0x0000006003037824 */ /* 0x000fe400078e020a */
[----:B------:R0:W4:Y:S03]  /*6710*/  LDS R4, [R8+0xa110] ;  /* 0x00a1100008047984 */ /* 0x0001260000000800 */
[----:B------:R-:W-:-:S05]  /*6720*/  IADD3 R3, P0, PT, R3, R114, RZ ;  /* 0x0000007203037210 */ /* 0x000fca0007f1e0ff */
[----:B------:R-:W-:Y:S01]  /*6730*/  IMAD.X R10, RZ, RZ, R2, P0 ;  /* 0x000000ffff0a7224 */ /* 0x000fe200000e0602 */
[----:B0-----:R-:W-:Y:S01]  /*6740*/  PRMT R8, R0, 0x7610, R8 ;  /* 0x0000761000087816 */ /* 0x001fe20000000008 */
[----:B----4-:R-:W-:Y:S01]  /*6750*/  FADD R21, R4, 9.9999999747524270788e-07 ;  /* 0x358637bd04157421 */ /* 0x010fe20000000000 */
[----:B------:R-:W-:-:S03]  /*6760*/  LEA R4, P0, R3, UR10, 0x1 ;  /* 0x0000000a03047c11 */ /* 0x000fc6000f8008ff */
[----:B------:R-:W0:Y:S01]  /*6770*/  MUFU.RCP R7, R21 ;  /* 0x0000001500077308 */ /* 0x000e220000001000 */
[----:B------:R-:W-:Y:S01]  /*6780*/  LEA.HI.X R5, R3, UR11, R10, 0x1, P0 ;  /* 0x0000000b03057c11 */ /* 0x000fe200080f0c0a */
[----:B------:R-:W-:-:S04]  /*6790*/  IMAD R10, R11, -0x60, R6 ;  /* 0xffffffa00b0a7824 */ /* 0x000fc800078e0206 */
[----:B------:R4:W-:Y:S03]  /*67a0*/  STG.E.U16 desc[UR6][R4.64], R8 ;  /* 0x0000000804007986 */ /* 0x0009e6000c101506 */
[----:B------:R-:W5:Y:S01]  /*67b0*/  FCHK P0, R20, R21 ;  /* 0x0000001514007302 */ /* 0x000f620000000000 */
[----:B0-----:R-:W-:-:S04]  /*67c0*/  FFMA R0, -R21, R7, 1 ;  /* 0x3f80000015007423 */ /* 0x001fc80000000107 */
[----:B------:R-:W-:-:S04]  /*67d0*/  FFMA R7, R7, R0, R7 ;  /* 0x0000000007077223 */ /* 0x000fc80000000007 */
[----:B------:R-:W-:-:S04]  /*67e0*/  FFMA R0, R20, R7, RZ ;  /* 0x0000000714007223 */ /* 0x000fc800000000ff */
[----:B------:R-:W-:-:S04]  /*67f0*/  FFMA R3, -R21, R0, R20 ;  /* 0x0000000015037223 */ /* 0x000fc80000000114 */
[----:B------:R-:W-:Y:S01]  /*6800*/  FFMA R0, R7, R3, R0 ;  /* 0x0000000307007223 */ /* 0x000fe20000000000 */
[----:B----45:R-:W-:Y:S06]  /*6810*/  @!P0 BRA `(.L_x_492) ;  /* 0x00000000000c8947 */ /* 0x030fec0003800000 */
[----:B------:R-:W-:-:S07]  /*6820*/  MOV R32, 0x6840 ;  /* 0x0000684000207802 */ /* 0x000fce0000000f00 */
[----:B-123--:R-:W-:Y:S05]  /*6830*/  CALL.REL.NOINC `($__internal_7_$__cuda_sm3x_div_rn_noftz_f32_slowpath) ;  /* 0x0000000c00207944 */ /* 0x00efea0003c00000 */
[----:B------:R-:W-:-:S07]  /*6840*/  MOV R0, R29 ;  /* 0x0000001d00007202 */ /* 0x000fce0000000f00 */
.L_x_492:
[----:B------:R-:W-:Y:S05]  /*6850*/  BSYNC.RECONVERGENT B0 ;  /* 0x0000000000007941 */ /* 0x000fea0003800200 */
.L_x_491:
        /* <DEDUP_REMOVED lines=29> */
.L_x_494:
[----:B------:R-:W-:Y:S05]  /*6a30*/  BSYNC.RECONVERGENT B0 ;  /* 0x0000000000007941 */ /* 0x000fea0003800200 */
.L_x_493:
        /* <DEDUP_REMOVED lines=17> */
[----:B------:R-:W-:-:S05]  /*6b50*/  LEA.HI.X R5, R3, UR11, R10, 0x1, P0 ;  /* 0x0000000b03057c11 */ /* 0x000fca00080f0c0a */
        /* <DEDUP_REMOVED lines=11> */
.L_x_496:
[----:B------:R-:W-:Y:S05]  /*6c10*/  BSYNC.RECONVERGENT B0 ;  /* 0x0000000000007941 */ /* 0x000fea0003800200 */
.L_x_495:
[----:B------:R-:W-:Y:S01]  /*6c20*/  IMAD.IADD R3, R96, 0x1, R11 ;  /* 0x0000000160037824 */ /* 0x000fe200078e020b */
[----:B------:R-:W-:Y:S01]  /*6c30*/  F2FP.F16.F32.PACK_AB R0, RZ, R0 ;  /* 0x00000000ff00723e */ /* 0x000fe200000000ff */
[----:B------:R-:W-:Y:S02]  /*6c40*/  VIADD R95, R95, 0x200 ;  /* 0x000002005f5f7836 */ /* 0x000fe40000000000 */
        /* <DEDUP_REMOVED lines=9> */
.L_x_403:
[----:B-1----:R-:W-:Y:S01]  /*6ce0*/  MOV R32, R14 ;  /* 0x0000000e00207202 */ /* 0x002fe20000000f00 */
[----:B------:R-:W-:Y:S01]  /*6cf0*/  IMAD.MOV.U32 R33, RZ, RZ, 0x10 ;  /* 0x00000010ff217424 */ /* 0x000fe200078e00ff */
[----:B------:R-:W-:Y:S01]  /*6d00*/  MOV R34, 0x1f ;  /* 0x0000001f00227802 */ /* 0x000fe20000000f00 */
[----:B------:R-:W-:-:S07]  /*6d10*/  IMAD.MOV.U32 R31, RZ, RZ, -0x1 ;  /* 0xffffffffff1f7424 */ /* 0x000fce00078e00ff */
[----:B-----5:R-:W-:Y:S05]  /*6d20*/  WARPSYNC.COLLECTIVE R31, `(.L_x_498) ;  /* 0x000000001f087348 */ /* 0x020fea0003c00000 */
[----:B------:R0:W1:Y:S02]  /*6d30*/  SHFL.BFLY P0, R30, R32, R33, R34 ;  /* 0x0c000021201e7389 */ /* 0x0000640000000022 */
[----:B01---5:R-:W-:Y:S05]  /*6d40*/  ENDCOLLECTIVE ;  /* 0x000000000000791b */ /* 0x023fea0003800000 */
.L_x_498:
[----:B------:R-:W-:Y:S02]  /*6d50*/  MOV R33, 0x8 ;  /* 0x0000000800217802 */ /* 0x000fe40000000f00 */
[----:B------:R-:W-:-:S04]  /*6d60*/  MOV R13, R30 ;  /* 0x0000001e000d7202 */ /* 0x000fc80000000f00 */
[----:B------:R-:W-:-:S05]  /*6d70*/  FMNMX R13, R14, R13, !PT ;  /* 0x0000000d0e0d7209 */ /* 0x000fca0007800000 */
[----:B------:R-:W-:-:S07]  /*6d80*/  IMAD.MOV.U32 R32, RZ, RZ, R13 ;  /* 0x000000ffff207224 */ /* 0x000fce00078e000d */
[----:B------:R-:W-:Y:S05]  /*6d90*/  WARPSYNC.COLLECTIVE R31, `(.L_x_499) ;  /* 0x000000001f087348 */ /* 0x000fea0003c00000 */
[----:B------:R0:W1:Y:S02]  /*6da0*/  SHFL.BFLY P0, R30, R32, R33, R34 ;  /* 0x0c000021201e7389 */ /* 0x0000640000000022 */
[----:B01----:R-:W-:Y:S05]  /*6db0*/  ENDCOLLECTIVE ;  /* 0x000000000000791b */ /* 0x003fea0003800000 */
.L_x_499:
[----:B------:R-:W-:Y:S02]  /*6dc0*/  IMAD.MOV.U32 R33, RZ, RZ, 0x4 ;  /* 0x00000004ff217424 */ /* 0x000fe400078e00ff */
[----:B------:R-:W-:-:S05]  /*6dd0*/  IMAD.MOV.U32 R6, RZ, RZ, R30 ;  /* 0x000000ffff067224 */ /* 0x000fca00078e001e */
[----:B------:R-:W-:-:S04]  /*6de0*/  FMNMX R6, R13, R6, !PT ;  /* 0x000000060d067209 */ /* 0x000fc80007800000 */
[----:B------:R-:W-:-:S07]  /*6df0*/  MOV R32, R6 ;  /* 0x0000000600207202 */ /* 0x000fce0000000f00 */
[----:B------:R-:W-:Y:S05]  /*6e00*/  WARPSYNC.COLLECTIVE R31, `(.L_x_500) ;  /* 0x000000001f087348 */ /* 0x000fea0003c00000 */
[----:B------:R0:W1:Y:S02]  /*6e10*/  SHFL.BFLY P0, R30, R32, R33, R34 ;  /* 0x0c000021201e7389 */ /* 0x0000640000000022 */
[----:B01----:R-:W-:Y:S05]  /*6e20*/  ENDCOLLECTIVE ;  /* 0x000000000000791b */ /* 0x003fea0003800000 */
.L_x_500:
[----:B------:R-:W-:Y:S02]  /*6e30*/  MOV R33, 0x2 ;  /* 0x0000000200217802 */ /* 0x000fe40000000f00 */
[----:B------:R-:W-:-:S04]  /*6e40*/  MOV R15, R30 ;  /* 0x0000001e000f7202 */ /* 0x000fc80000000f00 */
[----:B------:R-:W-:-:S05]  /*6e50*/  FMNMX R15, R6, R15, !PT ;  /* 0x0000000f060f7209 */ /* 0x000fca0007800000 */
[----:B------:R-:W-:-:S07]  /*6e60*/  IMAD.MOV.U32 R32, RZ, RZ, R15 ;  /* 0x000000ffff207224 */ /* 0x000fce00078e000f */
[----:B------:R-:W-:Y:S05]  /*6e70*/  WARPSYNC.COLLECTIVE R31, `(.L_x_501) ;  /* 0x000000001f087348 */ /* 0x000fea0003c00000 */
[----:B------:R0:W1:Y:S02]  /*6e80*/  SHFL.BFLY P0, R30, R32, R33, R34 ;  /* 0x0c000021201e7389 */ /* 0x0000640000000022 */
[----:B01----:R-:W-:Y:S05]  /*6e90*/  ENDCOLLECTIVE ;  /* 0x000000000000791b */ /* 0x003fea0003800000 */
.L_x_501:
[----:B------:R-:W-:Y:S02]  /*6ea0*/  IMAD.MOV.U32 R33, RZ, RZ, 0x1 ;  /* 0x00000001ff217424 */ /* 0x000fe400078e00ff */
[----:B------:R-:W-:-:S05]  /*6eb0*/  IMAD.MOV.U32 R12, RZ, RZ, R30 ;  /* 0x000000ffff0c7224 */ /* 0x000fca00078e001e */
[----:B------:R-:W-:-:S04]  /*6ec0*/  FMNMX R12, R15, R12, !PT ;  /* 0x0000000c0f0c7209 */ /* 0x000fc80007800000 */
[----:B------:R-:W-:-:S07]  /*6ed0*/  MOV R32, R12 ;  /* 0x0000000c00207202 */ /* 0x000fce0000000f00 */
[----:B------:R-:W-:Y:S05]  /*6ee0*/  WARPSYNC.COLLECTIVE R31, `(.L_x_502) ;  /* 0x000000001f087348 */ /* 0x000fea0003c00000 */
[----:B------:R0:W1:Y:S02]  /*6ef0*/  SHFL.BFLY P0, R30, R32, R33, R34 ;  /* 0x0c000021201e7389 */ /* 0x0000640000000022 */
[----:B01----:R-:W-:Y:S05]  /*6f00*/  ENDCOLLECTIVE ;  /* 0x000000000000791b */ /* 0x003fea0003800000 */
.L_x_502:
[----:B------:R-:W-:Y:S01]  /*6f10*/  MOV R17, R30 ;  /* 0x0000001e00117202 */ /* 0x000fe20000000f00 */
[----:B------:R-:W-:Y:S06]  /*6f20*/  BRA `(.L_x_503) ;  /* 0xffffff9c00ec7947 */ /* 0x000fec000383ffff */
.L_x_438:
[----:B-1----:R-:W-:Y:S01]  /*6f30*/  IMAD.MOV.U32 R32, RZ, RZ, R29 ;  /* 0x000000ffff207224 */ /* 0x002fe200078e001d */
[----:B------:R-:W-:Y:S01]  /*6f40*/  MOV R33, 0x10 ;  /* 0x0000001000217802 */ /* 0x000fe20000000f00 */
[----:B------:R-:W-:Y:S01]  /*6f50*/  IMAD.MOV.U32 R34, RZ, RZ, 0x1f ;  /* 0x0000001fff227424 */ /* 0x000fe200078e00ff */
[----:B------:R-:W-:-:S07]  /*6f60*/  MOV R31, 0xffffffff ;  /* 0xffffffff001f7802 */ /* 0x000fce0000000f00 */
[----:B------:R-:W-:Y:S05]  /*6f70*/  WARPSYNC.COLLECTIVE R31, `(.L_x_504) ;  /* 0x000000001f087348 */ /* 0x000fea0003c00000 */
[----:B------:R0:W1:Y:S02]  /*6f80*/  SHFL.BFLY P0, R30, R32, R33, R34 ;  /* 0x0c000021201e7389 */ /* 0x0000640000000022 */
[----:B01----:R-:W-:Y:S05]  /*6f90*/  ENDCOLLECTIVE ;  /* 0x000000000000791b */ /* 0x003fea0003800000 */
.L_x_504:
[----:B------:R-:W-:Y:S02]  /*6fa0*/  IMAD.MOV.U32 R33, RZ, RZ, 0x8 ;  /* 0x00000008ff217424 */ /* 0x000fe400078e00ff */
[----:B------:R-:W-:-:S05]  /*6fb0*/  IMAD.MOV.U32 R20, RZ, RZ, R30 ;  /* 0x000000ffff147224 */ /* 0x000fca00078e001e */
[----:B------:R-:W-:-:S04]  /*6fc0*/  FMNMX R20, R29, R20, !PT ;  /* 0x000000141d147209 */ /* 0x000fc80007800000 */
[----:B------:R-:W-:-:S07]  /*6fd0*/  MOV R32, R20 ;  /* 0x0000001400207202 */ /* 0x000fce0000000f00 */
[----:B------:R-:W-:Y:S05]  /*6fe0*/  WARPSYNC.COLLECTIVE R31, `(.L_x_505) ;  /* 0x000000001f087348 */ /* 0x000fea0003c00000 */
[----:B------:R0:W1:Y:S02]  /*6ff0*/  SHFL.BFLY P0, R30, R32, R33, R34 ;  /* 0x0c000021201e7389 */ /* 0x0000640000000022 */
[----:B01----:R-:W-:Y:S05]  /*7000*/  ENDCOLLECTIVE ;  /* 0x000000000000791b */ /* 0x003fea0003800000 */
.L_x_505:
[----:B------:R-:W-:Y:S02]  /*7010*/  MOV R33, 0x4 ;  /* 0x0000000400217802 */ /* 0x000fe40000000f00 */
[----:B------:R-:W-:-:S04]  /*7020*/  MOV R21, R30 ;  /* 0x0000001e00157202 */ /* 0x000fc80000000f00 */
[----:B------:R-:W-:-:S05]  /*7030*/  FMNMX R21, R20, R21, !PT ;  /* 0x0000001514157209 */ /* 0x000fca0007800000 */
[----:B------:R-:W-:-:S07]  /*7040*/  IMAD.MOV.U32 R32, RZ, RZ, R21 ;  /* 0x000000ffff207224 */ /* 0x000fce00078e0015 */
[----:B------:R-:W-:Y:S05]  /*7050*/  WARPSYNC.COLLECTIVE R31, `(.L_x_506) ;  /* 0x000000001f087348 */ /* 0x000fea0003c00000 */
[----:B------:R0:W1:Y:S02]  /*7060*/  SHFL.BFLY P0, R30, R32, R33, R34 ;  /* 0x0c000021201e7389 */ /* 0x0000640000000022 */
[----:B01----:R-:W-:Y:S05]  /*7070*/  ENDCOLLECTIVE ;  /* 0x000000000000791b */ /* 0x003fea0003800000 */
.L_x_506:
[----:B------:R-:W-:Y:S02]  /*7080*/  IMAD.MOV.U32 R33, RZ, RZ, 0x2 ;  /* 0x00000002ff217424 */ /* 0x000fe400078e00ff */
[----:B------:R-:W-:-:S05]  /*7090*/  IMAD.MOV.U32 R28, RZ, RZ, R30 ;  /* 0x000000ffff1c7224 */ /* 0x000fca00078e001e */
[----:B------:R-:W-:-:S04]  /*70a0*/  FMNMX R28, R21, R28, !PT ;  /* 0x0000001c151c7209 */ /* 0x000fc80007800000 */
[----:B------:R-:W-:-:S07]  /*70b0*/  MOV R32, R28 ;  /* 0x0000001c00207202 */ /* 0x000fce0000000f00 */
[----:B------:R-:W-:Y:S05]  /*70c0*/  WARPSYNC.COLLECTIVE R31, `(.L_x_507) ;  /* 0x000000001f087348 */ /* 0x000fea0003c00000 */
[----:B------:R0:W1:Y:S02]  /*70d0*/  SHFL.BFLY P0, R30, R32, R33, R34 ;  /* 0x0c000021201e7389 */ /* 0x0000640000000022 */
[----:B01----:R-:W-:Y:S05]  /*70e0*/  ENDCOLLECTIVE ;  /* 0x000000000000791b */ /* 0x003fea0003800000 */
.L_x_507:
[----:B------:R-:W-:Y:S02]  /*70f0*/  MOV R33, 0x1 ;  /* 0x0000000100217802 */ /* 0x000fe40000000f00 */
[----:B------:R-:W-:-:S04]  /*7100*/  MOV R27, R30 ;  /* 0x0000001e001b7202 */ /* 0x000fc80000000f00 */
[----:B------:R-:W-:-:S05]  /*7110*/  FMNMX R27, R28, R27, !PT ;  /* 0x0000001b1c1b7209 */ /* 0x000fca0007800000 */
[----:B------:R-:W-:-:S07]  /*7120*/  IMAD.MOV.U32 R32, RZ, RZ, R27 ;  /* 0x000000ffff207224 */ /* 0x000fce00078e001b */
[----:B------:R-:W-:Y:S05]  /*7130*/  WARPSYNC.COLLECTIVE R31, `(.L_x_508) ;  /* 0x000000001f087348 */ /* 0x000fea0003c00000 */
[----:B------:R0:W1:Y:S02]  /*7140*/  SHFL.BFLY P0, R30, R32, R33, R34 ;  /* 0x0c000021201e7389 */ /* 0x0000640000000022 */
[----:B01----:R-:W-:Y:S05]  /*7150*/  ENDCOLLECTIVE ;  /* 0x000000000000791b */ /* 0x003fea0003800000 */
.L_x_508:
[----:B------:R-:W-:Y:S05]  /*7160*/  BRA `(.L_x_509) ;  /* 0xffffffbc00107947 */ /* 0x000fea000383ffff */
        .weak           $__internal_6_$__cuda_sm20_rcp_rn_f32_slowpath
        .type           $__internal_6_$__cuda_sm20_rcp_rn_f32_slowpath,@function
        .size           $__internal_6_$__cuda_sm20_rcp_rn_f32_slowpath,($__internal_7_$__cuda_sm3x_div_rn_noftz_f32_slowpath - $__internal_6_$__cuda_sm20_rcp_rn_f32_slowpath)
$__internal_6_$__cuda_sm20_rcp_rn_f32_slowpath:
        /* <DEDUP_REMOVED lines=15> */
.L_x_511:
[----:B------:R-:W-:-:S05]  /*7260*/  VIADD R28, R27, 0xffffff03 ;  /* 0xffffff031b1c7836 */ /* 0x000fca0000000000 */
[----:B------:R-:W-:-:S13]  /*7270*/  ISETP.GT.U32.AND P0, PT, R28, 0x1, PT ;  /* 0x000000011c00780c */ /* 0x000fda0003f04070 */
[----:B------:R-:W-:Y:S05]  /*7280*/  @P0 BRA `(.L_x_513) ;  /* 0x0000000000780947 */ /* 0x000fea0003800000 */
[----:B------:R-:W-:Y:S02]  /*7290*/  LOP3.LUT R20, R21, 0x7fffff, RZ, 0xc0, !PT ;  /* 0x007fffff15147812 */ /* 0x000fe400078ec0ff */
[----:B------:R-:W-:Y:S02]  /*72a0*/  MOV R25, 0x3 ;  /* 0x0000000300197802 */ /* 0x000fe40000000f00 */
        /* <DEDUP_REMOVED lines=11> */
[----:B------:R-:W-:-:S03]  /*7360*/  LOP3.LUT R25, R25, R22, RZ, 0xc0, !PT ;  /* 0x0000001619197212 */ /* 0x000fc600078ec0ff */
[----:B------:R-:W-:Y:S01]  /*7370*/  IMAD.MOV R23, RZ, RZ, -R23 ;  /* 0x000000ffff177224 */ /* 0x000fe200078e0a17 */
[----:B------:R-:W-:-:S04]  /*7380*/  SHF.R.U32.HI R25, RZ, R28, R25 ;  /* 0x0000001cff197219 */ /* 0x000fc80000011619 */
[--C-:B------:R-:W-:Y:S01]  /*7390*/  LOP3.LUT P1, RZ, R23, R28, R22.reuse, 0xf8, !PT ;  /* 0x0000001c17ff7212 */ /* 0x100fe2000782f816 */
[----:B------:R-:W-:Y:S01]  /*73a0*/  VIADD R23, R27, 0xffffff04 ;  /* 0xffffff041b177836 */ /* 0x000fe20000000000 */
[C---:B------:R-:W-:Y:S02]  /*73b0*/  LOP3.LUT P0, RZ, R25.reuse, 0x1, RZ, 0xc0, !PT ;  /* 0x0000000119ff7812 */ /* 0x040fe4000780c0ff */
[----:B------:R-:W-:Y:S02]  /*73c0*/  LOP3.LUT P2, RZ, R25, 0x2, RZ, 0xc0, !PT ;  /* 0x0000000219ff7812 */ /* 0x000fe4000784c0ff */
[----:B------:R-:W-:Y:S02]  /*73d0*/  SHF.R.U32.HI R22, RZ, R23, R22 ;  /* 0x00000017ff167219 */ /* 0x000fe40000011616 */
[----:B------:R-:W-:Y:S02]  /*73e0*/  PLOP3.LUT P0, PT, P0, P1, P2, 0xe0, 0x0 ;  /* 0x000000000000781c */ /* 0x000fe40000703c20 */
[----:B------:R-:W-:-:S02]  /*73f0*/  LOP3.LUT P1, RZ, R21, 0x7fffff, RZ, 0xc0, !PT ;  /* 0x007fffff15ff7812 */ /* 0x000fc4000782c0ff */
[----:B------:R-:W-:-:S04]  /*7400*/  SEL R20, RZ, 0x1, !P0 ;  /* 0x00000001ff147807 */ /* 0x000fc80004000000 */
[----:B------:R-:W-:-:S04]  /*7410*/  IADD3 R20, PT, PT, -R20, RZ, RZ ;  /* 0x000000ff14147210 */ /* 0x000fc80007ffe1ff */
[----:B------:R-:W-:-:S13]  /*7420*/  ISETP.GE.AND P0, PT, R20, RZ, PT ;  /* 0x000000ff1400720c */ /* 0x000fda0003f06270 */
[----:B------:R-:W-:-:S05]  /*7430*/  @!P0 IADD3 R22, PT, PT, R22, 0x1, RZ ;  /* 0x0000000116168810 */ /* 0x000fca0007ffe0ff */
[----:B------:R-:W-:-:S05]  /*7440*/  @!P1 IMAD.SHL.U32 R22, R22, 0x2, RZ ;  /* 0x0000000216169824 */ /* 0x000fca00078e00ff */
[----:B------:R-:W-:Y:S01]  /*7450*/  LOP3.LUT R22, R22, 0x80000000, R21, 0xf8, !PT ;  /* 0x8000000016167812 */ /* 0x000fe200078ef815 */
[----:B------:R-:W-:Y:S06]  /*7460*/  BRA `(.L_x_512) ;  /* 0x0000000000047947 */ /* 0x000fec0003800000 */
.L_x_513:
[----:B------:R0:W1:Y:S02]  /*7470*/  MUFU.RCP R22, R21 ;  /* 0x0000001500167308 */ /* 0x0000640000001000 */
.L_x_512:
[----:B------:R-:W-:Y:S05]  /*7480*/  BSYNC.RECONVERGENT B1 ;  /* 0x0000000000017941 */ /* 0x000fea0003800200 */
.L_x_510:
[----:B------:R-:W-:Y:S01]  /*7490*/  MOV R20, R26 ;  /* 0x0000001a00147202 */ /* 0x000fe20000000f00 */
[----:B0-----:R-:W-:-:S04]  /*74a0*/  IMAD.MOV.U32 R21, RZ, RZ, 0x0 ;  /* 0x00000000ff157424 */ /* 0x001fc800078e00ff */
[----:B-1----:R-:W-:Y:S05]  /*74b0*/  RET.REL.NODEC R20 `(_Z21int8_attention_kernelILi96ELb0EEvPK6__halfS2_S2_PS0_PKfiiiii) ;  /* 0xffffff8814d07950 */ /* 0x002fea0003c3ffff */
        .weak           $__internal_7_$__cuda_sm3x_div_rn_noftz_f32_slowpath
        .type           $__internal_7_$__cuda_sm3x_div_rn_noftz_f32_slowpath,@function
        .size           $__internal_7_$__cuda_sm3x_div_rn_noftz_f32_slowpath,(.L_x_1850 - $__internal_7_$__cuda_sm3x_div_rn_noftz_f32_slowpath)
$__internal_7_$__cuda_sm3x_div_rn_noftz_f32_slowpath:
[----:B------:R-:W-:Y:S01]  /*74c0*/  SHF.R.U32.HI R28, RZ, 0x17, R21 ;  /* 0x00000017ff1c7819 */ /* 0x000fe20000011615 */
[----:B------:R-:W-:Y:S01]  /*74d0*/  BSSY.RECONVERGENT B2, `(.L_x_514) ;  /* 0x0000062000027945 */ /* 0x000fe20003800200 */
[----:B------:R-:W-:Y:S02]  /*74e0*/  SHF.R.U32.HI R27, RZ, 0x17, R20 ;  /* 0x00000017ff1b7819 */ /* 0x000fe40000011614 */
[----:B------:R-:W-:Y:S02]  /*74f0*/  LOP3.LUT R34, R28, 0xff, RZ, 0xc0, !PT ;  /* 0x000000ff1c227812 */ /* 0x000fe400078ec0ff */
[----:B------:R-:W-:Y:S02]  /*7500*/  LOP3.LUT R30, R27, 0xff, RZ, 0xc0, !PT ;  /* 0x000000ff1b1e7812 */ /* 0x000fe400078ec0ff */
[----:B------:R-:W-:-:S03]  /*7510*/  IADD3 R29, PT, PT, R34, -0x1, RZ ;  /* 0xffffffff221d7810 */ /* 0x000fc60007ffe0ff */
[----:B------:R-:W-:Y:S01]  /*7520*/  VIADD R28, R30, 0xffffffff ;  /* 0xffffffff1e1c7836 */ /* 0x000fe20000000000 */
        /* <DEDUP_REMOVED lines=27> */
.L_x_515:
[----:B------:R-:W-:Y:S01]  /*76e0*/  LEA R28, R34, 0xc0800000, 0x17 ;  /* 0xc0800000221c7811 */ /* 0x000fe200078eb8ff */
[----:B------:R-:W-:Y:S03]  /*76f0*/  BSSY.RECONVERGENT B3, `(.L_x_520) ;  /* 0x0000036000037945 */ /* 0x000fe60003800200 */
[----:B------:R-:W-:Y:S01]  /*7700*/  IADD3 R28, PT, PT, -R28, R21, RZ ;  /* 0x000000151c1c7210 */ /* 0x000fe20007ffe1ff */
[----:B------:R-:W-:-:S03]  /*7710*/  VIADD R21, R30, 0xffffff81 ;  /* 0xffffff811e157836 */ /* 0x000fc60000000000 */
        /* <DEDUP_REMOVED lines=31> */
[----:B------:R-:W-:Y:S02]  /*7910*/  ISETP.NE.AND P1, PT, R31, RZ, PT ;  /* 0x000000ff1f00720c */ /* 0x000fe40003f25270 */
[----:B------:R-:W-:-:S02]  /*7920*/  LOP3.LUT R27, R27, 0x800000, RZ, 0xfc, !PT ;  /* 0x008000001b1b7812 */ /* 0x000fc400078efcff */
[----:B------:R-:W-:Y:S02]  /*7930*/  IADD3 R30, PT, PT, -R31, RZ, RZ ;  /* 0x000000ff1f1e7210 */ /* 0x000fe40007ffe1ff */
[----:B------:R-:W-:Y:S02]  /*7940*/  SHF.L.U32 R28, R27, R28, RZ ;  /* 0x0000001c1b1c7219 */ /* 0x000fe400000006ff */
[----:B------:R-:W-:Y:S02]  /*7950*/  FSETP.NEU.FTZ.AND P0, PT, R20, R21, PT ;  /* 0x000000151400720b */ /* 0x000fe40003f1d000 */
[----:B------:R-:W-:Y:S02]  /*7960*/  SEL R20, R30, RZ, P3 ;  /* 0x000000ff1e147207 */ /* 0x000fe40001800000 */
[----:B------:R-:W-:Y:S02]  /*7970*/  ISETP.NE.AND P1, PT, R28, RZ, P1 ;  /* 0x000000ff1c00720c */ /* 0x000fe40000f25270 */
[----:B------:R-:W-:-:S02]  /*7980*/  SHF.R.U32.HI R20, RZ, R20, R27 ;  /* 0x00000014ff147219 */ /* 0x000fc4000001161b */
[----:B------:R-:W-:Y:S02]  /*7990*/  PLOP3.LUT P0, PT, P0, P1, PT, 0xf8, 0x8f ;  /* 0x00000000008f781c */ /* 0x000fe40000703f70 */
[----:B------:R-:W-:Y:S02]  /*79a0*/  SHF.R.U32.HI R28, RZ, 0x1, R20 ;  /* 0x00000001ff1c7819 */ /* 0x000fe40000011614 */
[----:B------:R-:W-:-:S04]  /*79b0*/  SEL R21, RZ, 0x1, !P0 ;  /* 0x00000001ff157807 */ /* 0x000fc80004000000 */
[----:B------:R-:W-:-:S04]  /*79c0*/  LOP3.LUT R21, R21, 0x1, R28, 0xf8, !PT ;  /* 0x0000000115157812 */ /* 0x000fc800078ef81c */
[----:B------:R-:W-:-:S05]  /*79d0*/  LOP3.LUT R21, R21, R20, RZ, 0xc0, !PT ;  /* 0x0000001415157212 */ /* 0x000fca00078ec0ff */
[----:B------:R-:W-:-:S05]  /*79e0*/  IMAD.IADD R28, R28, 0x1, R21 ;  /* 0x000000011c1c7824 */ /* 0x000fca00078e0215 */
[----:B------:R-:W-:Y:S01]  /*79f0*/  LOP3.LUT R29, R28, R29, RZ, 0xfc, !PT ;  /* 0x0000001d1c1d7212 */ /* 0x000fe200078efcff */
[----:B------:R-:W-:Y:S06]  /*7a00*/  BRA `(.L_x_523) ;  /* 0x0000000000107947 */ /* 0x000fec0003800000 */
.L_x_522:
[----:B------:R-:W-:-:S04]  /*7a10*/  LOP3.LUT R29, R29, 0x80000000, RZ, 0xc0, !PT ;  /* 0x800000001d1d7812 */ /* 0x000fc800078ec0ff */
[----:B------:R-:W-:Y:S01]  /*7a20*/  LOP3.LUT R29, R29, 0x7f800000, RZ, 0xfc, !PT ;  /* 0x7f8000001d1d7812 */ /* 0x000fe200078efcff */
[----:B------:R-:W-:Y:S06]  /*7a30*/  BRA `(.L_x_523) ;  /* 0x0000000000047947 */ /* 0x000fec0003800000 */
.L_x_521:
[----:B------:R-:W-:-:S07]  /*7a40*/  LEA R29, R28, R29, 0x17 ;  /* 0x0000001d1c1d7211 */ /* 0x000fce00078eb8ff */
.L_x_523:
[----:B------:R-:W-:Y:S05]  /*7a50*/  BSYNC.RECONVERGENT B3 ;  /* 0x0000000000037941 */ /* 0x000fea0003800200 */
.L_x_520:
[----:B------:R-:W-:Y:S05]  /*7a60*/  BRA `(.L_x_524) ;  /* 0x0000000000207947 */ /* 0x000fea0003800000 */
.L_x_519:
[----:B------:R-:W-:-:S04]  /*7a70*/  LOP3.LUT R20, R21, 0x80000000, R20, 0x48, !PT ;  /* 0x8000000015147812 */ /* 0x000fc800078e4814 */
[----:B------:R-:W-:Y:S01]  /*7a80*/  LOP3.LUT R29, R20, 0x7f800000, RZ, 0xfc, !PT ;  /* 0x7f800000141d7812 */ /* 0x000fe200078efcff */
[----:B------:R-:W-:Y:S06]  /*7a90*/  BRA `(.L_x_524) ;  /* 0x0000000000147947 */ /* 0x000fec0003800000 */
.L_x_518:
[----:B------:R-:W-:Y:S01]  /*7aa0*/  LOP3.LUT R29, R21, 0x80000000, R20, 0x48, !PT ;  /* 0x80000000151d7812 */ /* 0x000fe200078e4814 */
[----:B------:R-:W-:Y:S06]  /*7ab0*/  BRA `(.L_x_524) ;  /* 0x00000000000c7947 */ /* 0x000fec0003800000 */
.L_x_517:
[----:B------:R-:W0:Y:S01]  /*7ac0*/  MUFU.RSQ R29, -QNAN ;  /* 0xffc00000001d7908 */ /* 0x000e220000001400 */
[----:B------:R-:W-:Y:S05]  /*7ad0*/  BRA `(.L_x_524) ;  /* 0x0000000000047947 */ /* 0x000fea0003800000 */
.L_x_516:
[----:B------:R-:W-:-:S07]  /*7ae0*/  FADD.FTZ R29, R20, R21 ;  /* 0x00000015141d7221 */ /* 0x000fce0000010000 */
.L_x_524:
[----:B------:R-:W-:Y:S05]  /*7af0*/  BSYNC.RECONVERGENT B2 ;  /* 0x0000000000027941 */ /* 0x000fea0003800200 */
.L_x_514:
[----:B------:R-:W-:Y:S01]  /*7b00*/  IMAD.MOV.U32 R20, RZ, RZ, R32 ;  /* 0x000000ffff147224 */ /* 0x000fe200078e0020 */
[----:B------:R-:W-:-:S04]  /*7b10*/  MOV R21, 0x0 ;  /* 0x0000000000157802 */ /* 0x000fc80000000f00 */
[----:B0-----:R-:W-:Y:S05]  /*7b20*/  RET.REL.NODEC R20 `(_Z21int8_attention_kernelILi96ELb0EEvPK6__halfS2_S2_PS0_PKfiiiii) ;  /* 0xffffff8414347950 */ /* 0x001fea0003c3ffff */
.L_x_525:
        /* <DEDUP_REMOVED lines=13> */
.L_x_1850:


//--------------------- .text._Z21int8_attention_kernelILi80ELb0EEvPK6__halfS2_S2_PS0_PKfiiiii --------------------------
	.section	.text._Z21int8_attention_kernelILi80ELb0EEvPK6__halfS2_S2_PS0_PKfiiiii,"ax",@progbits
	.align	128
        .global         _Z21int8_attention_kernelILi80ELb0EEvPK6__halfS2_S2_PS0_PKfiiiii
        .type           _Z21int8_attention_kernelILi80ELb0EEvPK6__halfS2_S2_PS0_PKfiiiii,@function
        .size           _Z21int8_attention_kernelILi80ELb0EEvPK6__halfS2_S2_PS0_PKfiiiii,(.L_x_1852 - _Z21int8_attention_kernelILi80ELb0EEvPK6__halfS2_S2_PS0_PKfiiiii)
        .other          _Z21int8_attention_kernelILi80ELb0EEvPK6__halfS2_S2_PS0_PKfiiiii,@"STO_CUDA_ENTRY STV_DEFAULT"
_Z21int8_attention_kernelILi80ELb0EEvPK6__halfS2_S2_PS0_PKfiiiii:
.text._Z21int8_attention_kernelILi80ELb0EEvPK6__halfS2_S2_PS0_PKfiiiii:
        /* <DEDUP_REMOVED lines=23> */
[----:B------:R-:W-:Y:S01]  /*0170*/  IMAD.MOV R94, RZ, RZ, -R96 ;  /* 0x000000ffff5e7224 */ /* 0x000fe200078e0a60 */
[----:B------:R-:W-:Y:S01]  /*0180*/  BSSY.RECONVERGENT B0, `(.L_x_526) ;  /* 0x00000c9000007945 */ /* 0x000fe20003800200 */
[----:B------:R-:W4:Y:S01]  /*0190*/  S2R R95, SR_TID.X ;  /* 0x00000000005f7919 */ /* 0x000f220000002100 */
[----:B---3--:R-:W-:Y:S01]  /*01a0*/  ISETP.GE.AND P2, PT, R12, RZ, PT ;  /* 0x000000ff0c00720c */ /* 0x008fe20003f46270 */
[----:B0-----:R-:W-:Y:S01]  /*01b0*/  IMAD.MOV.U32 R6, RZ, RZ, RZ ;  /* 0x000000ffff067224 */ /* 0x001fe200078e00ff */
[----:B------:R-:W-:Y:S01]  /*01c0*/  VIADDMNMX R94, R94, R3, 0x40, PT ;  /* 0x000000405e5e7446 */ /* 0x000fe20003800103 */
[----:B------:R-:W-:Y:S01]  /*01d0*/  IMAD.MOV.U32 R13, RZ, RZ, RZ ;  /* 0x000000ffff0d7224 */ /* 0x000fe200078e00ff */
[----:B--2---:R-:W-:Y:S01]  /*01e0*/  IABS R4, R12 ;  /* 0x0000000c00047213 */ /* 0x004fe20000000000 */
[----:B------:R-:W-:-:S04]  /*01f0*/  IMAD.WIDE.U32 R110, R3, 0x50, RZ ;  /* 0x00000050036e7825 */ /* 0x000fc800078e00ff */
[----:B-1----:R-:W-:Y:S02]  /*0200*/  IMAD.MOV R8, RZ, RZ, -R7 ;  /* 0x000000ffff087224 */ /* 0x002fe400078e0a07 */
[----:B------:R-:W-:Y:S02]  /*0210*/  IMAD R92, R94, 0x50, RZ ;  /* 0x000000505e5c7824 */ /* 0x000fe400078e02ff */
[----:B------:R-:W-:-:S04]  /*0220*/  IMAD R5, R8, R9, RZ ;  /* 0x0000000908057224 */ /* 0x000fc800078e02ff */
[----:B------:R-:W-:Y:S02]  /*0230*/  IMAD.HI.U32 R7, R7, R5, R6 ;  /* 0x0000000507077227 */ /* 0x000fe400078e0006 */
[----:B------:R-:W0:Y:S04]  /*0240*/  LDC R5, c[0x0][0x3b0] ;  /* 0x0000ec00ff057b82 */ /* 0x000e280000000800 */
[----:B------:R-:W-:-:S05]  /*0250*/  IMAD.HI.U32 R7, R7, R4, RZ ;  /* 0x0000000407077227 */ /* 0x000fca00078e00ff */
[----:B------:R-:W-:Y:S02]  /*0260*/  IADD3 R7, PT, PT, -R7, RZ, RZ ;  /* 0x000000ff07077210 */ /* 0x000fe40007ffe1ff */
[----:B----4-:R-:W-:-:S03]  /*0270*/  SHF.R.U32.HI R97, RZ, 0x5, R95 ;  /* 0x00000005ff617819 */ /* 0x010fc6000001165f */
[C---:B------:R-:W-:Y:S02]  /*0280*/  IMAD R2, R9.reuse, R7, R4 ;  /* 0x0000000709027224 */ /* 0x040fe400078e0204 */
[----:B------:R-:W1:Y:S03]  /*0290*/  LDC.64 R6, c[0x0][0x380] ;  /* 0x0000e000ff067b82 */ /* 0x000e660000000a00 */
[----:B------:R-:W-:Y:S02]  /*02a0*/  ISETP.GT.U32.AND P0, PT, R9, R2, PT ;  /* 0x000000020900720c */ /* 0x000fe40003f04070 */
[----:B0-----:R-:W-:Y:S01]  /*02b0*/  SHF.R.S32.HI R4, RZ, 0x1f, R5 ;  /* 0x0000001fff047819 */ /* 0x001fe20000011405 */
[----:B------:R-:W-:Y:S01]  /*02c0*/  IMAD.WIDE.U32 R12, R5, UR4, R12 ;  /* 0x00000004050c7c25 */ /* 0x000fe2000f8e000c */
[----:B------:R-:W-:-:S03]  /*02d0*/  SHF.R.S32.HI R5, RZ, 0x1f, R15 ;  /* 0x0000001fff057819 */ /* 0x000fc6000001140f */
[----:B------:R-:W-:Y:S02]  /*02e0*/  IMAD R11, R4, UR4, RZ ;  /* 0x00000004040b7c24 */ /* 0x000fe4000f8e02ff */
[----:B------:R-:W-:-:S04]  /*02f0*/  IMAD.WIDE.U32 R114, R110, R12, RZ ;  /* 0x0000000c6e727225 */ /* 0x000fc800078e00ff */
[----:B------:R-:W-:Y:S01]  /*0300*/  @!P0 IMAD.IADD R2, R2, 0x1, -R9 ;  /* 0x0000000102028824 */ /* 0x000fe200078e0a09 */
[----:B------:R-:W-:Y:S01]  /*0310*/  ISETP.NE.AND P0, PT, R15, RZ, PT ;  /* 0x000000ff0f00720c */ /* 0x000fe20003f05270 */
[----:B------:R-:W-:-:S03]  /*0320*/  IMAD.IADD R18, R13, 0x1, R11 ;  /* 0x000000010d127824 */ /* 0x000fc600078e020b */
[----:B------:R-:W-:-:S13]  /*0330*/  ISETP.GT.U32.AND P1, PT, R9, R2, PT ;  /* 0x000000020900720c */ /* 0x000fda0003f24070 */
[----:B------:R-:W-:Y:S01]  /*0340*/  @!P1 IMAD.IADD R2, R2, 0x1, -R9 ;  /* 0x0000000102029824 */ /* 0x000fe200078e0a09 */
[----:B-1----:R-:W-:Y:S01]  /*0350*/  LEA R10, P1, R114, R6, 0x1 ;  /* 0x00000006720a7211 */ /* 0x002fe200078208ff */
[----:B------:R-:W-:-:S03]  /*0360*/  IMAD.MOV.U32 R9, RZ, RZ, RZ ;  /* 0x000000ffff097224 */ /* 0x000fc600078e00ff */
[----:B------:R-:W-:Y:S02]  /*0370*/  @!P2 IADD3 R2, PT, PT, -R2, RZ, RZ ;  /* 0x000000ff0202a210 */ /* 0x000fe40007ffe1ff */
[----:B------:R-:W-:Y:S02]  /*0380*/  @!P0 LOP3.LUT R2, RZ, R15, RZ, 0x33, !PT ;  /* 0x0000000fff028212 */ /* 0x000fe400078e33ff */
[----:B------:R-:W-:Y:S02]  /*0390*/  ISETP.GE.AND P0, PT, R95, R92, PT ;  /* 0x0000005c5f00720c */ /* 0x000fe40003f06270 */
[----:B------:R-:W-:-:S05]  /*03a0*/  MOV R8, R2 ;  /* 0x0000000200087202 */ /* 0x000fca0000000f00 */
[----:B------:R-:W-:-:S04]  /*03b0*/  IMAD.WIDE.U32 R8, R15, UR4, R8 ;  /* 0x000000040f087c25 */ /* 0x000fc8000f8e0008 */
[----:B------:R-:W-:Y:S02]  /*03c0*/  IMAD R15, R5, UR4, RZ ;  /* 0x00000004050f7c24 */ /* 0x000fe4000f8e02ff */
[C---:B------:R-:W-:Y:S02]  /*03d0*/  IMAD R5, R111.reuse, R12, RZ ;  /* 0x0000000c6f057224 */ /* 0x040fe400078e02ff */
        /* <DEDUP_REMOVED lines=21> */
[----:B------:R-:W-:Y:S02]  /*0530*/  IMAD.IADD R16, R95, 0x1, R20 ;  /* 0x000000015f107824 */ /* 0x000fe400078e0214 */
[----:B------:R-:W-:-:S04]  /*0540*/  IMAD.WIDE.U32 R22, R12, R3, RZ ;  /* 0x000000030c167225 */ /* 0x000fc800078e00ff */
[----:B------:R-:W-:-:S04]  /*0550*/  IMAD.WIDE.U32 R16, R16, 0x2, RZ ;  /* 0x0000000210107825 */ /* 0x000fc800078e00ff */
[----:B------:R-:W-:Y:S02]  /*0560*/  IMAD R5, R18, R3, RZ ;  /* 0x0000000312057224 */ /* 0x000fe400078e02ff */
[----:B------:R-:W-:-:S04]  /*0570*/  IMAD.WIDE.U32 R16, R22, 0xa0, R16 ;  /* 0x000000a016107825 */ /* 0x000fc800078e0010 */
[----:B------:R-:W-:Y:S01]  /*0580*/  IMAD.IADD R23, R23, 0x1, R5 ;  /* 0x0000000117177824 */ /* 0x000fe200078e0205 */
[----:B------:R-:W-:Y:S01]  /*0590*/  IADD3 R22, P1, PT, R16, R6, RZ ;  /* 0x0000000610167210 */ /* 0x000fe20007f3e0ff */
[----:B------:R-:W-:Y:S01]  /*05a0*/  IMAD.MOV.U32 R15, RZ, RZ, R95 ;  /* 0x000000ffff0f7224 */ /* 0x000fe200078e005f */
[----:B------:R-:W-:Y:S01]  /*05b0*/  LOP3.LUT R16, R38, 0x3fffff0, RZ, 0xc0, !PT ;  /* 0x03fffff026107812 */ /* 0x000fe200078ec0ff */
[----:B------:R-:W-:Y:S01]  /*05c0*/  IMAD R23, R23, 0xa0, RZ ;  /* 0x000000a017177824 */ /* 0x000fe200078e02ff */
[----:B------:R-:W-:Y:S02]  /*05d0*/  IADD3 R22, P2, PT, R22, 0x800, RZ ;  /* 0x0000080016167810 */ /* 0x000fe40007f5e0ff */
[----:B------:R-:W-:Y:S01]  /*05e0*/  MOV R5, RZ ;  /* 0x000000ff00057202 */ /* 0x000fe20000000f00 */
[----:B------:R-:W-:Y:S01]  /*05f0*/  IMAD.MOV R19, RZ, RZ, -R16 ;  /* 0x000000ffff137224 */ /* 0x000fe200078e0a10 */
[----:B------:R-:W-:-:S04]  /*0600*/  IADD3.X R17, PT, PT, R7, R17, R23, P1, !PT ;  /* 0x0000001107117210 */ /* 0x000fc80000ffe417 */
[----:B------:R-:W-:-:S07]  /*0610*/  IADD3.X R17, PT, PT, RZ, R17, RZ, P2, !PT ;  /* 0x00000011ff117210 */ /* 0x000fce00017fe4ff */
.L_x_530:
        /* <DEDUP_REMOVED lines=17> */
[----:B------:R-:W-:-:S02]  /*0730*/  VIADD R19, R19, 0x10 ;  /* 0x0000001013137836 */ /* 0x000fc40000000000 */
[----:B------:R-:W-:-:S03]  /*0740*/  VIADD R15, R15, 0x800 ;  /* 0x000008000f0f7836 */ /* 0x000fc60000000000 */
[----:B------:R-:W-:Y:S01]  /*0750*/  ISETP.NE.AND P1, PT, R19, RZ, PT ;  /* 0x000000ff1300720c */ /* 0x000fe20003f25270 */
[----:B--2---:R-:W-:Y:S02]  /*0760*/  HADD2.F32 R22, -RZ, R21.H0_H0 ;  /* 0x20000015ff167230 */ /* 0x004fe40000004100 */
[----:B---3--:R-:W-:Y:S02]  /*0770*/  HADD2.F32 R23, -RZ, R23.H0_H0 ;  /* 0x20000017ff177230 */ /* 0x008fe40000004100 */
[----:B----4-:R-:W-:-:S03]  /*0780*/  HADD2.F32 R21, -RZ, R24.H0_H0 ;  /* 0x20000018ff157230 */ /* 0x010fc60000004100 */
[----:B------:R-:W-:Y:S01]  /*0790*/  FMNMX3 R22, R5, |R22|, |R23|, !PT ;  /* 0x4000001605167276 */ /* 0x000fe20007800417 */
[----:B------:R-:W-:Y:S02]  /*07a0*/  HADD2.F32 R25, -RZ, R25.H0_H0 ;  /* 0x20000019ff197230 */ /* 0x000fe40000004100 */
[----:B------:R-:W-:-:S03]  /*07b0*/  HADD2.F32 R26, -RZ, R26.H0_H0 ;  /* 0x2000001aff1a7230 */ /* 0x000fc60000004100 */
[----:B------:R-:W-:Y:S02]  /*07c0*/  FMNMX3 R21, R22, |R21|, |R25|, !PT ;  /* 0x4000001516157276 */ /* 0x000fe40007800419 */
[----:B------:R-:W-:Y:S01]  /*07d0*/  IADD3 R22, P2, PT, R16, 0x1000, RZ ;  /* 0x0000100010167810 */ /* 0x000fe20007f5e0ff */
[----:B------:R-:W-:-:S03]  /*07e0*/  HADD2.F32 R27, -RZ, R27.H0_H0 ;  /* 0x2000001bff1b7230 */ /* 0x000fc60000004100 */
        /* <DEDUP_REMOVED lines=18> */
.L_x_529:
[----:B------:R-:W-:Y:S05]  /*0910*/  BSYNC.RECONVERGENT B1 ;  /* 0x0000000000017941 */ /* 0x000fea0003800200 */
.L_x_528:
        /* <DEDUP_REMOVED lines=33> */
.L_x_532:
[----:B------:R-:W-:Y:S05]  /*0b30*/  BSYNC.RECONVERGENT B1 ;  /* 0x0000000000017941 */ /* 0x000fea0003800200 */
.L_x_531:
        /* <DEDUP_REMOVED lines=9> */
[----:B------:R-:W-:Y:S01]  /*0bd0*/  IMAD.WIDE.U32 R16, R17, 0x2, R10 ;  /* 0x0000000211107825 */ /* 0x000fe200078e000a */
[----:B------:R-:W-:-:S04]  /*0be0*/  IADD3.X R21, PT, PT, RZ, RZ, RZ, P0, !PT ;  /* 0x000000ffff157210 */ /* 0x000fc800007fe4ff */
[----:B------:R-:W-:Y:S01]  /*0bf0*/  LEA.HI.X R23, R19, R11, R21, 0x1, P2 ;  /* 0x0000000b13177211 */ /* 0x000fe200010f0c15 */
        /* <DEDUP_REMOVED lines=11> */
.L_x_534:
[----:B------:R-:W-:Y:S05]  /*0cb0*/  BSYNC.RECONVERGENT B1 ;  /* 0x0000000000017941 */ /* 0x000fea0003800200 */
.L_x_533:
[----:B------:R-:W-:Y:S05]  /*0cc0*/  @!P1 BRA `(.L_x_527) ;  /* 0x0000000000509947 */ /* 0x000fea0003800000 */
[----:B------:R-:W-:Y:S02]  /*0cd0*/  IMAD.IADD R13, R20, 0x1, R15 ;  /* 0x00000001140d7824 */ /* 0x000fe400078e020f */
[----:B------:R-:W-:-:S04]  /*0ce0*/  IMAD.WIDE.U32 R16, R12, R3, RZ ;  /* 0x000000030c107225 */ /* 0x000fc800078e00ff */
[----:B------:R-:W-:-:S04]  /*0cf0*/  IMAD.WIDE.U32 R12, R13, 0x2, RZ ;  /* 0x000000020d0c7825 */ /* 0x000fc800078e00ff */
[----:B------:R-:W-:Y:S02]  /*0d00*/  IMAD R3, R18, R3, RZ ;  /* 0x0000000312037224 */ /* 0x000fe400078e02ff */
[----:B------:R-:W-:-:S03]  /*0d10*/  IMAD.WIDE.U32 R12, R16, 0xa0, R12 ;  /* 0x000000a0100c7825 */ /* 0x000fc600078e000c */
[----:B------:R-:W-:Y:S02]  /*0d20*/  IADD3 R3, PT, PT, R17, R3, RZ ;  /* 0x0000000311037210 */ /* 0x000fe40007ffe0ff */
[----:B------:R-:W-:-:S03]  /*0d30*/  IADD3 R15, P0, PT, R12, R6, RZ ;  /* 0x000000060c0f7210 */ /* 0x000fc60007f1e0ff */
[----:B------:R-:W-:Y:S02]  /*0d40*/  IMAD R12, R3, 0xa0, RZ ;  /* 0x000000a0030c7824 */ /* 0x000fe400078e02ff */
[----:B------:R-:W-:-:S03]  /*0d50*/  IMAD.MOV R3, RZ, RZ, -R38 ;  /* 0x000000ffff037224 */ /* 0x000fc600078e0a26 */
[----:B------:R-:W-:-:S07]  /*0d60*/  IADD3.X R16, PT, PT, R7, R12, R13, P0, !PT ;  /* 0x0000000c07107210 */ /* 0x000fce00007fe40d */
.L_x_535:
[----:B------:R-:W-:Y:S01]  /*0d70*/  IMAD.MOV.U32 R6, RZ, RZ, R15 ;  /* 0x000000ffff067224 */ /* 0x000fe200078e000f */
[----:B------:R-:W-:-:S05]  /*0d80*/  MOV R7, R16 ;  /* 0x0000001000077202 */ /* 0x000fca0000000f00 */
[----:B------:R-:W2:Y:S01]  /*0d90*/  LDG.E.U16.CONSTANT R6, desc[UR6][R6.64] ;  /* 0x0000000606067981 */ /* 0x000ea2000c1e9500 */
[----:B------:R-:W-:Y:S01]  /*0da0*/  VIADD R3, R3, 0x1 ;  /* 0x0000000103037836 */ /* 0x000fe20000000000 */
[----:B------:R-:W-:-:S04]  /*0db0*/  IADD3 R15, P1, PT, R15, 0x100, RZ ;  /* 0x000001000f0f7810 */ /* 0x000fc80007f3e0ff */
[----:B------:R-:W-:Y:S01]  /*0dc0*/  ISETP.NE.AND P0, PT, R3, RZ, PT ;  /* 0x000000ff0300720c */ /* 0x000fe20003f05270 */
[----:B------:R-:W-:Y:S02]  /*0dd0*/  IMAD.X R16, RZ, RZ, R16, P1 ;  /* 0x000000ffff107224 */ /* 0x000fe400008e0610 */
[----:B--2---:R-:W-:-:S05]  /*0de0*/  HADD2.F32 R12, -RZ, R6.H0_H0 ;  /* 0x20000006ff0c7230 */ /* 0x004fca0000004100 */
[----:B------:R-:W-:-:S05]  /*0df0*/  FMNMX R5, |R12|, R5, !PT ;  /* 0x000000050c057209 */ /* 0x000fca0007800200 */
[----:B------:R-:W-:Y:S05]  /*0e00*/  @P0 BRA `(.L_x_535) ;  /* 0xfffffffc00d80947 */ /* 0x000fea000383ffff */
.L_x_527:
[----:B------:R-:W-:Y:S05]  /*0e10*/  BSYNC.RECONVERGENT B0 ;  /* 0x0000000000007941 */ /* 0x000fea0003800200 */
.L_x_526:
[----:B------:R-:W0:Y:S01]  /*0e20*/  SHFL.BFLY PT, R6, R5, 0x10, 0x1f ;  /* 0x0e001f0005067f89 */ /* 0x000e2200000e0000 */
[----:B------:R-:W1:Y:S01]  /*0e30*/  S2UR UR5, SR_CgaCtaId ;  /* 0x00000000000579c3 */ /* 0x000e620000008800 */
[----:B------:R-:W-:Y:S01]  /*0e40*/  UMOV UR4, 0x400 ;  /* 0x0000040000047882 */ /* 0x000fe20000000000 */
        /* <DEDUP_REMOVED lines=11> */
[----:B0-----:R-:W-:Y:S02]  /*0f00*/  FMNMX R13, R12, R3, !PT ;  /* 0x000000030c0d7209 */ /* 0x001fe40007800000 */
[----:B------:R-:W-:-:S03]  /*0f10*/  LOP3.LUT P0, R3, R95, 0x1f, RZ, 0xc0, !PT ;  /* 0x0000001f5f037812 */ /* 0x000fc6000780c0ff */
[----:B------:R-:W0:Y:S02]  /*0f20*/  SHFL.BFLY PT, R16, R13, 0x1, 0x1f ;  /* 0x0c201f000d107f89 */ /* 0x000e2400000e0000 */
[----:B0-----:R-:W-:-:S08]  /*0f30*/  FMNMX R16, R13, R16, !PT ;  /* 0x000000100d107209 */ /* 0x001fd00007800000 */
        /* <DEDUP_REMOVED lines=16> */
.L_x_634:
[----:B-1----:R-:W-:-:S07]  /*1040*/  FMNMX R7, R15, R16, !PT ;  /* 0x000000100f077209 */ /* 0x002fce0007800000 */
.L_x_536:
        /* <DEDUP_REMOVED lines=22> */
[----:B------:R-:W-:Y:S05]  /*11b0*/  CALL.REL.NOINC `($__internal_9_$__cuda_sm3x_div_rn_noftz_f32_slowpath) ;  /* 0x0000005c00cc7944 */ /* 0x000fea0003c00000 */
[----:B------:R-:W-:-:S07]  /*11c0*/  IMAD.MOV.U32 R21, RZ, RZ, R29 ;  /* 0x000000ffff157224 */ /* 0x000fce00078e001d */
.L_x_538:
        /* <DEDUP_REMOVED lines=14> */
[----:B------:R-:W-:-:S03]  /*12b0*/  LOP3.LUT R15, R95, R12, RZ, 0xfc, !PT ;  /* 0x0000000c5f0f7212 */ /* 0x000fc600078efcff */
[----:B------:R-:W-:-:S07]  /*12c0*/  IMAD.MOV R12, RZ, RZ, -R6 ;  /* 0x000000ffff0c7224 */ /* 0x000fce00078e0a06 */
.L_x_543:
[----:B------:R-:W-:-:S06]  /*12d0*/  IMAD.WIDE.U32 R6, R15, 0x2, R10 ;  /* 0x000000020f067825 */ /* 0x000fcc00078e000a */
[----:B------:R-:W2:Y:S01]  /*12e0*/  LDG.E.U16.CONSTANT R6, desc[UR6][R6.64] ;  /* 0x0000000606067981 */ /* 0x000ea2000c1e9500 */
[----:B------:R-:W-:Y:S01]  /*12f0*/  MOV R17, 0x3f000000 ;  /* 0x3f00000000117802 */ /* 0x000fe20000000f00 */
[----:B------:R-:W-:Y:S02]  /*1300*/  VIADD R12, R12, 0x1 ;  /* 0x000000010c0c7836 */ /* 0x000fe40000000000 */
        /* <DEDUP_REMOVED lines=11> */
[----:B0-----:R-:W-:Y:S01]  /*13c0*/  IADD3 R13, PT, PT, R13, 0x80, RZ ;  /* 0x000000800d0d7810 */ /* 0x001fe20007ffe0ff */
[----:B------:R-:W-:Y:S06]  /*13d0*/  @P0 BRA `(.L_x_543) ;  /* 0xfffffffc00bc0947 */ /* 0x000fec000383ffff */
.L_x_542:
[----:B------:R-:W-:Y:S05]  /*13e0*/  BSYNC.RECONVERGENT B1 ;  /* 0x0000000000017941 */ /* 0x000fea0003800200 */
.L_x_541:
[----:B------:R-:W-:Y:S05]  /*13f0*/  @!P1 BRA `(.L_x_540) ;  /* 0x0000000000e09947 */ /* 0x000fea0003800000 */
[----:B------:R-:W-:Y:S02]  /*1400*/  VIADD R15, R13, 0x100 ;  /* 0x000001000d0f7836 */ /* 0x000fe40000000000 */
[----:B------:R-:W-:-:S07]  /*1410*/  IMAD R23, R0, 0x1400, R13 ;  /* 0x0000140000177824 */ /* 0x000fce00078e020d */
.L_x_544:
[C---:B------:R-:W-:Y:S01]  /*1420*/  VIADD R13, R23.reuse, 0x80 ;  /* 0x00000080170d7836 */ /* 0x040fe20000000000 */
[C---:B------:R-:W-:Y:S01]  /*1430*/  IADD3 R17, PT, PT, R23.reuse, 0x100, RZ ;  /* 0x0000010017117810 */ /* 0x040fe20007ffe0ff */
[C---:B------:R-:W-:Y:S02]  /*1440*/  VIADD R19, R23.reuse, 0x180 ;  /* 0x0000018017137836 */ /* 0x040fe40000000000 */
[----:B------:R-:W-:-:S04]  /*1450*/  IMAD.WIDE.U32 R6, R23, 0x2, R10 ;  /* 0x0000000217067825 */ /* 0x000fc800078e000a */
[--C-:B------:R-:W-:Y:S02]  /*1460*/  IMAD.WIDE.U32 R12, R13, 0x2, R10.reuse ;  /* 0x000000020d0c7825 */ /* 0x100fe400078e000a */
[----:B------:R-:W2:Y:S02]  /*1470*/  LDG.E.U16.CONSTANT R6, desc[UR6][R6.64] ;  /* 0x0000000606067981 */ /* 0x000ea4000c1e9500 */
[--C-:B------:R-:W-:Y:S02]  /*1480*/  IMAD.WIDE.U32 R16, R17, 0x2, R10.reuse ;  /* 0x0000000211107825 */ /* 0x100fe400078e000a */
[----:B------:R-:W3:Y:S02]  /*1490*/  LDG.E.U16.CONSTANT R12, desc[UR6][R12.64] ;  /* 0x000000060c0c7981 */ /* 0x000ee4000c1e9500 */
[----:B------:R-:W-:Y:S02]  /*14a0*/  IMAD.WIDE.U32 R18, R19, 0x2, R10 ;  /* 0x0000000213127825 */ /* 0x000fe400078e000a */
[----:B------:R-:W4:Y:S04]  /*14b0*/  LDG.E.U16.CONSTANT R16, desc[UR6][R16.64] ;  /* 0x0000000610107981 */ /* 0x000f28000c1e9500 */
[----:B------:R-:W5:Y:S01]  /*14c0*/  LDG.E.U16.CONSTANT R18, desc[UR6][R18.64] ;  /* 0x0000000612127981 */ /* 0x000f62000c1e9500 */
[----:B------:R-:W-:-:S02]  /*14d0*/  IMAD.MOV.U32 R25, RZ, RZ, 0x3f000000 ;  /* 0x3f000000ff197424 */ /* 0x000fc400078e00ff */
[----:B------:R-:W-:Y:S02]  /*14e0*/  VIADD R23, R23, 0x200 ;  /* 0x0000020017177836 */ /* 0x000fe40000000000 */
        /* <DEDUP_REMOVED lines=39> */
[----:B0-----:R-:W-:Y:S01]  /*1760*/  MOV R15, R7 ;  /* 0x00000007000f7202 */ /* 0x001fe20000000f00 */
[----:B------:R-:W-:Y:S06]  /*1770*/  @!P0 BRA `(.L_x_544) ;  /* 0xfffffffc00288947 */ /* 0x000fec000383ffff */
.L_x_540:
[----:B------:R-:W-:Y:S05]  /*1780*/  BSYNC.RECONVERGENT B0 ;  /* 0x0000000000007941 */ /* 0x000fea0003800200 */
.L_x_539:
[----:B------:R-:W-:Y:S01]  /*1790*/  IMAD.MOV.U32 R7, RZ, RZ, -0x50 ;  /* 0xffffffb0ff077424 */ /* 0x000fe200078e00ff */
[----:B------:R-:W-:Y:S03]  /*17a0*/  BSSY.RECONVERGENT B0, `(.L_x_545) ;  /* 0x0000030000007945 */ /* 0x000fe60003800200 */
[----:B------:R-:W-:-:S05]  /*17b0*/  IMAD R6, R94, R7, 0x1400 ;  /* 0x000014005e067424 */ /* 0x000fca00078e0207 */
[----:B------:R-:W-:-:S13]  /*17c0*/  ISETP.GE.U32.AND P0, PT, R95, R6, PT ;  /* 0x000000065f00720c */ /* 0x000fda0003f06070 */
[----:B------:R-:W-:Y:S05]  /*17d0*/  @P0 BRA `(.L_x_546) ;  /* 0x0000000000b00947 */ /* 0x000fea0003800000 */
[----:B------:R-:W-:Y:S01]  /*17e0*/  IADD3 R13, PT, PT, -R95, 0x13ff, -R92 ;  /* 0x000013ff5f0d7810 */ /* 0x000fe20007ffe95c */
[----:B------:R-:W-:Y:S01]  /*17f0*/  BSSY.RECONVERGENT B1, `(.L_x_547) ;  /* 0x0000015000017945 */ /* 0x000fe20003800200 */
[----:B------:R-:W-:Y:S02]  /*1800*/  IMAD.MOV.U32 R6, RZ, RZ, R95 ;  /* 0x000000ffff067224 */ /* 0x000fe400078e005f */
[C---:B------:R-:W-:Y:S02]  /*1810*/  ISETP.GE.U32.AND P0, PT, R13.reuse, 0x180, PT ;  /* 0x000001800d00780c */ /* 0x040fe40003f06070 */
[----:B------:R-:W-:-:S11]  /*1820*/  LEA.HI R12, R13, 0x1, RZ, 0x19 ;  /* 0x000000010d0c7811 */ /* 0x000fd600078fc8ff */
[----:B------:R-:W-:Y:S05]  /*1830*/  @!P0 BRA `(.L_x_548) ;  /* 0x0000000000408947 */ /* 0x000fea0003800000 */
[----:B------:R-:W-:Y:S01]  /*1840*/  LOP3.LUT R6, R12, 0x3fffffc, RZ, 0xc0, !PT ;  /* 0x03fffffc0c067812 */ /* 0x000fe200078ec0ff */
[----:B------:R-:W-:Y:S01]  /*1850*/  BSSY.RECONVERGENT B2, `(.L_x_549) ;  /* 0x000000d000027945 */ /* 0x000fe20003800200 */
[----:B------:R-:W-:Y:S01]  /*1860*/  IADD3 R10, PT, PT, R95, 0x100, RZ ;  /* 0x000001005f0a7810 */ /* 0x000fe20007ffe0ff */
[----:B------:R-:W-:Y:S02]  /*1870*/  VIADD R7, R92, UR4 ;  /* 0x000000045c077c36 */ /* 0x000fe40008000000 */
[----:B------:R-:W-:-:S07]  /*1880*/  IMAD.MOV R6, RZ, RZ, -R6 ;  /* 0x000000ffff067224 */ /* 0x000fce00078e0a06 */
.L_x_550:
[----:B0-----:R-:W-:Y:S01]  /*1890*/  IADD3 R11, PT, PT, R7, R10, RZ ;  /* 0x0000000a070b7210 */ /* 0x001fe20007ffe0ff */
[----:B------:R-:W-:Y:S02]  /*18a0*/  VIADD R6, R6, 0x4 ;  /* 0x0000000406067836 */ /* 0x000fe40000000000 */
[----:B------:R-:W-:Y:S02]  /*18b0*/  VIADD R10, R10, 0x200 ;  /* 0x000002000a0a7836 */ /* 0x000fe40000000000 */
[----:B------:R0:W-:Y:S01]  /*18c0*/  STS.U8 [R11+-0x100], RZ ;  /* 0xffff00ff0b007388 */ /* 0x0001e20000000000 */
[----:B------:R-:W-:-:S03]  /*18d0*/  ISETP.NE.AND P0, PT, R6, RZ, PT ;  /* 0x000000ff0600720c */ /* 0x000fc60003f05270 */
[----:B------:R0:W-:Y:S04]  /*18e0*/  STS.U8 [R11+-0x80], RZ ;  /* 0xffff80ff0b007388 */ /* 0x0001e80000000000 */
[----:B------:R0:W-:Y:S04]  /*18f0*/  STS.U8 [R11], RZ ;  /* 0x000000ff0b007388 */ /* 0x0001e80000000000 */
[----:B------:R0:W-:Y:S02]  /*1900*/  STS.U8 [R11+0x80], RZ ;  /* 0x000080ff0b007388 */ /* 0x0001e40000000000 */
[----:B------:R-:W-:Y:S05]  /*1910*/  @P0 BRA `(.L_x_550) ;  /* 0xfffffffc00dc0947 */ /* 0x000fea000383ffff */
[----:B------:R-:W-:Y:S05]  /*1920*/  BSYNC.RECONVERGENT B2 ;  /* 0x0000000000027941 */ /* 0x000fea0003800200 */
.L_x_549:
[----:B------:R-:W-:-:S07]  /*1930*/  IADD3 R6, PT, PT, R10, -0x100, RZ ;  /* 0xffffff000a067810 */ /* 0x000fce0007ffe0ff */
.L_x_548:
[----:B------:R-:W-:Y:S05]  /*1940*/  BSYNC.RECONVERGENT B1 ;  /* 0x0000000000017941 */ /* 0x000fea0003800200 */
.L_x_547:
        /* <DEDUP_REMOVED lines=9> */
[----:B------:R-:W-:Y:S02]  /*19e0*/  IMAD R7, R7, -0x50, R6 ;  /* 0xffffffb007077824 */ /* 0x000fe400078e0206 */
[----:B------:R-:W-:Y:S02]  /*19f0*/  VIADD R6, R6, 0x100 ;  /* 0x0000010006067836 */ /* 0x000fe40000000000 */
[----:B------:R-:W-:-:S05]  /*1a00*/  IMAD R7, R10, 0x50, R7 ;  /* 0x000000500a077824 */ /* 0x000fca00078e0207 */
[----:B------:R1:W-:Y:S04]  /*1a10*/  STS.U8 [R7+UR4], RZ ;  /* 0x000000ff07007988 */ /* 0x0003e80008000004 */
[----:B------:R1:W-:Y:S02]  /*1a20*/  STS.U8 [R7+UR4+0x80], RZ ;  /* 0x000080ff07007988 */ /* 0x0003e40008000004 */
.L_x_552:
[----:B------:R-:W-:Y:S05]  /*1a30*/  BSYNC.RECONVERGENT B1 ;  /* 0x0000000000017941 */ /* 0x000fea0003800200 */
.L_x_551:
[----:B-1----:R-:W-:-:S05]  /*1a40*/  @!P0 IMAD.HI.U32 R7, R6, -0x33333333, RZ ;  /* 0xcccccccd06078827 */ /* 0x002fca00078e00ff */
[----:B------:R-:W-:-:S04]  /*1a50*/  @!P0 SHF.R.U32.HI R7, RZ, 0x6, R7 ;  /* 0x00000006ff078819 */ /* 0x000fc80000011607 */
[----:B------:R-:W-:Y:S01]  /*1a60*/  @!P0 IADD3 R10, PT, PT, R94, R7, RZ ;  /* 0x000000075e0a8210 */ /* 0x000fe20007ffe0ff */
[----:B------:R-:W-:-:S04]  /*1a70*/  @!P0 IMAD R7, R7, -0x50, R6 ;  /* 0xffffffb007078824 */ /* 0x000fc800078e0206 */
[----:B------:R-:W-:-:S05]  /*1a80*/  @!P0 IMAD R7, R10, 0x50, R7 ;  /* 0x000000500a078824 */ /* 0x000fca00078e0207 */
[----:B------:R1:W-:Y:S02]  /*1a90*/  @!P0 STS.U8 [R7+UR4], RZ ;  /* 0x000000ff07008988 */ /* 0x0003e40008000004 */
.L_x_546:
[----:B------:R-:W-:Y:S05]  /*1aa0*/  BSYNC.RECONVERGENT B0 ;  /* 0x0000000000007941 */ /* 0x000fea0003800200 */
.L_x_545:
[C---:B------:R-:W-:Y:S01]  /*1ab0*/  ISETP.GE.U32.AND P0, PT, R95.reuse, 0x40, PT ;  /* 0x000000405f00780c */ /* 0x040fe20003f06070 */
[----:B------:R-:W-:Y:S01]  /*1ac0*/  UMOV UR5, 0x9210 ;  /* 0x0000921000057882 */ /* 0x000fe20000000000 */
[----:B------:R-:W-:Y:S02]  /*1ad0*/  LEA R6, R95, UR4, 0x2 ;  /* 0x000000045f067c11 */ /* 0x000fe4000f8e10ff */
[----:B------:R-:W-:-:S03]  /*1ae0*/  SHF.R.U32.HI R15, RZ, 0x7, R95 ;  /* 0x00000007ff0f7819 */ /* 0x000fc6000001165f */
[----:B-1----:R-:W-:-:S06]  /*1af0*/  VIADD R7, R6, 0xb010 ;  /* 0x0000b01006077836 */ /* 0x002fcc0000000000 */
[----:B------:R-:W-:Y:S01]  /*1b00*/  @!P0 IMAD.MOV.U32 R10, RZ, RZ, -0xeb60d36 ;  /* 0xf149f2caff0a8424 */ /* 0x000fe200078e00ff */
[----:B------:R1:W-:Y:S04]  /*1b10*/  @!P0 STS [R5+0x9110], RZ ;  /* 0x009110ff05008388 */ /* 0x0003e80000000800 */
[----:B------:R1:W-:Y:S02]  /*1b20*/  @!P0 STS [R5+0x9010], R10 ;  /* 0x0090100a05008388 */ /* 0x0003e40000000800 */
.L_x_553:
        /* <DEDUP_REMOVED lines=20> */
[----:B------:R-:W-:Y:S01]  /*1c70*/  BSSY.RECONVERGENT B0, `(.L_x_554) ;  /* 0x000000a000007945 */ /* 0x000fe20003800200 */
[----:B------:R-:W-:Y:S01]  /*1c80*/  LOP3.LUT R7, R95, 0x1000, RZ, 0xfc, !PT ;  /* 0x000010005f077812 */ /* 0x000fe200078efcff */
[----:B-1----:R-:W-:Y:S01]  /*1c90*/  IMAD.MOV.U32 R10, RZ, RZ, RZ ;  /* 0x000000ffff0a7224 */ /* 0x002fe200078e00ff */
[----:B------:R-:W-:-:S07]  /*1ca0*/  IADD3 R13, PT, PT, -R15, 0x8, RZ ;  /* 0x000000080f0d7810 */ /* 0x000fce0007ffe1ff */
.L_x_555:
[C---:B0-----:R-:W-:Y:S01]  /*1cb0*/  LEA R11, R7.reuse, UR4, 0x2 ;  /* 0x00000004070b7c11 */ /* 0x041fe2000f8e10ff */
[----:B------:R-:W-:Y:S01]  /*1cc0*/  VIADD R10, R10, 0x1 ;  /* 0x000000010a0a7836 */ /* 0x000fe20000000000 */
[----:B------:R-:W-:-:S03]  /*1cd0*/  IADD3 R7, PT, PT, R7, 0x80, RZ ;  /* 0x0000008007077810 */ /* 0x000fc60007ffe0ff */
[----:B------:R1:W-:Y:S01]  /*1ce0*/  STS [R11+0x9210], RZ ;  /* 0x009210ff0b007388 */ /* 0x0003e20000000800 */
[----:B------:R-:W-:-:S13]  /*1cf0*/  ISETP.NE.AND P0, PT, R10, R13, PT ;  /* 0x0000000d0a00720c */ /* 0x000fda0003f05270 */
[----:B-1----:R-:W-:Y:S05]  /*1d00*/  @P0 BRA `(.L_x_555) ;  /* 0xfffffffc00e80947 */ /* 0x002fea000383ffff */
[----:B------:R-:W-:Y:S05]  /*1d10*/  BSYNC.RECONVERGENT B0 ;  /* 0x0000000000007941 */ /* 0x000fea0003800200 */
.L_x_554:
[----:B------:R-:W0:Y:S01]  /*1d20*/  LDC.64 R108, c[0x0][0x388] ;  /* 0x0000e200ff6c7b82 */ /* 0x000e220000000a00 */
[----:B------:R-:W-:Y:S01]  /*1d30*/  VIADD R7, R21, 0x1800000 ;  /* 0x0180000015077836 */ /* 0x000fe20000000000 */
[----:B------:R-:W-:Y:S04]  /*1d40*/  BSSY.RECONVERGENT B0, `(.L_x_556) ;  /* 0x000000f000007945 */ /* 0x000fe80003800200 */
[----:B------:R-:W-:Y:S02]  /*1d50*/  LOP3.LUT R7, R7, 0x7f800000, RZ, 0xc0, !PT ;  /* 0x7f80000007077812 */ /* 0x000fe400078ec0ff */
[----:B------:R-:W-:Y:S02]  /*1d60*/  BAR.SYNC.DEFER_BLOCKING 0x0 ;  /* 0x0000000000007b1d */ /* 0x000fe40000010000 */
[----:B------:R-:W-:-:S02]  /*1d70*/  ISETP.GT.U32.AND P0, PT, R7, 0x1ffffff, PT ;  /* 0x01ffffff0700780c */ /* 0x000fc40003f04070 */
[----:B0-----:R-:W-:-:S04]  /*1d80*/  LEA R108, P1, R110, R108, 0x1 ;  /* 0x0000006c6e6c7211 */ /* 0x001fc800078208ff */
[----:B------:R-:W-:-:S07]  /*1d90*/  LEA.HI.X R109, R110, R109, R4, 0x1, P1 ;  /* 0x0000006d6e6d7211 */ /* 0x000fce00008f0c04 */
[----:B------:R-:W-:Y:S05]  /*1da0*/  @P0 BRA `(.L_x_557) ;  /* 0x0000000000100947 */ /* 0x000fea0003800000 */
[----:B------:R-:W-:-:S07]  /*1db0*/  MOV R26, 0x1dd0 ;  /* 0x00001dd0001a7802 */ /* 0x000fce0000000f00 */
[----:B------:R-:W-:Y:S05]  /*1dc0*/  CALL.REL.NOINC `($__internal_8_$__cuda_sm20_rcp_rn_f32_slowpath) ;  /* 0x0000004c00f47944 */ /* 0x000fea0003c00000 */
[----:B------:R-:W-:Y:S01]  /*1dd0*/  IMAD.MOV.U32 R7, RZ, RZ, R22 ;  /* 0x000000ffff077224 */ /* 0x000fe200078e0016 */
[----:B------:R-:W-:Y:S06]  /*1de0*/  BRA `(.L_x_558) ;  /* 0x0000000000107947 */ /* 0x000fec0003800000 */
.L_x_557:
[----:B------:R-:W0:Y:S02]  /*1df0*/  MUFU.RCP R10, R21 ;  /* 0x00000015000a7308 */ /* 0x000e240000001000 */
[----:B0-----:R-:W-:-:S04]  /*1e00*/  FFMA R7, R10, R21, -1 ;  /* 0xbf8000000a077423 */ /* 0x001fc80000000015 */
[----:B------:R-:W-:-:S04]  /*1e10*/  FADD.FTZ R7, -R7, -RZ ;  /* 0x800000ff07077221 */ /* 0x000fc80000010100 */
[----:B------:R-:W-:-:S07]  /*1e20*/  FFMA R7, R10, R7, R10 ;  /* 0x000000070a077223 */ /* 0x000fce000000000a */
.L_x_558:
[----:B------:R-:W-:Y:S05]  /*1e30*/  BSYNC.RECONVERGENT B0 ;  /* 0x0000000000007941 */ /* 0x000fea0003800200 */
.L_x_556:
[----:B------:R-:W0:Y:S01]  /*1e40*/  LDCU UR5, c[0x0][0x3b8] ;  /* 0x00007700ff0577ac */ /* 0x000e220008000800 */
[----:B------:R-:W1:Y:S01]  /*1e50*/  LDC.64 R10, c[0x0][0x388] ;  /* 0x0000e200ff0a7b82 */ /* 0x000e620000000a00 */
[----:B------:R-:W-:Y:S01]  /*1e60*/  SHF.L.U32 R90, R97, 0x4, RZ ;  /* 0x00000004615a7819 */ /* 0x000fe200000006ff */
[----:B------:R-:W-:-:S03]  /*1e70*/  FMUL R7, R7, 0.111803397536277771 ;  /* 0x3de4f92e07077820 */ /* 0x000fc60000400000 */
[----:B------:R-:W-:-:S05]  /*1e80*/  LOP3.LUT R90, R90, 0x30, RZ, 0xc0, !PT ;  /* 0x000000305a5a7812 */ /* 0x000fca00078ec0ff */
[----:B------:R-:W-:-:S04]  /*1e90*/  VIADD R85, R90, UR4 ;  /* 0x000000045a557c36 */ /* 0x000fc80008000000 */
[C---:B------:R-:W-:Y:S01]  /*1ea0*/  VIADD R89, R85.reuse, 0x1400 ;  /* 0x0000140055597836 */ /* 0x040fe20000000000 */
[C---:B------:R-:W-:Y:S01]  /*1eb0*/  IADD3 R88, PT, PT, R85.reuse, 0x1800, RZ ;  /* 0x0000180055587810 */ /* 0x040fe20007ffe0ff */
[----:B------:R-:W-:Y:S02]  /*1ec0*/  VIADD R87, R85, 0x1c00 ;  /* 0x00001c0055577836 */ /* 0x000fe40000000000 */
[----:B0-----:R-:W-:-:S04]  /*1ed0*/  IMAD.WIDE.U32 R8, R8, UR5, RZ ;  /* 0x0000000508087c25 */ /* 0x001fc8000f8e00ff */
[----:B------:R-:W-:Y:S01]  /*1ee0*/  IMAD R13, R14, UR5, RZ ;  /* 0x000000050e0d7c24 */ /* 0x000fe2000f8e02ff */
[----:B------:R-:W0:Y:S01]  /*1ef0*/  LDCU UR5, c[0x0][0x3b8] ;  /* 0x00007700ff0577ac */ /* 0x000e220008000800 */
[C---:B------:R-:W-:Y:S01]  /*1f00*/  VIADD R86, R85.reuse, 0x2000 ;  /* 0x0000200055567836 */ /* 0x040fe20000000000 */
[----:B------:R-:W-:Y:S02]  /*1f10*/  IADD3 R85, PT, PT, R85, 0x2400, RZ ;  /* 0x0000240055557810 */ /* 0x000fe40007ffe0ff */
[----:B------:R-:W-:Y:S01]  /*1f20*/  IADD3 R12, PT, PT, R9, R13, RZ ;  /* 0x0000000d090c7210 */ /* 0x000fe20007ffe0ff */
[----:B-1----:R-:W-:-:S04]  /*1f30*/  IMAD.WIDE.U32 R8, R8, 0xa0, R10 ;  /* 0x000000a008087825 */ /* 0x002fc800078e000a */
[----:B------:R-:W-:Y:S01]  /*1f40*/  IMAD.MOV R13, RZ, RZ, -R15 ;  /* 0x000000ffff0d7224 */ /* 0x000fe200078e0a0f */
[----:B------:R-:W-:Y:S01]  /*1f50*/  IADD3 R112, P0, PT, R8, 0x800, RZ ;  /* 0x0000080008707810 */ /* 0x000fe20007f1e0ff */
[----:B------:R-:W-:Y:S01]  /*1f60*/  IMAD R11, R12, 0xa0, RZ ;  /* 0x000000a00c0b7824 */ /* 0x000fe200078e02ff */
[----:B------:R-:W-:Y:S02]  /*1f70*/  IADD3 R8, PT, PT, -R15, 0x20, RZ ;  /* 0x000000200f087810 */ /* 0x000fe40007ffe1ff */
[----:B------:R-:W-:Y:S01]  /*1f80*/  LOP3.LUT R12, R13, 0x7, RZ, 0xc0, !PT ;  /* 0x000000070d0c7812 */ /* 0x000fe200078ec0ff */
[----:B------:R-:W-:Y:S01]  /*1f90*/  IMAD.X R113, R9, 0x1, R11, P0 ;  /* 0x0000000109717824 */ /* 0x000fe200000e060b */
[C---:B------:R-:W-:Y:S02]  /*1fa0*/  LOP3.LUT R16, R13.reuse, 0xf, RZ, 0xc0, !PT ;  /* 0x0000000f0d107812 */ /* 0x040fe400078ec0ff */
[----:B------:R-:W-:Y:S02]  /*1fb0*/  CS2R R10, SRZ ;  /* 0x00000000000a7805 */ /* 0x000fe4000001ff00 */
[----:B------:R-:W-:Y:S01]  /*1fc0*/  LOP3.LUT R9, RZ, R95, RZ, 0x33, !PT ;  /* 0x0000005fff097212 */ /* 0x000fe200078e33ff */
[----:B0-----:R-:W-:Y:S01]  /*1fd0*/  IMAD.U32 R15, RZ, RZ, UR5 ;  /* 0x00000005ff0f7e24 */ /* 0x001fe2000f8e00ff */
[----:B------:R-:W-:Y:S01]  /*1fe0*/  LOP3.LUT R13, R13, 0x3, RZ, 0xc0, !PT ;  /* 0x000000030d0d7812 */ /* 0x000fe200078ec0ff */
[----:B------:R-:W-:Y:S01]  /*1ff0*/  VIADD R17, R12, 0xffffffff ;  /* 0xffffffff0c117836 */ /* 0x000fe20000000000 */
[----:B------:R-:W-:-:S02]  /*2000*/  LOP3.LUT R14, R8, 0x30, RZ, 0xc0, !PT ;  /* 0x00000030080e7812 */ /* 0x000fc400078ec0ff */
[----:B------:R-:W-:-:S07]  /*2010*/  IADD3 R16, PT, PT, R16, -0x1, RZ ;  /* 0xffffffff10107810 */ /* 0x000fce0007ffe0ff */
.L_x_614:
        /* <DEDUP_REMOVED lines=9> */
[----:B------:R-:W-:Y:S01]  /*20b0*/  VIMNMX R20, PT, PT, R19, 0x40, PT ;  /* 0x0000004013147848 */ /* 0x000fe20003fe0100 */
[----:B------:R-:W-:-:S04]  /*20c0*/  IMAD.IADD R19, R21, 0x1, -R11 ;  /* 0x0000000115137824 */ /* 0x000fc800078e0a0b */
[C-C-:B---3--:R-:W-:Y:S01]  /*20d0*/  IMAD R23, R20.reuse, -0x50, -R95.reuse ;  /* 0xffffffb014177824 */ /* 0x148fe200078e0a5f */
[----:B------:R-:W-:Y:S01]  /*20e0*/  VIMNMX R24, PT, PT, R19, 0x40, PT ;  /* 0x0000004013187848 */ /* 0x000fe20003fe0100 */
[----:B------:R-:W-:-:S03]  /*20f0*/  IMAD R25, R20, 0x1b0, -R95 ;  /* 0x000001b014197824 */ /* 0x000fc600078e0a5f */
[----:B------:R-:W-:Y:S01]  /*2100*/  IADD3 R23, PT, PT, R23, 0x13ff, RZ ;  /* 0x000013ff17177810 */ /* 0x000fe20007ffe0ff */
[----:B------:R-:W-:-:S03]  /*2110*/  VIADD R25, R25, 0x1ff ;  /* 0x000001ff19197836 */ /* 0x000fc60000000000 */
[----:B------:R-:W-:Y:S01]  /*2120*/  LEA.HI R26, R23, 0x1, RZ, 0x19 ;  /* 0x00000001171a7811 */ /* 0x000fe200078fc8ff */
[----:B------:R-:W-:Y:S06]  /*2130*/  @P0 BRA `(.L_x_560) ;  /* 0x0000000800300947 */ /* 0x000fec0003800000 */
        /* <DEDUP_REMOVED lines=10> */
[----:B------:R-:W-:Y:S01]  /*21e0*/  LOP3.LUT R31, R30, 0x3fffff0, RZ, 0xc0, !PT ;  /* 0x03fffff01e1f7812 */ /* 0x000fe200078ec0ff */
[----:B------:R-:W-:Y:S01]  /*21f0*/  IMAD.IADD R21, R95, 0x1, R28 ;  /* 0x000000015f157824 */ /* 0x000fe200078e021c */
[----:B------:R-:W-:Y:S01]  /*2200*/  MOV R29, RZ ;  /* 0x000000ff001d7202 */ /* 0x000fe20000000f00 */
[----:B------:R-:W-:Y:S02]  /*2210*/  IMAD.MOV.U32 R27, RZ, RZ, R95 ;  /* 0x000000ffff1b7224 */ /* 0x000fe400078e005f */
[----:B------:R-:W-:-:S04]  /*2220*/  IMAD.WIDE.U32 R20, R21, 0x2, R112 ;  /* 0x0000000215147825 */ /* 0x000fc800078e0070 */
[----:B------:R-:W-:-:S07]  /*2230*/  IMAD.MOV R31, RZ, RZ, -R31 ;  /* 0x000000ffff1f7224 */ /* 0x000fce00078e0a1f */
.L_x_563:
        /* <DEDUP_REMOVED lines=46> */
.L_x_562:
[----:B------:R-:W-:Y:S05]  /*2520*/  BSYNC.RECONVERGENT B1 ;  /* 0x0000000000017941 */ /* 0x000fea0003800200 */
.L_x_561:
        /* <DEDUP_REMOVED lines=33> */
.L_x_565:
[----:B------:R-:W-:Y:S05]  /*2740*/  BSYNC.RECONVERGENT B1 ;  /* 0x0000000000017941 */ /* 0x000fea0003800200 */
.L_x_564:
        /* <DEDUP_REMOVED lines=23> */
.L_x_567:
[----:B------:R-:W-:Y:S05]  /*28c0*/  BSYNC.RECONVERGENT B1 ;  /* 0x0000000000017941 */ /* 0x000fea0003800200 */
.L_x_566:
        /* <DEDUP_REMOVED lines=19> */
.L_x_560:
[----:B------:R-:W-:Y:S05]  /*2a00*/  BSYNC.RECONVERGENT B0 ;  /* 0x0000000000007941 */ /* 0x000fea0003800200 */
.L_x_559:
        /* <DEDUP_REMOVED lines=29> */
.L_x_640:
[----:B-1----:R-:W-:-:S07]  /*2be0*/  FMNMX R29, R27, R30, !PT ;  /* 0x0000001e1b1d7209 */ /* 0x002fce0007800000 */
.L_x_568:
        /* <DEDUP_REMOVED lines=25> */
[----:B------:R-:W-:Y:S05]  /*2d80*/  CALL.REL.NOINC `($__internal_9_$__cuda_sm3x_div_rn_noftz_f32_slowpath) ;  /* 0x0000004000d87944 */ /* 0x000fea0003c00000 */
[----:B------:R-:W-:-:S07]  /*2d90*/  MOV R40, R29 ;  /* 0x0000001d00287202 */ /* 0x000fce0000000f00 */
.L_x_570:
        /* <DEDUP_REMOVED lines=10> */
.L_x_575:
        /* <DEDUP_REMOVED lines=75> */
.L_x_574:
[----:B------:R-:W-:Y:S05]  /*32f0*/  BSYNC.RECONVERGENT B1 ;  /* 0x0000000000017941 */ /* 0x000fea0003800200 */
.L_x_573:
        /* <DEDUP_REMOVED lines=42> */
.L_x_577:
[----:B------:R-:W-:Y:S05]  /*35a0*/  BSYNC.RECONVERGENT B1 ;  /* 0x0000000000017941 */ /* 0x000fea0003800200 */
.L_x_576:
        /* <DEDUP_REMOVED lines=20> */
.L_x_572:
[----:B------:R-:W-:Y:S05]  /*36f0*/  BSYNC.RECONVERGENT B0 ;  /* 0x0000000000007941 */ /* 0x000fea0003800200 */
.L_x_571:
        /* <DEDUP_REMOVED lines=14> */
.L_x_582:
        /* <DEDUP_REMOVED lines=31> */
.L_x_581:
[----:B------:R-:W-:Y:S05]  /*39d0*/  BSYNC.RECONVERGENT B1 ;  /* 0x0000000000017941 */ /* 0x000fea0003800200 */
.L_x_580:
        /* <DEDUP_REMOVED lines=19> */
.L_x_584:
[----:B------:R-:W-:Y:S05]  /*3b10*/  BSYNC.RECONVERGENT B1 ;  /* 0x0000000000017941 */ /* 0x000fea0003800200 */
.L_x_583:
[----:B------:R-:W-:-:S05]  /*3b20*/  @!P0 IMAD.HI.U32 R21, R20, -0x33333333, RZ ;  /* 0xcccccccd14158827 */ /* 0x000fca00078e00ff */
[----:B------:R-:W-:-:S05]  /*3b30*/  @!P0 SHF.R.U32.HI R21, RZ, 0x6, R21 ;  /* 0x00000006ff158819 */ /* 0x000fca0000011615 */
[----:B------:R-:W-:Y:S02]  /*3b40*/  @!P0 IMAD R20, R21, -0x50, R20 ;  /* 0xffffffb015148824 */ /* 0x000fe400078e0214 */
[----:B------:R-:W-:-:S05]  /*3b50*/  @!P0 IMAD.IADD R21, R24, 0x1, R21 ;  /* 0x0000000118158824 */ /* 0x000fca00078e0215 */
[----:B------:R-:W-:-:S05]  /*3b60*/  @!P0 LEA R20, R20, R21, 0x6 ;  /* 0x0000001514148211 */ /* 0x000fca00078e30ff */
[----:B------:R0:W-:Y:S02]  /*3b70*/  @!P0 STS.U8 [R20+UR4+0x1400], RZ ;  /* 0x001400ff14008988 */ /* 0x0001e40008000004 */
.L_x_579:
[----:B------:R-:W-:Y:S05]  /*3b80*/  BSYNC.RECONVERGENT B0 ;  /* 0x0000000000007941 */ /* 0x000fea0003800200 */
.L_x_578:
        /* <DEDUP_REMOVED lines=12> */
.L_x_589:
        /* <DEDUP_REMOVED lines=32> */
.L_x_588:
[----:B------:R-:W-:Y:S05]  /*3e50*/  BSYNC.RECONVERGENT B1 ;  /* 0x0000000000017941 */ /* 0x000fea0003800200 */
.L_x_587:
        /* <DEDUP_REMOVED lines=22> */
.L_x_591:
[----:B------:R-:W-:Y:S05]  /*3fc0*/  BSYNC.RECONVERGENT B1 ;  /* 0x0000000000017941 */ /* 0x000fea0003800200 */
.L_x_590:
        /* <DEDUP_REMOVED lines=11> */
.L_x_586:
[----:B0-----:R-:W-:Y:S05]  /*4080*/  BSYNC.RECONVERGENT B0 ;  /* 0x0000000000007941 */ /* 0x001fea0003800200 */
.L_x_585:
[----:B------:R-:W-:Y:S01]  /*4090*/  BSSY.RECONVERGENT B0, `(.L_x_592) ;  /* 0x0000019000007945 */ /* 0x000fe20003800200 */
[----:B----4-:R-:W-:Y:S01]  /*40a0*/  MOV R21, RZ ;  /* 0x000000ff00157202 */ /* 0x010fe20000000f00 */
[----:B------:R-:W-:-:S07]  /*40b0*/  IMAD.MOV.U32 R20, RZ, RZ, R95 ;  /* 0x000000ffff147224 */ /* 0x000fce00078e005f */
.L_x_593:
        /* <DEDUP_REMOVED lines=23> */
.L_x_592:
        /* <DEDUP_REMOVED lines=16> */
.L_x_597:
[----:B------:R-:W-:Y:S05]  /*4330*/  BSYNC.RECONVERGENT B1 ;  /* 0x0000000000017941 */ /* 0x000fea0003800200 */
.L_x_596:
        /* <DEDUP_REMOVED lines=17> */
.L_x_595:
[----:B------:R-:W-:Y:S05]  /*4450*/  BSYNC.RECONVERGENT B0 ;  /* 0x0000000000007941 */ /* 0x000fea0003800200 */
.L_x_594:
[----:B------:R-:W-:Y:S01]  /*4460*/  BAR.SYNC.DEFER_BLOCKING 0x0 ;  /* 0x0000000000007b1d */ /* 0x000fe20000010000 */
[----:B------:R-:W-:-:S13]  /*4470*/  ISETP.GT.U32.AND P0, PT, R95, 0x1ff, PT ;  /* 0x000001ff5f00780c */ /* 0x000fda0003f04070 */
[----:B------:R-:W-:Y:S05]  /*4480*/  @P0 BRA `(.L_x_598) ;  /* 0x0000000000e80947 */ /* 0x000fea0003800000 */
[----:B0--3--:R-:W0:Y:S01]  /*4490*/  S2R R23, SR_LANEID ;  /* 0x0000000000177919 */ /* 0x009e220000000000 */
[----:B------:R-:W-:Y:S01]  /*44a0*/  IMAD.MOV.U32 R48, RZ, RZ, R97 ;  /* 0x000000ffff307224 */ /* 0x000fe200078e0061 */
[C---:B0-----:R-:W-:Y:S02]  /*44b0*/  LOP3.LUT R20, R23.reuse, 0xf, RZ, 0xc0, !PT ;  /* 0x0000000f17147812 */ /* 0x041fe400078ec0ff */
[----:B------:R-:W-:Y:S02]  /*44c0*/  SHF.R.U32.HI R22, RZ, 0x2, R23 ;  /* 0x00000002ff167819 */ /* 0x000fe40000011617 */
[----:B------:R-:W-:Y:S02]  /*44d0*/  LOP3.LUT R23, R23, 0x3, RZ, 0xc0, !PT ;  /* 0x0000000317177812 */ /* 0x000fe400078ec0ff */
[----:B------:R-:W-:Y:S02]  /*44e0*/  SHF.R.U32.HI R42, RZ, 0x3, R20 ;  /* 0x00000003ff2a7819 */ /* 0x000fe40000011614 */
[----:B----4-:R-:W-:Y:S01]  /*44f0*/  LOP3.LUT R21, R20, 0x7, RZ, 0xc0, !PT ;  /* 0x0000000714157812 */ /* 0x010fe200078ec0ff */
[----:B------:R-:W-:-:S03]  /*4500*/  IMAD R22, R22, 0x20, R23 ;  /* 0x0000002016167824 */ /* 0x000fc600078e0217 */
[----:B------:R-:W-:Y:S02]  /*4510*/  LEA R42, R42, R21, 0x3 ;  /* 0x000000152a2a7211 */ /* 0x000fe400078e18ff */
[----:B------:R-:W-:Y:S02]  /*4520*/  SHF.L.U32 R43, R22, 0x3, RZ ;  /* 0x00000003162b7819 */ /* 0x000fe400000006ff */
[C---:B------:R-:W-:Y:S01]  /*4530*/  LEA R45, R42.reuse, R88, 0x6 ;  /* 0x000000582a2d7211 */ /* 0x040fe200078e30ff */
[C---:B------:R-:W-:Y:S01]  /*4540*/  IMAD R44, R42.reuse, 0x40, R89 ;  /* 0x000000402a2c7824 */ /* 0x040fe200078e0259 */
[C---:B------:R-:W-:Y:S01]  /*4550*/  LEA R47, R42.reuse, R86, 0x6 ;  /* 0x000000562a2f7211 */ /* 0x040fe200078e30ff */
[C---:B------:R-:W-:Y:S02]  /*4560*/  IMAD R46, R42.reuse, 0x40, R87 ;  /* 0x000000402a2e7824 */ /* 0x040fe400078e0257 */
[----:B------:R-:W-:-:S07]  /*4570*/  IMAD R41, R42, 0x40, R85 ;  /* 0x000000402a297824 */ /* 0x000fce00078e0255 */
.L_x_599:
[----:B------:R-:W-:Y:S01]  /*4580*/  SHF.R.U32.HI R49, RZ, 0x2, R48 ;  /* 0x00000002ff317819 */ /* 0x000fe20000011630 */
[----:B------:R-:W-:Y:S05]  /*4590*/  WARPSYNC.ALL ;  /* 0x0000000000007948 */ /* 0x000fea0003800000 */
[----:B0-----:R-:W-:Y:S01]  /*45a0*/  MOV R20, UR4 ;  /* 0x0000000400147c02 */ /* 0x001fe20008000f00 */
[----:B--2---:R-:W-:Y:S01]  /*45b0*/  LDSM.16.M88.2 R26, [R44] ;  /* 0x000000002c1a783b */ /* 0x004fe20000000100 */
[C---:B------:R-:W-:Y:S02]  /*45c0*/  ISETP.GE.U32.AND P0, PT, R48.reuse, 0xc, PT ;  /* 0x0000000c3000780c */ /* 0x040fe40003f06070 */
[----:B------:R-:W-:Y:S01]  /*45d0*/  IADD3 R48, PT, PT, R48, 0x4, RZ ;  /* 0x0000000430307810 */ /* 0x000fe20007ffe0ff */
[----:B------:R-:W-:Y:S01]  /*45e0*/  IMAD R51, R49, 0x500, R20 ;  /* 0x0000050031337824 */ /* 0x000fe200078e0214 */
[----:B------:R-:W-:Y:S03]  /*45f0*/  LDSM.16.M88.2 R36, [R45] ;  /* 0x000000002d24783b */ /* 0x000fe60000000100 */
[----:B-1----:R-:W-:Y:S01]  /*4600*/  IMAD R28, R42, 0x50, R51 ;  /* 0x000000502a1c7824 */ /* 0x002fe200078e0233 */
[----:B------:R-:W-:Y:S01]  /*4610*/  LDSM.16.M88.2 R32, [R46] ;  /* 0x000000002e20783b */ /* 0x000fe20000000100 */
[----:B------:R-:W-:-:S02]  /*4620*/  VIADD R21, R51, 0x10 ;  /* 0x0000001033157836 */ /* 0x000fc40000000000 */
[C---:B------:R-:W-:Y:S01]  /*4630*/  VIADD R29, R51.reuse, 0x30 ;  /* 0x00000030331d7836 */ /* 0x040fe20000000000 */
[----:B------:R-:W0:Y:S01]  /*4640*/  LDSM.16.M88.2 R24, [R28] ;  /* 0x000000001c18783b */ /* 0x000e220000000100 */
[C---:B------:R-:W-:Y:S01]  /*4650*/  IMAD R38, R42.reuse, 0x50, R21 ;  /* 0x000000502a267824 */ /* 0x040fe200078e0215 */
[C---:B------:R-:W-:Y:S01]  /*4660*/  IADD3 R21, PT, PT, R51.reuse, 0x20, RZ ;  /* 0x0000002033157810 */ /* 0x040fe20007ffe0ff */
[C---:B------:R-:W-:Y:S01]  /*4670*/  IMAD R30, R42.reuse, 0x50, R29 ;  /* 0x000000502a1e7824 */ /* 0x040fe200078e021d */
[----:B------:R-:W-:Y:S01]  /*4680*/  IADD3 R51, PT, PT, R51, 0x40, RZ ;  /* 0x0000004033337810 */ /* 0x000fe20007ffe0ff */
[----:B------:R-:W-:Y:S02]  /*4690*/  LDSM.16.M88.2 R28, [R47] ;  /* 0x000000002f1c783b */ /* 0x000fe40000000100 */
[----:B------:R-:W-:Y:S02]  /*46a0*/  IMAD R34, R42, 0x50, R21 ;  /* 0x000000502a227824 */ /* 0x000fe400078e0215 */
[----:B------:R-:W1:Y:S04]  /*46b0*/  LDSM.16.M88.2 R38, [R38] ;  /* 0x000000002626783b */ /* 0x000e680000000100 */
[----:B------:R-:W2:Y:S04]  /*46c0*/  LDSM.16.M88.2 R34, [R34] ;  /* 0x000000002222783b */ /* 0x000ea80000000100 */
[----:B------:R-:W3:Y:S01]  /*46d0*/  LDSM.16.M88.2 R30, [R30] ;  /* 0x000000001e1e783b */ /* 0x000ee20000000100 */
[C---:B0-----:R-:W-:Y:S08]  /*46e0*/  IMMA.16816.S8.S8 R20, R24.reuse.ROW, R26.COL, RZ ;  /* 0x0000001a18147237 */ /* 0x041ff000004054ff */
[----:B------:R-:W-:-:S12]  /*46f0*/  IMMA.16816.S8.S8 R24, R24.ROW, R27.COL, RZ ;  /* 0x0000001b18187237 */ /* 0x000fd800004054ff */
[C---:B-1----:R-:W-:Y:S08]  /*4700*/  IMMA.16816.S8.S8 R20, R38.reuse.ROW, R36.COL, R20 ;  /* 0x0000002426147237 */ /* 0x042ff00000405414 */
[----:B------:R-:W-:Y:S01]  /*4710*/  IMMA.16816.S8.S8 R24, R38.ROW, R37.COL, R24 ;  /* 0x0000002526187237 */ /* 0x000fe20000405418 */
[----:B------:R-:W-:Y:S01]  /*4720*/  IMAD R38, R42, 0x50, R51 ;  /* 0x000000502a267824 */ /* 0x000fe200078e0233 */
[----:B------:R-:W-:Y:S05]  /*4730*/  LDSM.16.M88.2 R36, [R41] ;  /* 0x000000002924783b */ /* 0x000fea0000000100 */
[----:B------:R-:W0:Y:S05]  /*4740*/  LDSM.16.M88.2 R38, [R38] ;  /* 0x000000002626783b */ /* 0x000e2a0000000100 */
[C---:B--2---:R-:W-:Y:S08]  /*4750*/  IMMA.16816.S8.S8 R20, R34.reuse.ROW, R32.COL, R20 ;  /* 0x0000002022147237 */ /* 0x044ff00000405414 */
[----:B------:R-:W-:-:S12]  /*4760*/  IMMA.16816.S8.S8 R24, R34.ROW, R33.COL, R24 ;  /* 0x0000002122187237 */ /* 0x000fd80000405418 */
[----:B---3--:R-:W-:Y:S01]  /*4770*/  IMMA.16816.S8.S8 R20, R30.ROW, R28.COL, R20 ;  /* 0x0000001c1e147237 */ /* 0x008fe20000405414 */
[----:B------:R-:W-:-:S05]  /*4780*/  IMAD R28, R49, 0x400, R90 ;  /* 0x00000400311c7824 */ /* 0x000fca00078e025a */
[----:B------:R-:W-:Y:S02]  /*4790*/  LEA R28, R28, UR4, 0x2 ;  /* 0x000000041c1c7c11 */ /* 0x000fe4000f8e10ff */
[----:B------:R-:W-:Y:S02]  /*47a0*/  IMMA.16816.S8.S8 R24, R30.ROW, R29.COL, R24 ;  /* 0x0000001d1e187237 */ /* 0x000fe40000405418 */
[----:B------:R-:W-:-:S10]  /*47b0*/  IADD3 R28, PT, PT, R43, 0x5000, R28 ;  /* 0x000050002b1c7810 */ /* 0x000fd40007ffe01c */
[C---:B0-----:R-:W-:Y:S08]  /*47c0*/  IMMA.16816.S8.S8 R20, R38.reuse.ROW, R36.COL, R20 ;  /* 0x0000002426147237 */ /* 0x041ff00000405414 */
[----:B------:R-:W-:Y:S11]  /*47d0*/  IMMA.16816.S8.S8 R24, R38.ROW, R37.COL, R24 ;  /* 0x0000002526187237 */ /* 0x000ff60000405418 */
[----:B------:R0:W-:Y:S04]  /*47e0*/  STS.64 [R28], R20 ;  /* 0x000000141c007388 */ /* 0x0001e80000000a00 */
[----:B------:R0:W-:Y:S04]  /*47f0*/  STS.64 [R28+0x800], R22 ;  /* 0x000800161c007388 */ /* 0x0001e80000000a00 */
[----:B------:R0:W-:Y:S04]  /*4800*/  STS.64 [R28+0x20], R24 ;  /* 0x000020181c007388 */ /* 0x0001e80000000a00 */
[----:B------:R0:W-:Y:S01]  /*4810*/  STS.64 [R28+0x820], R26 ;  /* 0x0008201a1c007388 */ /* 0x0001e20000000a00 */
[----:B------:R-:W-:Y:S05]  /*4820*/  @!P0 BRA `(.L_x_599) ;  /* 0xfffffffc00548947 */ /* 0x000fea000383ffff */
.L_x_598:
        /* <DEDUP_REMOVED lines=10> */
[----:B-123--:R-:W-:Y:S05]  /*48d0*/  CALL.REL.NOINC `($__internal_8_$__cuda_sm20_rcp_rn_f32_slowpath) ;  /* 0x0000002400307944 */ /* 0x00efea0003c00000 */
[----:B------:R-:W-:Y:S01]  /*48e0*/  IMAD.MOV.U32 R100, RZ, RZ, R22 ;  /* 0x000000ffff647224 */ /* 0x000fe200078e0016 */
[----:B------:R-:W-:Y:S06]  /*48f0*/  BRA `(.L_x_602) ;  /* 0x0000000000107947 */ /* 0x000fec0003800000 */
.L_x_601:
[----:B----4-:R-:W0:Y:S02]  /*4900*/  MUFU.RCP R21, R40 ;  /* 0x0000002800157308 */ /* 0x010e240000001000 */
[----:B0-----:R-:W-:-:S04]  /*4910*/  FFMA R20, R21, R40, -1 ;  /* 0xbf80000015147423 */ /* 0x001fc80000000028 */
[----:B------:R-:W-:-:S04]  /*4920*/  FADD.FTZ R20, -R20, -RZ ;  /* 0x800000ff14147221 */ /* 0x000fc80000010100 */
[----:B------:R-:W-:-:S07]  /*4930*/  FFMA R100, R21, R20, R21 ;  /* 0x0000001415647223 */ /* 0x000fce0000000015 */
.L_x_602:
[----:B------:R-:W-:Y:S05]  /*4940*/  BSYNC.RECONVERGENT B0 ;  /* 0x0000000000007941 */ /* 0x000fea0003800200 */
.L_x_600:
        /* <DEDUP_REMOVED lines=8> */
.L_x_613:
        /* <DEDUP_REMOVED lines=9> */
.L_x_607:
        /* <DEDUP_REMOVED lines=28> */
.L_x_606:
        /* <DEDUP_REMOVED lines=19> */
.L_x_608:
        /* <DEDUP_REMOVED lines=13> */
.L_x_609:
[----:B------:R-:W-:-:S04]  /*4e20*/  @P2 LEA R20, R101, R20, 0x6 ;  /* 0x0000001465142211 */ /* 0x000fc800078e30ff */
[----:B------:R-:W-:-:S06]  /*4e30*/  @P2 LEA R20, R20, UR4, 0x2 ;  /* 0x0000000414142c11 */ /* 0x000fcc000f8e10ff */
[----:B------:R-:W0:Y:S02]  /*4e40*/  @P2 LDS R20, [R20+0x5000] ;  /* 0x0050000014142984 */ /* 0x000e240000000800 */
[----:B0-----:R-:W-:-:S05]  /*4e50*/  @P2 I2FP.F32.S32 R21, R20 ;  /* 0x0000001400152245 */ /* 0x001fca0000201400 */
[----:B------:R-:W-:-:S05]  /*4e60*/  @P2 FMUL R22, R100, R21 ;  /* 0x0000001564162220 */ /* 0x000fca0000400000 */
[----:B------:R-:W-:-:S07]  /*4e70*/  @P2 FMNMX R103, R103, R22, !PT ;  /* 0x0000001667672209 */ /* 0x000fce0007800000 */
.L_x_605:
        /* <DEDUP_REMOVED lines=15> */
[----:B------:R-:W-:-:S06]  /*4f70*/  FFMA R23, R20, 1.925963033500011079e-08, R23 ;  /* 0x32a5706014177823 */ /* 0x000fcc0000000017 */
[----:B------:R-:W0:Y:S02]  /*4f80*/  MUFU.EX2 R23, R23 ;  /* 0x0000001700177308 */ /* 0x000e240000000800 */
[----:B0-----:R-:W-:-:S04]  /*4f90*/  FMUL R106, R106, R23 ;  /* 0x000000176a6a7220 */ /* 0x001fc80000400000 */
[----:B----4-:R-:W-:-:S05]  /*4fa0*/  FMUL R105, R106, R105 ;  /* 0x000000696a697220 */ /* 0x010fca0000400000 */
[----:B------:R-:W-:Y:S04]  /*4fb0*/  STS [R104+0x9110], R105 ;  /* 0x0091106968007388 */ /* 0x000fe80000000800 */
[----:B------:R-:W0:Y:S04]  /*4fc0*/  LDS.128 R40, [R102+0x9340] ;  /* 0x0093400066287984 */ /* 0x000e280000000c00 */
[----:B------:R-:W3:Y:S04]  /*4fd0*/  LDS.128 R44, [R102+0x9210] ;  /* 0x00921000662c7984 */ /* 0x000ee80000000c00 */
[----:B------:R-:W4:Y:S04]  /*4fe0*/  LDS.128 R72, [R102+0x9220] ;  /* 0x0092200066487984 */ /* 0x000f280000000c00 */
[----:B------:R-:W5:Y:S04]  /*4ff0*/  LDS.128 R68, [R102+0x9250] ;  /* 0x0092500066447984 */ /* 0x000f680000000c00 */
[----:B------:R-:W5:Y:S04]  /*5000*/  LDS.128 R76, [R102+0x9230] ;  /* 0x00923000664c7984 */ /* 0x000f680000000c00 */
[----:B------:R-:W5:Y:S04]  /*5010*/  LDS.128 R80, [R102+0x9240] ;  /* 0x0092400066507984 */ /* 0x000f680000000c00 */
[----:B------:R-:W5:Y:S04]  /*5020*/  LDS.128 R60, [R102+0x9260] ;  /* 0x00926000663c7984 */ /* 0x000f680000000c00 */
[----:B------:R-:W5:Y:S04]  /*5030*/  LDS.128 R64, [R102+0x9270] ;  /* 0x0092700066407984 */ /* 0x000f680000000c00 */
[----:B------:R-:W5:Y:S04]  /*5040*/  LDS.128 R20, [R102+0x9280] ;  /* 0x0092800066147984 */ /* 0x000f680000000c00 */
[----:B-12---:R-:W1:Y:S01]  /*5050*/  LDS.128 R28, [R102+0x92a0] ;  /* 0x0092a000661c7984 */ /* 0x006e620000000c00 */
[C---:B0-----:R-:W-:Y:S01]  /*5060*/  FMUL R40, R106.reuse, R40 ;  /* 0x000000286a287220 */ /* 0x041fe20000400000 */
        /* <DEDUP_REMOVED lines=31> */
[----:B------:R-:W0:Y:S01]  /*5260*/  LDS.128 R32, [R102+0x92b0] ;  /* 0x0092b00066207984 */ /* 0x000e220000000c00 */
[C---:B------:R-:W-:Y:S01]  /*5270*/  FMUL R64, R106.reuse, R64 ;  /* 0x000000406a407220 */ /* 0x040fe20000400000 */
[C---:B------:R-:W-:Y:S01]  /*5280*/  FMUL R65, R106.reuse, R65 ;  /* 0x000000416a417220 */ /* 0x040fe20000400000 */
[C---:B------:R-:W-:Y:S01]  /*5290*/  FMUL R66, R106.reuse, R66 ;  /* 0x000000426a427220 */ /* 0x040fe20000400000 */
[----:B------:R-:W2:Y:S01]  /*52a0*/  LDS.128 R36, [R102+0x92c0] ;  /* 0x0092c00066247984 */ /* 0x000ea20000000c00 */
[C---:B------:R-:W-:Y:S01]  /*52b0*/  FMUL R67, R106.reuse, R67 ;  /* 0x000000436a437220 */ /* 0x040fe20000400000 */
[C---:B------:R-:W-:Y:S01]  /*52c0*/  FMUL R20, R106.reuse, R20 ;  /* 0x000000146a147220 */ /* 0x040fe20000400000 */
[C---:B------:R-:W-:Y:S01]  /*52d0*/  FMUL R21, R106.reuse, R21 ;  /* 0x000000156a157220 */ /* 0x040fe20000400000 */
[----:B------:R-:W3:Y:S01]  /*52e0*/  LDS.128 R40, [R102+0x92d0] ;  /* 0x0092d00066287984 */ /* 0x000ee20000000c00 */
[C---:B------:R-:W-:Y:S01]  /*52f0*/  FMUL R22, R106.reuse, R22 ;  /* 0x000000166a167220 */ /* 0x040fe20000400000 */
[C---:B------:R-:W-:Y:S01]  /*5300*/  FMUL R23, R106.reuse, R23 ;  /* 0x000000176a177220 */ /* 0x040fe20000400000 */
[C---:B-1----:R-:W-:Y:S01]  /*5310*/  FMUL R28, R106.reuse, R28 ;  /* 0x0000001c6a1c7220 */ /* 0x042fe20000400000 */
[----:B------:R-:W1:Y:S01]  /*5320*/  LDS.128 R44, [R102+0x92e0] ;  /* 0x0092e000662c7984 */ /* 0x000e620000000c00 */
[C---:B------:R-:W-:Y:S01]  /*5330*/  FMUL R29, R106.reuse, R29 ;  /* 0x0000001d6a1d7220 */ /* 0x040fe20000400000 */
[C---:B------:R-:W-:Y:S01]  /*5340*/  FMUL R30, R106.reuse, R30 ;  /* 0x0000001e6a1e7220 */ /* 0x040fe20000400000 */
[C---:B------:R-:W-:Y:S01]  /*5350*/  FMUL R31, R106.reuse, R31 ;  /* 0x0000001f6a1f7220 */ /* 0x040fe20000400000 */
        /* <DEDUP_REMOVED lines=18> */
[C---:B-1----:R-:W-:Y:S01]  /*5480*/  FMUL R44, R106.reuse, R44 ;  /* 0x0000002c6a2c7220 */ /* 0x042fe20000400000 */
        /* <DEDUP_REMOVED lines=46> */
.L_x_612:
        /* <DEDUP_REMOVED lines=20> */
.L_x_611:
        /* <DEDUP_REMOVED lines=76> */
.L_x_610:
[----:B--2---:R-:W-:Y:S01]  /*5d70*/  FADD R105, R24, R105 ;  /* 0x0000006918697221 */ /* 0x004fe20000000000 */
[----:B------:R4:W-:Y:S01]  /*5d80*/  STS [R104+0x9010], R103 ;  /* 0x0090106768007388 */ /* 0x0009e20000000800 */
[----:B------:R-:W-:-:S03]  /*5d90*/  VIADD R101, R101, 0x4 ;  /* 0x0000000465657836 */ /* 0x000fc60000000000 */
[----:B------:R4:W-:Y:S02]  /*5da0*/  STS [R104+0x9110], R105 ;  /* 0x0091106968007388 */ /* 0x0009e40000000800 */
[----:B------:R-:W-:-:S13]  /*5db0*/  ISETP.GE.AND P1, PT, R101, R94, PT ;  /* 0x0000005e6500720c */ /* 0x000fda0003f26270 */
[----:B----4-:R-:W-:Y:S05]  /*5dc0*/  @!P1 BRA `(.L_x_613) ;  /* 0xffffffec00009947 */ /* 0x010fea000383ffff */
.L_x_604:
[----:B------:R-:W-:Y:S05]  /*5dd0*/  BSYNC.RECONVERGENT B0 ;  /* 0x0000000000007941 */ /* 0x000fea0003800200 */
.L_x_603:
        /* <DEDUP_REMOVED lines=17> */
[----:B------:R-:W-:Y:S02]  /*5ef0*/  IADD3 R6, PT, PT, R6, 0x9210, RZ ;  /* 0x0000921006067810 */ /* 0x000fe40007ffe0ff */
[----:B------:R-:W-:Y:S02]  /*5f00*/  LOP3.LUT R3, R3, 0x3, RZ, 0xc0, !PT ;  /* 0x0000000303037812 */ /* 0x000fe400078ec0ff */
[----:B------:R-:W-:-:S03]  /*5f10*/  LOP3.LUT R7, R95, R0, RZ, 0xfc, !PT ;  /* 0x000000005f077212 */ /* 0x000fc600078efcff */
[----:B------:R-:W-:-:S07]  /*5f20*/  IMAD.MOV R3, RZ, RZ, -R3 ;  /* 0x000000ffff037224 */ /* 0x000fce00078e0a03 */
.L_x_619:
        /* <DEDUP_REMOVED lines=16> */
[----:B0123--:R-:W-:Y:S05]  /*6030*/  CALL.REL.NOINC `($__internal_9_$__cuda_sm3x_div_rn_noftz_f32_slowpath) ;  /* 0x00000010002c7944 */ /* 0x00ffea0003c00000 */
[----:B------:R-:W-:-:S07]  /*6040*/  MOV R5, R29 ;  /* 0x0000001d00057202 */ /* 0x000fce0000000f00 */
.L_x_618:
[----:B------:R-:W-:Y:S05]  /*6050*/  BSYNC.RECONVERGENT B1 ;  /* 0x0000000000017941 */ /* 0x000fea0003800200 */
.L_x_617:
        /* <DEDUP_REMOVED lines=12> */
.L_x_616:
[----:B------:R-:W-:Y:S05]  /*6120*/  BSYNC.RECONVERGENT B0 ;  /* 0x0000000000007941 */ /* 0x000fea0003800200 */
.L_x_615:
[----:B------:R-:W-:Y:S01]  /*6130*/  ISETP.GE.U32.AND P0, PT, R10, 0x180, PT ;  /* 0x000001800a00780c */ /* 0x000fe20003f06070 */
[----:B------:R-:W0:-:S12]  /*6140*/  LDCU.64 UR10, c[0x0][0x398] ;  /* 0x00007300ff0a77ac */ /* 0x000e180008000a00 */
[----:B0-----:R-:W-:Y:S05]  /*6150*/  @!P0 EXIT ;  /* 0x000000000000894d */ /* 0x001fea0003800000 */
.L_x_628:
[C---:B0---4-:R-:W-:Y:S01]  /*6160*/  IMAD.HI.U32 R0, R95.reuse, -0x33333333, RZ ;  /* 0xcccccccd5f007827 */ /* 0x051fe200078e00ff */
        /* <DEDUP_REMOVED lines=17> */
[----:B-123--:R-:W-:Y:S05]  /*6280*/  CALL.REL.NOINC `($__internal_9_$__cuda_sm3x_div_rn_noftz_f32_slowpath) ;  /* 0x0000000c00987944 */ /* 0x00efea0003c00000 */
[----:B------:R-:W-:-:S07]  /*6290*/  MOV R0, R29 ;  /* 0x0000001d00007202 */ /* 0x000fce0000000f00 */
.L_x_621:
[----:B------:R-:W-:Y:S05]  /*62a0*/  BSYNC.RECONVERGENT B0 ;  /* 0x0000000000007941 */ /* 0x000fea0003800200 */
.L_x_620:
        /* <DEDUP_REMOVED lines=27> */
[----:B-123--:R-:W-:Y:S05]  /*6460*/  CALL.REL.NOINC `($__internal_9_$__cuda_sm3x_div_rn_noftz_f32_slowpath) ;  /* 0x0000000c00207944 */ /* 0x00efea0003c00000 */
[----:B------:R-:W-:-:S07]  /*6470*/  MOV R0, R29 ;  /* 0x0000001d00007202 */ /* 0x000fce0000000f00 */
.L_x_623:
[----:B------:R-:W-:Y:S05]  /*6480*/  BSYNC.RECONVERGENT B0 ;  /* 0x0000000000007941 */ /* 0x000fea0003800200 */
.L_x_622:
        /* <DEDUP_REMOVED lines=29> */
.L_x_625:
[----:B------:R-:W-:Y:S05]  /*6660*/  BSYNC.RECONVERGENT B0 ;  /* 0x0000000000007941 */ /* 0x000fea0003800200 */
.L_x_624:
        /* <DEDUP_REMOVED lines=29> */
.L_x_627:
[----:B------:R-:W-:Y:S05]  /*6840*/  BSYNC.RECONVERGENT B0 ;  /* 0x0000000000007941 */ /* 0x000fea0003800200 */
.L_x_626:
        /* <DEDUP_REMOVED lines=12> */
.L_x_537:
[----:B-1----:R-:W-:Y:S01]  /*6910*/  MOV R32, R7 ;  /* 0x0000000700207202 */ /* 0x002fe20000000f00 */
[----:B------:R-:W-:Y:S01]  /*6920*/  IMAD.MOV.U32 R33, RZ, RZ, 0x10 ;  /* 0x00000010ff217424 */ /* 0x000fe200078e00ff */
[----:B------:R-:W-:Y:S01]  /*6930*/  MOV R34, 0x1f ;  /* 0x0000001f00227802 */ /* 0x000fe20000000f00 */
[----:B------:R-:W-:-:S07]  /*6940*/  IMAD.MOV.U32 R31, RZ, RZ, -0x1 ;  /* 0xffffffffff1f7424 */ /* 0x000fce00078e00ff */
[----:B-----5:R-:W-:Y:S05]  /*6950*/  WARPSYNC.COLLECTIVE R31, `(.L_x_629) ;  /* 0x000000001f087348 */ /* 0x020fea0003c00000 */
[----:B------:R0:W1:Y:S02]  /*6960*/  SHFL.BFLY P0, R30, R32, R33, R34 ;  /* 0x0c000021201e7389 */ /* 0x0000640000000022 */
[----:B01---5:R-:W-:Y:S05]  /*6970*/  ENDCOLLECTIVE ;  /* 0x000000000000791b */ /* 0x023fea0003800000 */
.L_x_629:
[----:B------:R-:W-:Y:S02]  /*6980*/  MOV R33, 0x8 ;  /* 0x0000000800217802 */ /* 0x000fe40000000f00 */
[----:B------:R-:W-:-:S04]  /*6990*/  MOV R6, R30 ;  /* 0x0000001e00067202 */ /* 0x000fc80000000f00 */
[----:B------:R-:W-:-:S05]  /*69a0*/  FMNMX R6, R7, R6, !PT ;  /* 0x0000000607067209 */ /* 0x000fca0007800000 */
[----:B------:R-:W-:-:S07]  /*69b0*/  IMAD.MOV.U32 R32, RZ, RZ, R6 ;  /* 0x000000ffff207224 */ /* 0x000fce00078e0006 */
[----:B------:R-:W-:Y:S05]  /*69c0*/  WARPSYNC.COLLECTIVE R31, `(.L_x_630) ;  /* 0x000000001f087348 */ /* 0x000fea0003c00000 */
[----:B------:R0:W1:Y:S02]  /*69d0*/  SHFL.BFLY P0, R30, R32, R33, R34 ;  /* 0x0c000021201e7389 */ /* 0x0000640000000022 */
[----:B01----:R-:W-:Y:S05]  /*69e0*/  ENDCOLLECTIVE ;  /* 0x000000000000791b */ /* 0x003fea0003800000 */
.L_x_630:
[----:B------:R-:W-:Y:S02]  /*69f0*/  IMAD.MOV.U32 R33, RZ, RZ, 0x4 ;  /* 0x00000004ff217424 */ /* 0x000fe400078e00ff */
[----:B------:R-:W-:-:S05]  /*6a00*/  IMAD.MOV.U32 R13, RZ, RZ, R30 ;  /* 0x000000ffff0d7224 */ /* 0x000fca00078e001e */
[----:B------:R-:W-:-:S04]  /*6a10*/  FMNMX R13, R6, R13, !PT ;  /* 0x0000000d060d7209 */ /* 0x000fc80007800000 */
[----:B------:R-:W-:-:S07]  /*6a20*/  MOV R32, R13 ;  /* 0x0000000d00207202 */ /* 0x000fce0000000f00 */
[----:B------:R-:W-:Y:S05]  /*6a30*/  WARPSYNC.COLLECTIVE R31, `(.L_x_631) ;  /* 0x000000001f087348 */ /* 0x000fea0003c00000 */
[----:B------:R0:W1:Y:S02]  /*6a40*/  SHFL.BFLY P0, R30, R32, R33, R34 ;  /* 0x0c000021201e7389 */ /* 0x0000640000000022 */
[----:B01----:R-:W-:Y:S05]  /*6a50*/  ENDCOLLECTIVE ;  /* 0x000000000000791b */ /* 0x003fea0003800000 */
.L_x_631:
[----:B------:R-:W-:Y:S02]  /*6a60*/  MOV R33, 0x2 ;  /* 0x0000000200217802 */ /* 0x000fe40000000f00 */
[----:B------:R-:W-:-:S04]  /*6a70*/  MOV R12, R30 ;  /* 0x0000001e000c7202 */ /* 0x000fc80000000f00 */
[----:B------:R-:W-:-:S05]  /*6a80*/  FMNMX R12, R13, R12, !PT ;  /* 0x0000000c0d0c7209 */ /* 0x000fca0007800000 */
[----:B------:R-:W-:-:S07]  /*6a90*/  IMAD.MOV.U32 R32, RZ, RZ, R12 ;  /* 0x000000ffff207224 */ /* 0x000fce00078e000c */
[----:B------:R-:W-:Y:S05]  /*6aa0*/  WARPSYNC.COLLECTIVE R31, `(.L_x_632) ;  /* 0x000000001f087348 */ /* 0x000fea0003c00000 */
[----:B------:R0:W1:Y:S02]  /*6ab0*/  SHFL.BFLY P0, R30, R32, R33, R34 ;  /* 0x0c000021201e7389 */ /* 0x0000640000000022 */
[----:B01----:R-:W-:Y:S05]  /*6ac0*/  ENDCOLLECTIVE ;  /* 0x000000000000791b */ /* 0x003fea0003800000 */
.L_x_632:
[----:B------:R-:W-:Y:S02]  /*6ad0*/  IMAD.MOV.U32 R33, RZ, RZ, 0x1 ;  /* 0x00000001ff217424 */ /* 0x000fe400078e00ff */
[----:B------:R-:W-:-:S05]  /*6ae0*/  IMAD.MOV.U32 R15, RZ, RZ, R30 ;  /* 0x000000ffff0f7224 */ /* 0x000fca00078e001e */
[----:B------:R-:W-:-:S04]  /*6af0*/  FMNMX R15, R12, R15, !PT ;  /* 0x0000000f0c0f7209 */ /* 0x000fc80007800000 */
[----:B------:R-:W-:-:S07]  /*6b00*/  MOV R32, R15 ;  /* 0x0000000f00207202 */ /* 0x000fce0000000f00 */
[----:B------:R-:W-:Y:S05]  /*6b10*/  WARPSYNC.COLLECTIVE R31, `(.L_x_633) ;  /* 0x000000001f087348 */ /* 0x000fea0003c00000 */
[----:B------:R0:W1:Y:S02]  /*6b20*/  SHFL.BFLY P0, R30, R32, R33, R34 ;  /* 0x0c000021201e7389 */ /* 0x0000640000000022 */
[----:B01----:R-:W-:Y:S05]  /*6b30*/  ENDCOLLECTIVE ;  /* 0x000000000000791b */ /* 0x003fea0003800000 */
.L_x_633:
[----:B------:R-:W-:Y:S01]  /*6b40*/  MOV R16, R30 ;  /* 0x0000001e00107202 */ /* 0x000fe20000000f00 */
[----:B------:R-:W-:Y:S06]  /*6b50*/  BRA `(.L_x_634) ;  /* 0xffffffa400387947 */ /* 0x000fec000383ffff */
.L_x_569:
[----:B-1----:R-:W-:Y:S01]  /*6b60*/  IMAD.MOV.U32 R32, RZ, RZ, R29 ;  /* 0x000000ffff207224 */ /* 0x002fe200078e001d */
[----:B------:R-:W-:Y:S01]  /*6b70*/  MOV R33, 0x10 ;  /* 0x0000001000217802 */ /* 0x000fe20000000f00 */
[----:B------:R-:W-:Y:S01]  /*6b80*/  IMAD.MOV.U32 R34, RZ, RZ, 0x1f ;  /* 0x0000001fff227424 */ /* 0x000fe200078e00ff */
[----:B------:R-:W-:-:S07]  /*6b90*/  MOV R31, 0xffffffff ;  /* 0xffffffff001f7802 */ /* 0x000fce0000000f00 */
[----:B------:R-:W-:Y:S05]  /*6ba0*/  WARPSYNC.COLLECTIVE R31, `(.L_x_635) ;  /* 0x000000001f087348 */ /* 0x000fea0003c00000 */
[----:B------:R0:W1:Y:S02]  /*6bb0*/  SHFL.BFLY P0, R30, R32, R33, R34 ;  /* 0x0c000021201e7389 */ /* 0x0000640000000022 */
[----:B01----:R-:W-:Y:S05]  /*6bc0*/  ENDCOLLECTIVE ;  /* 0x000000000000791b */ /* 0x003fea0003800000 */
.L_x_635:
[----:B------:R-:W-:Y:S02]  /*6bd0*/  IMAD.MOV.U32 R33, RZ, RZ, 0x8 ;  /* 0x00000008ff217424 */ /* 0x000fe400078e00ff */
[----:B------:R-:W-:-:S05]  /*6be0*/  IMAD.MOV.U32 R20, RZ, RZ, R30 ;  /* 0x000000ffff147224 */ /* 0x000fca00078e001e */
[----:B------:R-:W-:-:S04]  /*6bf0*/  FMNMX R20, R29, R20, !PT ;  /* 0x000000141d147209 */ /* 0x000fc80007800000 */
[----:B------:R-:W-:-:S07]  /*6c00*/  MOV R32, R20 ;  /* 0x0000001400207202 */ /* 0x000fce0000000f00 */
[----:B------:R-:W-:Y:S05]  /*6c10*/  WARPSYNC.COLLECTIVE R31, `(.L_x_636) ;  /* 0x000000001f087348 */ /* 0x000fea0003c00000 */
[----:B------:R0:W1:Y:S02]  /*6c20*/  SHFL.BFLY P0, R30, R32, R33, R34 ;  /* 0x0c000021201e7389 */ /* 0x0000640000000022 */
[----:B01----:R-:W-:Y:S05]  /*6c30*/  ENDCOLLECTIVE ;  /* 0x000000000000791b */ /* 0x003fea0003800000 */
.L_x_636:
[----:B------:R-:W-:Y:S02]  /*6c40*/  MOV R33, 0x4 ;  /* 0x0000000400217802 */ /* 0x000fe40000000f00 */
[----:B------:R-:W-:-:S04]  /*6c50*/  MOV R21, R30 ;  /* 0x0000001e00157202 */ /* 0x000fc80000000f00 */
[----:B------:R-:W-:-:S05]  /*6c60*/  FMNMX R21, R20, R21, !PT ;  /* 0x0000001514157209 */ /* 0x000fca0007800000 */
[----:B------:R-:W-:-:S07]  /*6c70*/  IMAD.MOV.U32 R32, RZ, RZ, R21 ;  /* 0x000000ffff207224 */ /* 0x000fce00078e0015 */
[----:B------:R-:W-:Y:S05]  /*6c80*/  WARPSYNC.COLLECTIVE R31, `(.L_x_637) ;  /* 0x000000001f087348 */ /* 0x000fea0003c00000 */
[----:B------:R0:W1:Y:S02]  /*6c90*/  SHFL.BFLY P0, R30, R32, R33, R34 ;  /* 0x0c000021201e7389 */ /* 0x0000640000000022 */
[----:B01----:R-:W-:Y:S05]  /*6ca0*/  ENDCOLLECTIVE ;  /* 0x000000000000791b */ /* 0x003fea0003800000 */
.L_x_637:
[----:B------:R-:W-:Y:S02]  /*6cb0*/  IMAD.MOV.U32 R33, RZ, RZ, 0x2 ;  /* 0x00000002ff217424 */ /* 0x000fe400078e00ff */
[----:B------:R-:W-:-:S05]  /*6cc0*/  IMAD.MOV.U32 R28, RZ, RZ, R30 ;  /* 0x000000ffff1c7224 */ /* 0x000fca00078e001e */
[----:B------:R-:W-:-:S04]  /*6cd0*/  FMNMX R28, R21, R28, !PT ;  /* 0x0000001c151c7209 */ /* 0x000fc80007800000 */
[----:B------:R-:W-:-:S07]  /*6ce0*/  MOV R32, R28 ;  /* 0x0000001c00207202 */ /* 0x000fce0000000f00 */
[----:B------:R-:W-:Y:S05]  /*6cf0*/  WARPSYNC.COLLECTIVE R31, `(.L_x_638) ;  /* 0x000000001f087348 */ /* 0x000fea0003c00000 */
[----:B------:R0:W1:Y:S02]  /*6d00*/  SHFL.BFLY P0, R30, R32, R33, R34 ;  /* 0x0c000021201e7389 */ /* 0x0000640000000022 */
[----:B01----:R-:W-:Y:S05]  /*6d10*/  ENDCOLLECTIVE ;  /* 0x000000000000791b */ /* 0x003fea0003800000 */
.L_x_638:
[----:B------:R-:W-:Y:S02]  /*6d20*/  MOV R33, 0x1 ;  /* 0x0000000100217802 */ /* 0x000fe40000000f00 */
[----:B------:R-:W-:-:S04]  /*6d30*/  MOV R27, R30 ;  /* 0x0000001e001b7202 */ /* 0x000fc80000000f00 */
[----:B------:R-:W-:-:S05]  /*6d40*/  FMNMX R27, R28, R27, !PT ;  /* 0x0000001b1c1b7209 */ /* 0x000fca0007800000 */
[----:B------:R-:W-:-:S07]  /*6d50*/  IMAD.MOV.U32 R32, RZ, RZ, R27 ;  /* 0x000000ffff207224 */ /* 0x000fce00078e001b */
[----:B------:R-:W-:Y:S05]  /*6d60*/  WARPSYNC.COLLECTIVE R31, `(.L_x_639) ;  /* 0x000000001f087348 */ /* 0x000fea0003c00000 */
[----:B------:R0:W1:Y:S02]  /*6d70*/  SHFL.BFLY P0, R30, R32, R33, R34 ;  /* 0x0c000021201e7389 */ /* 0x0000640000000022 */
[----:B01----:R-:W-:Y:S05]  /*6d80*/  ENDCOLLECTIVE ;  /* 0x000000000000791b */ /* 0x003fea0003800000 */
.L_x_639:
[----:B------:R-:W-:Y:S05]  /*6d90*/  BRA `(.L_x_640) ;  /* 0xffffffbc00907947 */ /* 0x000fea000383ffff */
        .weak           $__internal_8_$__cuda_sm20_rcp_rn_f32_slowpath
        .type           $__internal_8_$__cuda_sm20_rcp_rn_f32_slowpath,@function
        .size           $__internal_8_$__cuda_sm20_rcp_rn_f32_slowpath,($__internal_9_$__cuda_sm3x_div_rn_noftz_f32_slowpath - $__internal_8_$__cuda_sm20_rcp_rn_f32_slowpath)
$__internal_8_$__cuda_sm20_rcp_rn_f32_slowpath:
        /* <DEDUP_REMOVED lines=15> */
.L_x_642:
        /* <DEDUP_REMOVED lines=33> */
.L_x_644:
[----:B------:R0:W1:Y:S02]  /*70a0*/  MUFU.RCP R22, R21 ;  /* 0x0000001500167308 */ /* 0x0000640000001000 */
.L_x_643:
[----:B------:R-:W-:Y:S05]  /*70b0*/  BSYNC.RECONVERGENT B1 ;  /* 0x0000000000017941 */ /* 0x000fea0003800200 */
.L_x_641:
[----:B------:R-:W-:Y:S01]  /*70c0*/  MOV R20, R26 ;  /* 0x0000001a00147202 */ /* 0x000fe20000000f00 */
[----:B0-----:R-:W-:-:S04]  /*70d0*/  IMAD.MOV.U32 R21, RZ, RZ, 0x0 ;  /* 0x00000000ff157424 */ /* 0x001fc800078e00ff */
[----:B-1----:R-:W-:Y:S05]  /*70e0*/  RET.REL.NODEC R20 `(_Z21int8_attention_kernelILi80ELb0EEvPK6__halfS2_S2_PS0_PKfiiiii) ;  /* 0xffffff8c14c47950 */ /* 0x002fea0003c3ffff */
        .weak           $__internal_9_$__cuda_sm3x_div_rn_noftz_f32_slowpath
        .type           $__internal_9_$__cuda_sm3x_div_rn_noftz_f32_slowpath,@function
        .size           $__internal_9_$__cuda_sm3x_div_rn_noftz_f32_slowpath,(.L_x_1852 - $__internal_9_$__cuda_sm3x_div_rn_noftz_f32_slowpath)
$__internal_9_$__cuda_sm3x_div_rn_noftz_f32_slowpath:
        /* <DEDUP_REMOVED lines=34> */
.L_x_646:
        /* <DEDUP_REMOVED lines=51> */
.L_x_653:
[----:B------:R-:W-:-:S04]  /*7640*/  LOP3.LUT R29, R29, 0x80000000, RZ, 0xc0, !PT ;  /* 0x800000001d1d7812 */ /* 0x000fc800078ec0ff */
[----:B------:R-:W-:Y:S01]  /*7650*/  LOP3.LUT R29, R29, 0x7f800000, RZ, 0xfc, !PT ;  /* 0x7f8000001d1d7812 */ /* 0x000fe200078efcff */
[----:B------:R-:W-:Y:S06]  /*7660*/  BRA `(.L_x_654) ;  /* 0x0000000000047947 */ /* 0x000fec0003800000 */
.L_x_652:
[----:B------:R-:W-:-:S07]  /*7670*/  LEA R29, R28, R29, 0x17 ;  /* 0x0000001d1c1d7211 */ /* 0x000fce00078eb8ff */
.L_x_654:
[----:B------:R-:W-:Y:S05]  /*7680*/  BSYNC.RECONVERGENT B3 ;  /* 0x0000000000037941 */ /* 0x000fea0003800200 */
.L_x_651:
[----:B------:R-:W-:Y:S05]  /*7690*/  BRA `(.L_x_655) ;  /* 0x0000000000207947 */ /* 0x000fea0003800000 */
.L_x_650:
[----:B------:R-:W-:-:S04]  /*76a0*/  LOP3.LUT R20, R21, 0x80000000, R20, 0x48, !PT ;  /* 0x8000000015147812 */ /* 0x000fc800078e4814 */
[----:B------:R-:W-:Y:S01]  /*76b0*/  LOP3.LUT R29, R20, 0x7f800000, RZ, 0xfc, !PT ;  /* 0x7f800000141d7812 */ /* 0x000fe200078efcff */
[----:B------:R-:W-:Y:S06]  /*76c0*/  BRA `(.L_x_655) ;  /* 0x0000000000147947 */ /* 0x000fec0003800000 */
.L_x_649:
[----:B------:R-:W-:Y:S01]  /*76d0*/  LOP3.LUT R29, R21, 0x80000000, R20, 0x48, !PT ;  /* 0x80000000151d7812 */ /* 0x000fe200078e4814 */
[----:B------:R-:W-:Y:S06]  /*76e0*/  BRA `(.L_x_655) ;  /* 0x00000000000c7947 */ /* 0x000fec0003800000 */
.L_x_648:
[----:B------:R-:W0:Y:S01]  /*76f0*/  MUFU.RSQ R29, -QNAN ;  /* 0xffc00000001d7908 */ /* 0x000e220000001400 */
[----:B------:R-:W-:Y:S05]  /*7700*/  BRA `(.L_x_655) ;  /* 0x0000000000047947 */ /* 0x000fea0003800000 */
.L_x_647:
[----:B------:R-:W-:-:S07]  /*7710*/  FADD.FTZ R29, R20, R21 ;  /* 0x00000015141d7221 */ /* 0x000fce0000010000 */
.L_x_655:
[----:B------:R-:W-:Y:S05]  /*7720*/  BSYNC.RECONVERGENT B2 ;  /* 0x0000000000027941 */ /* 0x000fea0003800200 */
.L_x_645:
[----:B------:R-:W-:Y:S01]  /*7730*/  IMAD.MOV.U32 R20, RZ, RZ, R32 ;  /* 0x000000ffff147224 */ /* 0x000fe200078e0020 */
[----:B------:R-:W-:-:S04]  /*7740*/  MOV R21, 0x0 ;  /* 0x0000000000157802 */ /* 0x000fc80000000f00 */
[----:B0-----:R-:W-:Y:S05]  /*7750*/  RET.REL.NODEC R20 `(_Z21int8_attention_kernelILi80ELb0EEvPK6__halfS2_S2_PS0_PKfiiiii) ;  /* 0xffffff8814287950 */ /* 0x001fea0003c3ffff */
.L_x_656:
        /* <DEDUP_REMOVED lines=10> */
.L_x_1852:


//--------------------- .text._Z21int8_attention_kernelILi64ELb0EEvPK6__halfS2_S2_PS0_PKfiiiii --------------------------
	.section	.text._Z21int8_attention_kernelILi64ELb0EEvPK6__halfS2_S2_PS0_PKfiiiii,"ax",@progbits
	.align	128
        .global         _Z21int8_attention_kernelILi64ELb0EEvPK6__halfS2_S2_PS0_PKfiiiii
        .type           _Z21int8_attention_kernelILi64ELb0EEvPK6__halfS2_S2_PS0_PKfiiiii,@function
        .size           _Z21int8_attention_kernelILi64ELb0EEvPK6__halfS2_S2_PS0_PKfiiiii,(.L_x_1854 - _Z21int8_attention_kernelILi64ELb0EEvPK6__halfS2_S2_PS0_PKfiiiii)
        .other          _Z21int8_attention_kernelILi64ELb0EEvPK6__halfS2_S2_PS0_PKfiiiii,@"STO_CUDA_ENTRY STV_DEFAULT"
_Z21int8_attention_kernelILi64ELb0EEvPK6__halfS2_S2_PS0_PKfiiiii:
.text._Z21int8_attention_kernelILi64ELb0EEvPK6__halfS2_S2_PS0_PKfiiiii:
        /* <DEDUP_REMOVED lines=18> */
[----:B0-----:R-:W-:-:S02]  /*0120*/  VIADD R4, R6, 0xffffffe ;  /* 0x0ffffffe06047836 */ /* 0x001fc40000000000 */
[----:B-1----:R-:W-:-:S04]  /*0130*/  @P0 IMAD.WIDE R2, R5, 0x4, R2 ;  /* 0x0000000405020825 */ /* 0x002fc800078e0202 */
[----:B------:R0:W1:Y:S01]  /*0140*/  F2I.FTZ.U32.TRUNC.NTZ R5, R4 ;  /* 0x0000000400057305 */ /* 0x000062000021f000 */
[----:B--2---:R2:W5:Y:S01]  /*0150*/  @P0 LDG.E.CONSTANT R85, desc[UR6][R2.64] ;  /* 0x0000000602550981 */ /* 0x004562000c1e9900 */
[----:B------:R-:W4:Y:S01]  /*0160*/  S2UR UR4, SR_CTAID.X ;  /* 0x00000000000479c3 */ /* 0x000f220000002500 */
[----:B------:R-:W-:Y:S01]  /*0170*/  IMAD.MOV.U32 R109, RZ, RZ, RZ ;  /* 0x000000ffff6d7224 */ /* 0x000fe200078e00ff */
[----:B------:R-:W-:Y:S01]  /*0180*/  BSSY.RECONVERGENT B0, `(.L_x_657) ;  /* 0x00000b3000007945 */ /* 0x000fe20003800200 */
[----:B------:R-:W4:Y:S01]  /*0190*/  S2R R89, SR_TID.X ;  /* 0x0000000000597919 */ /* 0x000f220000002100 */
[----:B---3--:R-:W-:Y:S01]  /*01a0*/  ISETP.GE.AND P2, PT, R108, RZ, PT ;  /* 0x000000ff6c00720c */ /* 0x008fe20003f46270 */
[----:B0-----:R-:W-:Y:S02]  /*01b0*/  IMAD.MOV.U32 R4, RZ, RZ, RZ ;  /* 0x000000ffff047224 */ /* 0x001fe400078e00ff */
[----:B------:R-:W-:Y:S01]  /*01c0*/  IMAD.MOV.U32 R11, RZ, RZ, RZ ;  /* 0x000000ffff0b7224 */ /* 0x000fe200078e00ff */
[----:B--2---:R-:W-:-:S02]  /*01d0*/  IABS R2, R108 ;  /* 0x0000006c00027213 */ /* 0x004fc40000000000 */
        /* <DEDUP_REMOVED lines=8> */
[----:B------:R-:W-:Y:S01]  /*0260*/  IMAD.WIDE.U32 R104, R105, 0x40, RZ ;  /* 0x0000004069687825 */ /* 0x000fe200078e00ff */
[----:B----4-:R-:W-:-:S03]  /*0270*/  SHF.R.U32.HI R90, RZ, 0x5, R89 ;  /* 0x00000005ff5a7819 */ /* 0x010fc60000011659 */
[----:B------:R-:W-:Y:S02]  /*0280*/  IMAD R2, R7, R5, R2 ;  /* 0x0000000507027224 */ /* 0x000fe400078e0202 */
        /* <DEDUP_REMOVED lines=8> */
[----:B------:R-:W-:Y:S02]  /*0310*/  IMAD R3, R3, UR4, RZ ;  /* 0x0000000403037c24 */ /* 0x000fe4000f8e02ff */
[----:B------:R-:W-:Y:S02]  /*0320*/  IMAD R5, R4, UR4, RZ ;  /* 0x0000000404057c24 */ /* 0x000fe4000f8e02ff */
[----:B------:R-:W-:Y:S02]  /*0330*/  IMAD.IADD R3, R109, 0x1, R3 ;  /* 0x000000016d037824 */ /* 0x000fe400078e0203 */
[----:B------:R-:W-:Y:S02]  /*0340*/  @!P1 IADD3 R2, PT, PT, R2, -R7, RZ ;  /* 0x8000000702029210 */ /* 0x000fe40007ffe0ff */
[----:B------:R-:W0:Y:S03]  /*0350*/  LDC.64 R6, c[0x0][0x380] ;  /* 0x0000e000ff067b82 */ /* 0x000e260000000a00 */
[----:B------:R-:W-:Y:S01]  /*0360*/  @!P2 IMAD.MOV R2, RZ, RZ, -R2 ;  /* 0x000000ffff02a224 */ /* 0x000fe200078e0a02 */
[----:B------:R-:W-:-:S02]  /*0370*/  @!P0 LOP3.LUT R2, RZ, R9, RZ, 0x33, !PT ;  /* 0x00000009ff028212 */ /* 0x000fc400078e33ff */
[----:B------:R-:W-:Y:S02]  /*0380*/  ISETP.GE.AND P0, PT, R89, R86, PT ;  /* 0x000000565900720c */ /* 0x000fe40003f06270 */
[----:B------:R-:W-:Y:S01]  /*0390*/  MOV R10, R2 ;  /* 0x00000002000a7202 */ /* 0x000fe20000000f00 */
[-C--:B------:R-:W-:Y:S02]  /*03a0*/  IMAD R2, R105, R108.reuse, RZ ;  /* 0x0000006c69027224 */ /* 0x080fe400078e02ff */
[----:B------:R-:W-:-:S04]  /*03b0*/  IMAD.WIDE.U32 R108, R104, R108, RZ ;  /* 0x0000006c686c7225 */ /* 0x000fc800078e00ff */
[----:B------:R-:W-:-:S04]  /*03c0*/  IMAD.WIDE.U32 R10, R9, UR4, R10 ;  /* 0x00000004090a7c25 */ /* 0x000fc8000f8e000a */
[----:B------:R-:W-:Y:S01]  /*03d0*/  IMAD R3, R104, R3, R2 ;  /* 0x0000000368037224 */ /* 0x000fe200078e0202 */
[----:B------:R-:W-:Y:S01]  /*03e0*/  IADD3 R12, PT, PT, R11, R5, RZ ;  /* 0x000000050b0c7210 */ /* 0x000fe20007ffe0ff */
[----:B------:R-:W-:Y:S02]  /*03f0*/  IMAD R5, R105, R10, RZ ;  /* 0x0000000a69057224 */ /* 0x000fe400078e02ff */
[----:B------:R-:W-:Y:S01]  /*0400*/  IMAD.IADD R2, R109, 0x1, R3 ;  /* 0x000000016d027824 */ /* 0x000fe200078e0203 */
[----:B0-----:R-:W-:Y:S01]  /*0410*/  LEA R8, P1, R108, R6, 0x1 ;  /* 0x000000066c087211 */ /* 0x001fe200078208ff */
        /* <DEDUP_REMOVED lines=21> */
.L_x_661:
        /* <DEDUP_REMOVED lines=46> */
.L_x_660:
[----:B------:R-:W-:Y:S05]  /*0850*/  BSYNC.RECONVERGENT B1 ;  /* 0x0000000000017941 */ /* 0x000fea0003800200 */
.L_x_659:
        /* <DEDUP_REMOVED lines=33> */
.L_x_663:
[----:B------:R-:W-:Y:S05]  /*0a70*/  BSYNC.RECONVERGENT B1 ;  /* 0x0000000000017941 */ /* 0x000fea0003800200 */
.L_x_662:
        /* <DEDUP_REMOVED lines=23> */
.L_x_665:
[----:B------:R-:W-:Y:S05]  /*0bf0*/  BSYNC.RECONVERGENT B1 ;  /* 0x0000000000017941 */ /* 0x000fea0003800200 */
.L_x_664:
[----:B------:R-:W-:Y:S05]  /*0c00*/  @!P1 BRA `(.L_x_658) ;  /* 0x0000000000289947 */ /* 0x000fea0003800000 */
[----:B------:R-:W-:-:S07]  /*0c10*/  MOV R13, RZ ;  /* 0x000000ff000d7202 */ /* 0x000fce0000000f00 */
.L_x_666:
        /* <DEDUP_REMOVED lines=9> */
.L_x_658:
[----:B------:R-:W-:Y:S05]  /*0cb0*/  BSYNC.RECONVERGENT B0 ;  /* 0x0000000000007941 */ /* 0x000fea0003800200 */
.L_x_657:
[----:B------:R-:W0:Y:S01]  /*0cc0*/  SHFL.BFLY PT, R6, R3, 0x10, 0x1f ;  /* 0x0e001f0003067f89 */ /* 0x000e2200000e0000 */
[----:B------:R-:W1:Y:S01]  /*0cd0*/  S2UR UR5, SR_CgaCtaId ;  /* 0x00000000000579c3 */ /* 0x000e620000008800 */
[----:B------:R-:W-:Y:S01]  /*0ce0*/  UMOV UR4, 0x400 ;  /* 0x0000040000047882 */ /* 0x000fe20000000000 */
[C---:B------:R-:W-:Y:S02]  /*0cf0*/  ISETP.GT.U32.AND P1, PT, R89.reuse, 0x3, PT ;  /* 0x000000035900780c */ /* 0x040fe40003f24070 */
[----:B------:R-:W-:Y:S02]  /*0d00*/  MOV R13, 0xf149f2ca ;  /* 0xf149f2ca000d7802 */ /* 0x000fe40000000f00 */
        /* <DEDUP_REMOVED lines=29> */
.L_x_765:
[----:B-1----:R-:W-:-:S07]  /*0ee0*/  FMNMX R13, R15, R16, !PT ;  /* 0x000000100f0d7209 */ /* 0x002fce0007800000 */
.L_x_667:
        /* <DEDUP_REMOVED lines=22> */
[----:B------:R-:W-:Y:S05]  /*1050*/  CALL.REL.NOINC `($__internal_11_$__cuda_sm3x_div_rn_noftz_f32_slowpath) ;  /* 0x0000006c00487944 */ /* 0x000fea0003c00000 */
[----:B------:R-:W-:-:S07]  /*1060*/  MOV R21, R27 ;  /* 0x0000001b00157202 */ /* 0x000fce0000000f00 */
.L_x_669:
[----:B------:R-:W-:Y:S04]  /*1070*/  BSSY.RECONVERGENT B0, `(.L_x_670) ;  /* 0x0000063000007945 */ /* 0x000fe80003800200 */
[----:B------:R-:W-:Y:S05]  /*1080*/  @P2 BRA `(.L_x_671) ;  /* 0x0000000400842947 */ /* 0x000fea0003800000 */
[----:B------:R-:W-:Y:S01]  /*1090*/  LOP3.LUT R7, RZ, R89, RZ, 0x33, !PT ;  /* 0x00000059ff077212 */ /* 0x000fe200078e33ff */
[----:B------:R-:W-:Y:S01]  /*10a0*/  BSSY.RECONVERGENT B1, `(.L_x_672) ;  /* 0x000001f000017945 */ /* 0x000fe20003800200 */
[----:B------:R-:W-:Y:S01]  /*10b0*/  LOP3.LUT R23, R89, 0x3f, RZ, 0xc0, !PT ;  /* 0x0000003f59177812 */ /* 0x000fe200078ec0ff */
[----:B------:R-:W-:Y:S02]  /*10c0*/  IMAD.MOV.U32 R13, RZ, RZ, R89 ;  /* 0x000000ffff0d7224 */ /* 0x000fe400078e0059 */
[----:B------:R-:W-:-:S05]  /*10d0*/  IMAD.IADD R7, R86, 0x1, R7 ;  /* 0x0000000156077824 */ /* 0x000fca00078e0207 */
[C---:B------:R-:W-:Y:S02]  /*10e0*/  LOP3.LUT R6, R7.reuse, 0x180, RZ, 0xc0, !PT ;  /* 0x0000018007067812 */ /* 0x040fe400078ec0ff */
[----:B------:R-:W-:Y:S02]  /*10f0*/  ISETP.GE.U32.AND P1, PT, R7, 0x180, PT ;  /* 0x000001800700780c */ /* 0x000fe40003f26070 */
[----:B------:R-:W-:-:S13]  /*1100*/  ISETP.NE.AND P0, PT, R6, 0x180, PT ;  /* 0x000001800600780c */ /* 0x000fda0003f05270 */
[----:B------:R-:W-:Y:S05]  /*1110*/  @!P0 BRA `(.L_x_673) ;  /* 0x00000000005c8947 */ /* 0x000fea0003800000 */
[----:B------:R-:W-:Y:S01]  /*1120*/  LEA.HI R6, R7, 0x1, RZ, 0x19 ;  /* 0x0000000107067811 */ /* 0x000fe200078fc8ff */
[----:B------:R-:W-:Y:S01]  /*1130*/  IMAD.MOV.U32 R14, RZ, RZ, RZ ;  /* 0x000000ffff0e7224 */ /* 0x000fe200078e00ff */
[----:B------:R-:W-:Y:S02]  /*1140*/  MOV R13, R89 ;  /* 0x00000059000d7202 */ /* 0x000fe40000000f00 */
[----:B------:R-:W-:-:S07]  /*1150*/  LOP3.LUT R19, R6, 0x3, RZ, 0xc0, !PT ;  /* 0x0000000306137812 */ /* 0x000fce00078ec0ff */
.L_x_674:
[----:B------:R-:W-:-:S05]  /*1160*/  IMAD R6, R0, 0x1000, R13 ;  /* 0x0000100000067824 */ /* 0x000fca00078e020d */
[----:B------:R-:W-:-:S05]  /*1170*/  LOP3.LUT R7, R23, 0x7fffffc0, R6, 0xf8, !PT ;  /* 0x7fffffc017077812 */ /* 0x000fca00078ef806 */
[----:B------:R-:W-:-:S06]  /*1180*/  IMAD.WIDE.U32 R6, R7, 0x2, R8 ;  /* 0x0000000207067825 */ /* 0x000fcc00078e0008 */
[----:B------:R-:W2:Y:S01]  /*1190*/  LDG.E.U16.CONSTANT R6, desc[UR6][R6.64] ;  /* 0x0000000606067981 */ /* 0x000ea2000c1e9500 */
[----:B------:R-:W-:Y:S01]  /*11a0*/  IMAD.MOV.U32 R15, RZ, RZ, 0x3f000000 ;  /* 0x3f000000ff0f7424 */ /* 0x000fe200078e00ff */
[----:B0-----:R-:W-:Y:S01]  /*11b0*/  LOP3.LUT R17, R23, 0x7fffffc0, R13, 0xf8, !PT ;  /* 0x7fffffc017117812 */ /* 0x001fe200078ef80d */
[----:B------:R-:W-:Y:S01]  /*11c0*/  VIADD R14, R14, 0x1 ;  /* 0x000000010e0e7836 */ /* 0x000fe20000000000 */
[----:B------:R-:W-:-:S04]  /*11d0*/  IADD3 R13, PT, PT, R13, 0x80, RZ ;  /* 0x000000800d0d7810 */ /* 0x000fc80007ffe0ff */
        /* <DEDUP_REMOVED lines=11> */
.L_x_673:
[----:B------:R-:W-:Y:S05]  /*1290*/  BSYNC.RECONVERGENT B1 ;  /* 0x0000000000017941 */ /* 0x000fea0003800200 */
.L_x_672:
[----:B------:R-:W-:Y:S05]  /*12a0*/  @!P1 BRA `(.L_x_671) ;  /* 0x0000000000fc9947 */ /* 0x000fea0003800000 */
.L_x_675:
[----:B0--3--:R-:W-:-:S04]  /*12b0*/  IMAD R16, R0, 0x1000, R13 ;  /* 0x0000100000107824 */ /* 0x009fc800078e020d */
[C---:B------:R-:W-:Y:S01]  /*12c0*/  VIADD R6, R16.reuse, 0x80 ;  /* 0x0000008010067836 */ /* 0x040fe20000000000 */
[C---:B------:R-:W-:Y:S01]  /*12d0*/  LOP3.LUT R19, R23.reuse, 0x7fffffc0, R16, 0xf8, !PT ;  /* 0x7fffffc017137812 */ /* 0x040fe200078ef810 */
[C---:B------:R-:W-:Y:S01]  /*12e0*/  VIADD R14, R16.reuse, 0x100 ;  /* 0x00000100100e7836 */ /* 0x040fe20000000000 */
[----:B------:R-:W-:Y:S02]  /*12f0*/  IADD3 R16, PT, PT, R16, 0x180, RZ ;  /* 0x0000018010107810 */ /* 0x000fe40007ffe0ff */
[----:B------:R-:W-:Y:S01]  /*1300*/  LOP3.LUT R7, R23, 0x7fffffc0, R6, 0xf8, !PT ;  /* 0x7fffffc017077812 */ /* 0x000fe200078ef806 */
[----:B------:R-:W-:Y:S01]  /*1310*/  IMAD.WIDE.U32 R18, R19, 0x2, R8 ;  /* 0x0000000213127825 */ /* 0x000fe200078e0008 */
[C---:B------:R-:W-:Y:S02]  /*1320*/  LOP3.LUT R15, R23.reuse, 0x7fffffc0, R14, 0xf8, !PT ;  /* 0x7fffffc0170f7812 */ /* 0x040fe400078ef80e */
[----:B------:R-:W-:Y:S01]  /*1330*/  LOP3.LUT R17, R23, 0x7fffffc0, R16, 0xf8, !PT ;  /* 0x7fffffc017117812 */ /* 0x000fe200078ef810 */
[----:B------:R-:W-:-:S02]  /*1340*/  IMAD.WIDE.U32 R6, R7, 0x2, R8 ;  /* 0x0000000207067825 */ /* 0x000fc400078e0008 */
[----:B------:R0:W2:Y:S02]  /*1350*/  LDG.E.U16.CONSTANT R18, desc[UR6][R18.64] ;  /* 0x0000000612127981 */ /* 0x0000a4000c1e9500 */
[--C-:B------:R-:W-:Y:S02]  /*1360*/  IMAD.WIDE.U32 R14, R15, 0x2, R8.reuse ;  /* 0x000000020f0e7825 */ /* 0x100fe400078e0008 */
[----:B------:R-:W3:Y:S02]  /*1370*/  LDG.E.U16.CONSTANT R6, desc[UR6][R6.64] ;  /* 0x0000000606067981 */ /* 0x000ee4000c1e9500 */
[----:B------:R-:W-:Y:S02]  /*1380*/  IMAD.WIDE.U32 R16, R17, 0x2, R8 ;  /* 0x0000000211107825 */ /* 0x000fe400078e0008 */
[----:B------:R-:W4:Y:S04]  /*1390*/  LDG.E.U16.CONSTANT R14, desc[UR6][R14.64] ;  /* 0x000000060e0e7981 */ /* 0x000f28000c1e9500 */
[----:B------:R-:W5:Y:S01]  /*13a0*/  LDG.E.U16.CONSTANT R16, desc[UR6][R16.64] ;  /* 0x0000000610107981 */ /* 0x000f62000c1e9500 */
[----:B0-----:R-:W-:-:S02]  /*13b0*/  IMAD.MOV.U32 R19, RZ, RZ, 0x3f000000 ;  /* 0x3f000000ff137424 */ /* 0x001fc400078e00ff */
[----:B------:R-:W-:Y:S02]  /*13c0*/  VIADD R22, R13, 0x80 ;  /* 0x000000800d167836 */ /* 0x000fe40000000000 */
[----:B--2---:R-:W-:Y:S02]  /*13d0*/  HADD2.F32 R20, -RZ, R18.H0_H0 ;  /* 0x20000012ff147230 */ /* 0x004fe40000004100 */
[----:B---3--:R-:W-:-:S03]  /*13e0*/  HADD2.F32 R18, -RZ, R6.H0_H0 ;  /* 0x20000006ff127230 */ /* 0x008fc60000004100 */
[-C--:B------:R-:W-:Y:S01]  /*13f0*/  FMUL R20, R20, R21.reuse ;  /* 0x0000001514147220 */ /* 0x080fe20000400000 */
[----:B----4-:R-:W-:Y:S02]  /*1400*/  HADD2.F32 R6, -RZ, R14.H0_H0 ;  /* 0x2000000eff067230 */ /* 0x010fe40000004100 */
[-C--:B------:R-:W-:Y:S02]  /*1410*/  FMUL R18, R18, R21.reuse ;  /* 0x0000001512127220 */ /* 0x080fe40000400000 */
[----:B------:R-:W-:Y:S01]  /*1420*/  LOP3.LUT R25, R19, 0x80000000, R20, 0xb8, !PT ;  /* 0x8000000013197812 */ /* 0x000fe200078eb814 */
[----:B------:R-:W-:Y:S02]  /*1430*/  VIADD R14, R13, 0x100 ;  /* 0x000001000d0e7836 */ /* 0x000fe40000000000 */
[----:B------:R-:W-:Y:S01]  /*1440*/  FMUL R6, R6, R21 ;  /* 0x0000001506067220 */ /* 0x000fe20000400000 */
[----:B-----5:R-:W-:Y:S02]  /*1450*/  HADD2.F32 R16, -RZ, R16.H0_H0 ;  /* 0x20000010ff107230 */ /* 0x020fe40000004100 */
[----:B------:R-:W-:Y:S01]  /*1460*/  FADD.RZ R25, R20, R25 ;  /* 0x0000001914197221 */ /* 0x000fe2000000c000 */
[----:B------:R-:W-:-:S02]  /*1470*/  LOP3.LUT R7, R19, 0x80000000, R18, 0xb8, !PT ;  /* 0x8000000013077812 */ /* 0x000fc400078eb812 */
[----:B------:R-:W-:Y:S01]  /*1480*/  LOP3.LUT R15, R19, 0x80000000, R6, 0xb8, !PT ;  /* 0x80000000130f7812 */ /* 0x000fe200078eb806 */
[----:B------:R-:W-:Y:S01]  /*1490*/  FMUL R16, R16, R21 ;  /* 0x0000001510107220 */ /* 0x000fe20000400000 */
[----:B------:R-:W-:Y:S01]  /*14a0*/  LOP3.LUT R20, R23, 0x7fffffc0, R13, 0xf8, !PT ;  /* 0x7fffffc017147812 */ /* 0x000fe200078ef80d */
[----:B------:R-:W-:Y:S01]  /*14b0*/  FADD.RZ R7, R18, R7 ;  /* 0x0000000712077221 */ /* 0x000fe2000000c000 */
[----:B------:R-:W0:Y:S01]  /*14c0*/  FRND.TRUNC R25, R25 ;  /* 0x0000001900197307 */ /* 0x000e22000020d000 */
[----:B------:R-:W-:Y:S01]  /*14d0*/  FADD.RZ R15, R6, R15 ;  /* 0x0000000f060f7221 */ /* 0x000fe2000000c000 */
[----:B------:R-:W-:-:S05]  /*14e0*/  LOP3.LUT R17, R19, 0x80000000, R16, 0xb8, !PT ;  /* 0x8000000013117812 */ /* 0x000fca00078eb810 */
[----:B------:R-:W-:Y:S01]  /*14f0*/  FADD.RZ R17, R16, R17 ;  /* 0x0000001110117221 */ /* 0x000fe2000000c000 */
        /* <DEDUP_REMOVED lines=13> */
[C---:B------:R-:W-:Y:S01]  /*15d0*/  IADD3 R17, PT, PT, R13.reuse, 0x180, RZ ;  /* 0x000001800d117810 */ /* 0x040fe20007ffe0ff */
[----:B------:R-:W-:Y:S01]  /*15e0*/  VIADD R13, R13, 0x200 ;  /* 0x000002000d0d7836 */ /* 0x000fe20000000000 */
[----:B------:R-:W-:Y:S02]  /*15f0*/  FMNMX R18, R7, -128, !PT ;  /* 0xc300000007127809 */ /* 0x000fe40007800000 */
[C---:B------:R-:W-:Y:S02]  /*1600*/  LOP3.LUT R7, R23.reuse, 0x7fffffc0, R22, 0xf8, !PT ;  /* 0x7fffffc017077812 */ /* 0x040fe400078ef816 */
[----:B------:R-:W-:Y:S01]  /*1610*/  LOP3.LUT R17, R23, 0x7fffffc0, R17, 0xf8, !PT ;  /* 0x7fffffc017117812 */ /* 0x000fe200078ef811 */
        /* <DEDUP_REMOVED lines=8> */
.L_x_671:
[----:B------:R-:W-:Y:S05]  /*16a0*/  BSYNC.RECONVERGENT B0 ;  /* 0x0000000000007941 */ /* 0x000fea0003800200 */
.L_x_670:
[----:B---3--:R-:W-:Y:S01]  /*16b0*/  IADD3 R6, PT, PT, -R86, 0x1000, RZ ;  /* 0x0000100056067810 */ /* 0x008fe20007ffe1ff */
[----:B------:R-:W-:Y:S03]  /*16c0*/  BSSY.RECONVERGENT B0, `(.L_x_676) ;  /* 0x0000034000007945 */ /* 0x000fe60003800200 */
[----:B------:R-:W-:-:S13]  /*16d0*/  ISETP.GE.U32.AND P0, PT, R89, R6, PT ;  /* 0x000000065900720c */ /* 0x000fda0003f06070 */
[----:B------:R-:W-:Y:S05]  /*16e0*/  @P0 BRA `(.L_x_677) ;  /* 0x0000000000c40947 */ /* 0x000fea0003800000 */
[C---:B------:R-:W-:Y:S01]  /*16f0*/  LOP3.LUT R7, R89.reuse, 0xfc0, RZ, 0x3c, !PT ;  /* 0x00000fc059077812 */ /* 0x040fe200078e3cff */
[----:B------:R-:W-:Y:S01]  /*1700*/  BSSY.RECONVERGENT B1, `(.L_x_678) ;  /* 0x000001a000017945 */ /* 0x000fe20003800200 */
[----:B0-----:R-:W-:-:S03]  /*1710*/  LOP3.LUT R17, R89, 0x3f, RZ, 0xc0, !PT ;  /* 0x0000003f59117812 */ /* 0x001fc600078ec0ff */
[----:B------:R-:W-:Y:S02]  /*1720*/  IMAD.IADD R9, R7, 0x1, -R86 ;  /* 0x0000000107097824 */ /* 0x000fe400078e0a56 */
[----:B------:R-:W-:-:S03]  /*1730*/  IMAD.MOV.U32 R7, RZ, RZ, R89 ;  /* 0x000000ffff077224 */ /* 0x000fc600078e0059 */
[C---:B------:R-:W-:Y:S02]  /*1740*/  ISETP.GE.U32.AND P0, PT, R9.reuse, 0x380, PT ;  /* 0x000003800900780c */ /* 0x040fe40003f06070 */
[----:B------:R-:W-:-:S04]  /*1750*/  LEA.HI R13, R9, 0x1, RZ, 0x19 ;  /* 0x00000001090d7811 */ /* 0x000fc800078fc8ff */
[----:B------:R-:W-:-:S04]  /*1760*/  LOP3.LUT R14, R13, 0x7, RZ, 0xc0, !PT ;  /* 0x000000070d0e7812 */ /* 0x000fc800078ec0ff */
[----:B------:R-:W-:-:S03]  /*1770*/  ISETP.NE.AND P1, PT, R14, RZ, PT ;  /* 0x000000ff0e00720c */ /* 0x000fc60003f25270 */
[----:B------:R-:W-:Y:S10]  /*1780*/  @!P0 BRA `(.L_x_679) ;  /* 0x0000000000448947 */ /* 0x000ff40003800000 */
[----:B------:R-:W-:Y:S01]  /*1790*/  LOP3.LUT R15, R13, 0x3fffff8, RZ, 0xc0, !PT ;  /* 0x03fffff80d0f7812 */ /* 0x000fe200078ec0ff */
[----:B------:R-:W-:Y:S01]  /*17a0*/  IMAD.MOV.U32 R7, RZ, RZ, R89 ;  /* 0x000000ffff077224 */ /* 0x000fe200078e0059 */
[----:B------:R-:W-:-:S07]  /*17b0*/  MOV R6, RZ ;  /* 0x000000ff00067202 */ /* 0x000fce0000000f00 */
.L_x_680:
[----:B0-----:R-:W-:Y:S01]  /*17c0*/  IMAD.IADD R8, R86, 0x1, R7 ;  /* 0x0000000156087824 */ /* 0x001fe200078e0207 */
[----:B------:R-:W-:Y:S01]  /*17d0*/  IADD3 R7, PT, PT, R7, 0x400, RZ ;  /* 0x0000040007077810 */ /* 0x000fe20007ffe0ff */
[----:B------:R-:W-:-:S03]  /*17e0*/  VIADD R6, R6, 0x8 ;  /* 0x0000000806067836 */ /* 0x000fc60000000000 */
        /* <DEDUP_REMOVED lines=11> */
.L_x_679:
[----:B------:R-:W-:Y:S05]  /*18a0*/  BSYNC.RECONVERGENT B1 ;  /* 0x0000000000017941 */ /* 0x000fea0003800200 */
.L_x_678:
[----:B------:R-:W-:Y:S05]  /*18b0*/  @!P1 BRA `(.L_x_677) ;  /* 0x0000000000509947 */ /* 0x000fea0003800000 */
[----:B------:R-:W-:Y:S02]  /*18c0*/  ISETP.GE.U32.AND P0, PT, R14, 0x4, PT ;  /* 0x000000040e00780c */ /* 0x000fe40003f06070 */
[----:B------:R-:W-:-:S11]  /*18d0*/  LOP3.LUT P1, R13, R13, 0x3, RZ, 0xc0, !PT ;  /* 0x000000030d0d7812 */ /* 0x000fd6000782c0ff */
[----:B------:R-:W-:Y:S02]  /*18e0*/  @P0 IMAD.IADD R6, R86, 0x1, R7 ;  /* 0x0000000156060824 */ /* 0x000fe400078e0207 */
[----:B------:R-:W-:-:S03]  /*18f0*/  @P0 VIADD R7, R7, 0x200 ;  /* 0x0000020007070836 */ /* 0x000fc60000000000 */
        /* <DEDUP_REMOVED lines=8> */
[----:B0-----:R-:W-:Y:S01]  /*1980*/  @P1 IMAD.IADD R8, R86, 0x1, R7 ;  /* 0x0000000156081824 */ /* 0x001fe200078e0207 */
[----:B------:R-:W-:-:S04]  /*1990*/  @P1 IADD3 R7, PT, PT, R7, 0x100, RZ ;  /* 0x0000010007071810 */ /* 0x000fc80007ffe0ff */
[----:B------:R-:W-:Y:S01]  /*19a0*/  @P1 LOP3.LUT R8, R17, 0xffffffc0, R8, 0xf8, !PT ;  /* 0xffffffc011081812 */ /* 0x000fe200078ef808 */
[----:B-1----:R-:W-:-:S04]  /*19b0*/  @!P0 IMAD.IADD R6, R86, 0x1, R7 ;  /* 0x0000000156068824 */ /* 0x002fc800078e0207 */
[----:B------:R2:W-:Y:S01]  /*19c0*/  @P1 STS.U8 [R8+UR4], RZ ;  /* 0x000000ff08001988 */ /* 0x0005e20008000004 */
[----:B------:R-:W-:-:S03]  /*19d0*/  @!P0 LOP3.LUT R6, R17, 0xffffffc0, R6, 0xf8, !PT ;  /* 0xffffffc011068812 */ /* 0x000fc600078ef806 */
[----:B------:R2:W-:Y:S04]  /*19e0*/  @P1 STS.U8 [R8+UR4+0x80], RZ ;  /* 0x000080ff08001988 */ /* 0x0005e80008000004 */
[----:B------:R2:W-:Y:S02]  /*19f0*/  @!P0 STS.U8 [R6+UR4], RZ ;  /* 0x000000ff06008988 */ /* 0x0005e40008000004 */
.L_x_677:
[----:B------:R-:W-:Y:S05]  /*1a00*/  BSYNC.RECONVERGENT B0 ;  /* 0x0000000000007941 */ /* 0x000fea0003800200 */
.L_x_676:
[----:B------:R-:W-:Y:S01]  /*1a10*/  ISETP.GE.U32.AND P0, PT, R89, 0x40, PT ;  /* 0x000000405900780c */ /* 0x000fe20003f06070 */
[----:B------:R-:W-:Y:S01]  /*1a20*/  BSSY.RECONVERGENT B0, `(.L_x_681) ;  /* 0x0000020000007945 */ /* 0x000fe20003800200 */
[----:B------:R-:W-:Y:S01]  /*1a30*/  SHF.R.U32.HI R15, RZ, 0x7, R89 ;  /* 0x00000007ff0f7819 */ /* 0x000fe20000011659 */
[----:B------:R-:W-:Y:S01]  /*1a40*/  IMAD.MOV.U32 R9, RZ, RZ, RZ ;  /* 0x000000ffff097224 */ /* 0x000fe200078e00ff */
[----:B------:R-:W-:Y:S02]  /*1a50*/  MOV R13, R89 ;  /* 0x00000059000d7202 */ /* 0x000fe40000000f00 */
[----:B-12---:R-:W-:-:S04]  /*1a60*/  IADD3 R6, PT, PT, -R15, 0x20, RZ ;  /* 0x000000200f067810 */ /* 0x006fc80007ffe1ff */
[C---:B------:R-:W-:Y:S02]  /*1a70*/  LOP3.LUT R7, R6.reuse, 0xf, RZ, 0xc0, !PT ;  /* 0x0000000f06077812 */ /* 0x040fe400078ec0ff */
[----:B0-----:R-:W-:Y:S01]  /*1a80*/  LOP3.LUT R8, R6, 0x30, RZ, 0xc0, !PT ;  /* 0x0000003006087812 */ /* 0x001fe200078ec0ff */
[----:B------:R-:W-:Y:S01]  /*1a90*/  @!P0 IMAD.MOV.U32 R14, RZ, RZ, -0xeb60d36 ;  /* 0xf149f2caff0e8424 */ /* 0x000fe200078e00ff */
[----:B------:R0:W-:Y:S04]  /*1aa0*/  @!P0 STS [R5+0x8110], RZ ;  /* 0x008110ff05008388 */ /* 0x0001e80000000800 */
[----:B------:R0:W-:Y:S02]  /*1ab0*/  @!P0 STS [R5+0x8010], R14 ;  /* 0x0080100e05008388 */ /* 0x0001e40000000800 */
.L_x_682:
[----:B-1----:R-:W-:Y:S01]  /*1ac0*/  LEA R16, R13, UR4, 0x2 ;  /* 0x000000040d107c11 */ /* 0x002fe2000f8e10ff */
[----:B------:R-:W-:Y:S02]  /*1ad0*/  VIADD R9, R9, 0x10 ;  /* 0x0000001009097836 */ /* 0x000fe40000000000 */
[----:B0-----:R-:W-:Y:S02]  /*1ae0*/  IMAD.MOV.U32 R14, RZ, RZ, R13 ;  /* 0x000000ffff0e7224 */ /* 0x001fe400078e000d */
[----:B------:R1:W-:Y:S01]  /*1af0*/  STS [R16+0x8210], RZ ;  /* 0x008210ff10007388 */ /* 0x0003e20000000800 */
[----:B------:R-:W-:Y:S01]  /*1b00*/  ISETP.NE.AND P0, PT, R9, R8, PT ;  /* 0x000000080900720c */ /* 0x000fe20003f05270 */
[----:B------:R-:W-:Y:S02]  /*1b10*/  VIADD R13, R13, 0x800 ;  /* 0x000008000d0d7836 */ /* 0x000fe40000000000 */
        /* <DEDUP_REMOVED lines=17> */
.L_x_681:
        /* <DEDUP_REMOVED lines=9> */
[----:B------:R-:W-:-:S03]  /*1cc0*/  IADD3 R13, PT, PT, R14, 0xc00, RZ ;  /* 0x00000c000e0d7810 */ /* 0x000fc60007ffe0ff */
[----:B------:R0:W-:Y:S04]  /*1cd0*/  STS [R16+0xa410], RZ ;  /* 0x00a410ff10007388 */ /* 0x0001e80000000800 */
[----:B------:R0:W-:Y:S04]  /*1ce0*/  STS [R16+0xa610], RZ ;  /* 0x00a610ff10007388 */ /* 0x0001e80000000800 */
[----:B------:R0:W-:Y:S04]  /*1cf0*/  STS [R16+0xa810], RZ ;  /* 0x00a810ff10007388 */ /* 0x0001e80000000800 */
[----:B------:R0:W-:Y:S04]  /*1d00*/  STS [R16+0xaa10], RZ ;  /* 0x00aa10ff10007388 */ /* 0x0001e80000000800 */
[----:B------:R0:W-:Y:S04]  /*1d10*/  STS [R16+0xac10], RZ ;  /* 0x00ac10ff10007388 */ /* 0x0001e80000000800 */
[----:B------:R0:W-:Y:S04]  /*1d20*/  STS [R16+0xae10], RZ ;  /* 0x00ae10ff10007388 */ /* 0x0001e80000000800 */
[----:B------:R0:W-:Y:S02]  /*1d30*/  STS [R16+0xb010], RZ ;  /* 0x00b010ff10007388 */ /* 0x0001e40000000800 */
.L_x_686:
[----:B------:R-:W-:Y:S05]  /*1d40*/  BSYNC.RECONVERGENT B1 ;  /* 0x0000000000017941 */ /* 0x000fea0003800200 */
.L_x_685:
[----:B------:R-:W-:Y:S05]  /*1d50*/  @!P1 BRA `(.L_x_684) ;  /* 0x0000000000449947 */ /* 0x000fea0003800000 */
[----:B------:R-:W-:Y:S02]  /*1d60*/  ISETP.GE.U32.AND P0, PT, R9, 0x4, PT ;  /* 0x000000040900780c */ /* 0x000fe40003f06070 */
[----:B01----:R-:W-:-:S04]  /*1d70*/  LOP3.LUT R16, R6, 0x3, RZ, 0xc0, !PT ;  /* 0x0000000306107812 */ /* 0x003fc800078ec0ff */
        /* <DEDUP_REMOVED lines=9> */
.L_x_687:
[C---:B------:R-:W-:Y:S01]  /*1e10*/  LEA R14, R13.reuse, UR4, 0x2 ;  /* 0x000000040d0e7c11 */ /* 0x040fe2000f8e10ff */
[----:B------:R-:W-:Y:S01]  /*1e20*/  VIADD R13, R13, 0x80 ;  /* 0x000000800d0d7836 */ /* 0x000fe20000000000 */
[----:B------:R-:W-:-:S03]  /*1e30*/  IADD3 R9, PT, PT, R9, 0x1, RZ ;  /* 0x0000000109097810 */ /* 0x000fc60007ffe0ff */
[----:B------:R3:W-:Y:S01]  /*1e40*/  STS [R14+0x8210], RZ ;  /* 0x008210ff0e007388 */ /* 0x0007e20000000800 */
[----:B------:R-:W-:-:S13]  /*1e50*/  ISETP.NE.AND P0, PT, R9, R16, PT ;  /* 0x000000100900720c */ /* 0x000fda0003f05270 */
[----:B---3--:R-:W-:Y:S05]  /*1e60*/  @P0 BRA `(.L_x_687) ;  /* 0xfffffffc00e80947 */ /* 0x008fea000383ffff */
.L_x_684:
[----:B------:R-:W-:Y:S05]  /*1e70*/  BSYNC.RECONVERGENT B0 ;  /* 0x0000000000007941 */ /* 0x000fea0003800200 */
.L_x_683:
        /* <DEDUP_REMOVED lines=10> */
[----:B01----:R-:W-:Y:S05]  /*1f20*/  CALL.REL.NOINC `($__internal_10_$__cuda_sm20_rcp_rn_f32_slowpath) ;  /* 0x0000005800c07944 */ /* 0x003fea0003c00000 */
[----:B------:R-:W-:Y:S01]  /*1f30*/  MOV R9, R22 ;  /* 0x0000001600097202 */ /* 0x000fe20000000f00 */
[----:B------:R-:W-:Y:S06]  /*1f40*/  BRA `(.L_x_690) ;  /* 0x0000000000107947 */ /* 0x000fec0003800000 */
.L_x_689:
[----:B------:R-:W2:Y:S02]  /*1f50*/  MUFU.RCP R14, R21 ;  /* 0x00000015000e7308 */ /* 0x000ea40000001000 */
[----:B--2---:R-:W-:-:S04]  /*1f60*/  FFMA R9, R14, R21, -1 ;  /* 0xbf8000000e097423 */ /* 0x004fc80000000015 */
[----:B------:R-:W-:-:S04]  /*1f70*/  FADD.FTZ R9, -R9, -RZ ;  /* 0x800000ff09097221 */ /* 0x000fc80000010100 */
[----:B------:R-:W-:-:S07]  /*1f80*/  FFMA R9, R14, R9, R14 ;  /* 0x000000090e097223 */ /* 0x000fce000000000e */
.L_x_690:
[----:B------:R-:W-:Y:S05]  /*1f90*/  BSYNC.RECONVERGENT B0 ;  /* 0x0000000000007941 */ /* 0x000fea0003800200 */
.L_x_688:
[----:B------:R-:W2:Y:S01]  /*1fa0*/  LDCU UR5, c[0x0][0x3b8] ;  /* 0x00007700ff0577ac */ /* 0x000ea20008000800 */
[----:B------:R-:W3:Y:S01]  /*1fb0*/  LDC.64 R106, c[0x0][0x388] ;  /* 0x0000e200ff6a7b82 */ /* 0x000ee20000000a00 */
[----:B------:R-:W-:Y:S01]  /*1fc0*/  SHF.L.U32 R83, R90, 0x4, RZ ;  /* 0x000000045a537819 */ /* 0x000fe200000006ff */
[----:B------:R-:W-:Y:S02]  /*1fd0*/  IMAD.MOV R14, RZ, RZ, -R15 ;  /* 0x000000ffff0e7224 */ /* 0x000fe400078e0a0f */
[----:B------:R-:W-:Y:S01]  /*1fe0*/  FMUL R9, R9, 0.125 ;  /* 0x3e00000009097820 */ /* 0x000fe20000400000 */
[----:B01----:R-:W-:Y:S01]  /*1ff0*/  IMAD.SHL.U32 R16, R89, 0x40, RZ ;  /* 0x0000004059107824 */ /* 0x003fe200078e00ff */
[----:B------:R-:W-:Y:S01]  /*2000*/  LOP3.LUT R83, R83, 0x30, RZ, 0xc0, !PT ;  /* 0x0000003053537812 */ /* 0x000fe200078ec0ff */
[----:B------:R-:W-:Y:S01]  /*2010*/  VIADD R13, R7, 0xffffffff ;  /* 0xffffffff070d7836 */ /* 0x000fe20000000000 */
[C---:B------:R-:W-:Y:S01]  /*2020*/  LOP3.LUT R18, R14.reuse, 0x7, RZ, 0xc0, !PT ;  /* 0x000000070e127812 */ /* 0x040fe200078ec0ff */
[----:B------:R-:W-:Y:S01]  /*2030*/  IMAD.MOV.U32 R15, RZ, RZ, RZ ;  /* 0x000000ffff0f7224 */ /* 0x000fe200078e00ff */
[----:B------:R-:W-:Y:S01]  /*2040*/  MOV R70, RZ ;  /* 0x000000ff00467202 */ /* 0x000fe20000000f00 */
[----:B------:R-:W-:Y:S01]  /*2050*/  VIADD R71, R83, UR4 ;  /* 0x0000000453477c36 */ /* 0x000fe20008000000 */
[----:B------:R-:W-:Y:S01]  /*2060*/  LOP3.LUT R14, R14, 0x3, RZ, 0xc0, !PT ;  /* 0x000000030e0e7812 */ /* 0x000fe200078ec0ff */
[----:B------:R-:W-:Y:S01]  /*2070*/  VIADD R18, R18, 0xffffffff ;  /* 0xffffffff12127836 */ /* 0x000fe20000000000 */
[----:B------:R-:W-:Y:S01]  /*2080*/  LOP3.LUT R16, R16, 0xfc0, RZ, 0xc0, !PT ;  /* 0x00000fc010107812 */ /* 0x000fe200078ec0ff */
[C---:B------:R-:W-:Y:S01]  /*2090*/  VIADD R82, R71.reuse, 0x1000 ;  /* 0x0000100047527836 */ /* 0x040fe20000000000 */
[C---:B------:R-:W-:Y:S01]  /*20a0*/  IADD3 R81, PT, PT, R71.reuse, 0x1400, RZ ;  /* 0x0000140047517810 */ /* 0x040fe20007ffe0ff */
[----:B------:R-:W-:-:S02]  /*20b0*/  VIADD R80, R71, 0x1800 ;  /* 0x0000180047507836 */ /* 0x000fc40000000000 */
[----:B--2---:R-:W-:-:S04]  /*20c0*/  IMAD.WIDE.U32 R10, R10, UR5, RZ ;  /* 0x000000050a0a7c25 */ /* 0x004fc8000f8e00ff */
[----:B------:R-:W-:Y:S01]  /*20d0*/  IMAD R19, R12, UR5, RZ ;  /* 0x000000050c137c24 */ /* 0x000fe2000f8e02ff */
[----:B------:R-:W0:Y:S01]  /*20e0*/  LDCU UR5, c[0x0][0x3b8] ;  /* 0x00007700ff0577ac */ /* 0x000e220008000800 */
[----:B---3--:R-:W-:Y:S01]  /*20f0*/  LEA R106, P0, R10, R106, 0x7 ;  /* 0x0000006a0a6a7211 */ /* 0x008fe200078038ff */
[----:B------:R-:W-:Y:S01]  /*2100*/  VIADD R71, R71, 0x1c00 ;  /* 0x00001c0047477836 */ /* 0x000fe20000000000 */
[----:B------:R-:W-:Y:S01]  /*2110*/  LOP3.LUT R12, R89, 0xfc0, RZ, 0x3c, !PT ;  /* 0x00000fc0590c7812 */ /* 0x000fe200078e3cff */
[----:B------:R-:W-:Y:S01]  /*2120*/  IMAD.IADD R19, R11, 0x1, R19 ;  /* 0x000000010b137824 */ /* 0x000fe200078e0213 */
[----:B------:R-:W-:-:S04]  /*2130*/  LOP3.LUT R11, RZ, R89, RZ, 0x33, !PT ;  /* 0x00000059ff0b7212 */ /* 0x000fc800078e33ff */
[----:B------:R-:W-:Y:S02]  /*2140*/  LEA.HI.X R19, R10, R107, R19, 0x7, P0 ;  /* 0x0000006b0a137211 */ /* 0x000fe400000f3c13 */
[----:B------:R-:W-:Y:S02]  /*2150*/  IADD3 R106, P0, PT, R106, 0x800, RZ ;  /* 0x000008006a6a7810 */ /* 0x000fe40007f1e0ff */
[----:B------:R-:W-:Y:S02]  /*2160*/  LOP3.LUT R10, R89, 0x3f, RZ, 0xc0, !PT ;  /* 0x0000003f590a7812 */ /* 0x000fe400078ec0ff */
[----:B------:R-:W-:Y:S02]  /*2170*/  IADD3.X R107, PT, PT, RZ, R19, RZ, P0, !PT ;  /* 0x00000013ff6b7210 */ /* 0x000fe400007fe4ff */
[----:B0-----:R-:W-:-:S07]  /*2180*/  MOV R17, UR5 ;  /* 0x0000000500117c02 */ /* 0x001fce0008000f00 */
.L_x_745:
[----:B0-----:R-:W0:Y:S01]  /*2190*/  LDC R21, c[0x0][0x3b8] ;  /* 0x0000ee00ff157b82 */ /* 0x001e220000000800 */
[----:B------:R-:W-:Y:S01]  /*21a0*/  VIMNMX R20, PT, PT, R17, 0x40, PT ;  /* 0x0000004011147848 */ /* 0x000fe20003fe0100 */
[----:B------:R-:W-:Y:S01]  /*21b0*/  BSSY.RECONVERGENT B0, `(.L_x_691) ;  /* 0x000009c000007945 */ /* 0x000fe20003800200 */
[----:B-1----:R-:W-:Y:S02]  /*21c0*/  MOV R29, RZ ;  /* 0x000000ff001d7202 */ /* 0x002fe40000000f00 */
[----:B------:R-:W-:-:S04]  /*21d0*/  VIMNMX R68, PT, PT, R20, 0x1, !PT ;  /* 0x0000000114447848 */ /* 0x000fc80007fe0100 */
[----:B------:R-:W-:Y:S01]  /*21e0*/  LOP3.LUT R69, R68, 0x7, RZ, 0xc0, !PT ;  /* 0x0000000744457812 */ /* 0x000fe200078ec0ff */
[----:B0-----:R-:W-:Y:S02]  /*21f0*/  IMAD.IADD R19, R21, 0x1, -R15 ;  /* 0x0000000115137824 */ /* 0x001fe400078e0a0f */
[----:B------:R-:W-:-:S03]  /*2200*/  IMAD R21, R70, -0x40, R21 ;  /* 0xffffffc046157824 */ /* 0x000fc600078e0215 */
[----:B--2---:R-:W-:Y:S02]  /*2210*/  VIMNMX R23, PT, PT, R19, 0x40, PT ;  /* 0x0000004013177848 */ /* 0x004fe40003fe0100 */
[----:B------:R-:W-:-:S03]  /*2220*/  VIMNMX R21, PT, PT, R21, 0x40, PT ;  /* 0x0000004015157848 */ /* 0x000fc60003fe0100 */
[----:B------:R-:W-:Y:S02]  /*2230*/  IMAD.SHL.U32 R22, R23, 0x40, RZ ;  /* 0x0000004017167824 */ /* 0x000fe400078e00ff */
[C---:B------:R-:W-:Y:S02]  /*2240*/  IMAD R44, R21.reuse, -0x40, R12 ;  /* 0xffffffc0152c7824 */ /* 0x040fe400078e020c */
[----:B---3--:R-:W-:Y:S01]  /*2250*/  IMAD R24, R21, -0x40, R11 ;  /* 0xffffffc015187824 */ /* 0x008fe200078e020b */
[----:B------:R-:W-:Y:S02]  /*2260*/  ISETP.GE.AND P0, PT, R89, R22, PT ;  /* 0x000000165900720c */ /* 0x000fe40003f06270 */
[----:B------:R-:W-:-:S11]  /*2270*/  LEA.HI R25, R44, 0x1, RZ, 0x19 ;  /* 0x000000012c197811 */ /* 0x000fd600078fc8ff */
[----:B------:R-:W-:Y:S05]  /*2280*/  @P0 BRA `(.L_x_692) ;  /* 0x0000000800380947 */ /* 0x000fea0003800000 */
[----:B------:R-:W-:Y:S01]  /*2290*/  IMAD R20, R20, 0x40, R11 ;  /* 0x0000004014147824 */ /* 0x000fe200078e020b */
[----:B------:R-:W-:Y:S01]  /*22a0*/  BSSY.RECONVERGENT B1, `(.L_x_693) ;  /* 0x000003f000017945 */ /* 0x000fe20003800200 */
[----:B------:R-:W-:Y:S01]  /*22b0*/  IMAD.SHL.U32 R26, R15, 0x40, RZ ;  /* 0x000000400f1a7824 */ /* 0x000fe200078e00ff */
[----:B------:R-:W-:Y:S01]  /*22c0*/  MOV R29, RZ ;  /* 0x000000ff001d7202 */ /* 0x000fe20000000f00 */
[----:B------:R-:W-:Y:S01]  /*22d0*/  IMAD.MOV.U32 R27, RZ, RZ, R89 ;  /* 0x000000ffff1b7224 */ /* 0x000fe200078e0059 */
[C---:B------:R-:W-:Y:S02]  /*22e0*/  ISETP.GE.U32.AND P0, PT, R20.reuse, 0x780, PT ;  /* 0x000007801400780c */ /* 0x040fe40003f06070 */
[----:B------:R-:W-:-:S04]  /*22f0*/  LEA.HI R28, R20, 0x1, RZ, 0x19 ;  /* 0x00000001141c7811 */ /* 0x000fc800078fc8ff */
[----:B------:R-:W-:-:S04]  /*2300*/  LOP3.LUT R49, R28, 0xf, RZ, 0xc0, !PT ;  /* 0x0000000f1c317812 */ /* 0x000fc800078ec0ff */
[----:B------:R-:W-:-:S03]  /*2310*/  ISETP.NE.AND P1, PT, R49, RZ, PT ;  /* 0x000000ff3100720c */ /* 0x000fc60003f25270 */
[----:B------:R-:W-:Y:S10]  /*2320*/  @!P0 BRA `(.L_x_694) ;  /* 0x0000000000d88947 */ /* 0x000ff40003800000 */
[----:B------:R-:W-:Y:S01]  /*2330*/  IMAD.IADD R21, R89, 0x1, R26 ;  /* 0x0000000159157824 */ /* 0x000fe200078e021a */
[----:B------:R-:W-:Y:S01]  /*2340*/  LOP3.LUT R30, R28, 0x3fffff0, RZ, 0xc0, !PT ;  /* 0x03fffff01c1e7812 */ /* 0x000fe200078ec0ff */
[----:B------:R-:W-:Y:S02]  /*2350*/  IMAD.MOV.U32 R29, RZ, RZ, RZ ;  /* 0x000000ffff1d7224 */ /* 0x000fe400078e00ff */
[----:B------:R-:W-:Y:S01]  /*2360*/  IMAD.WIDE.U32 R20, R21, 0x2, R106 ;  /* 0x0000000215147825 */ /* 0x000fe200078e006a */
[----:B------:R-:W-:-:S03]  /*2370*/  IADD3 R30, PT, PT, -R30, RZ, RZ ;  /* 0x000000ff1e1e7210 */ /* 0x000fc60007ffe1ff */
[----:B------:R-:W-:Y:S01]  /*2380*/  IMAD.MOV.U32 R27, RZ, RZ, R89 ;  /* 0x000000ffff1b7224 */ /* 0x000fe200078e0059 */
[----:B------:R-:W-:-:S07]  /*2390*/  MOV R33, R20 ;  /* 0x0000001400217202 */ /* 0x000fce0000000f00 */
.L_x_695:
        /* <DEDUP_REMOVED lines=47> */
.L_x_694:
[----:B------:R-:W-:Y:S05]  /*2690*/  BSYNC.RECONVERGENT B1 ;  /* 0x0000000000017941 */ /* 0x000fea0003800200 */
.L_x_693:
        /* <DEDUP_REMOVED lines=33> */
.L_x_697:
[----:B------:R-:W-:Y:S05]  /*28b0*/  BSYNC.RECONVERGENT B1 ;  /* 0x0000000000017941 */ /* 0x000fea0003800200 */
.L_x_696:
        /* <DEDUP_REMOVED lines=23> */
.L_x_699:
[----:B------:R-:W-:Y:S05]  /*2a30*/  BSYNC.RECONVERGENT B1 ;  /* 0x0000000000017941 */ /* 0x000fea0003800200 */
.L_x_698:
        /* <DEDUP_REMOVED lines=10> */
[C---:B------:R-:W-:Y:S02]  /*2ae0*/  LEA R20, P1, R21.reuse, R102, 0x1 ;  /* 0x0000006615147211 */ /* 0x040fe400078208ff */
        /* <DEDUP_REMOVED lines=8> */
.L_x_692:
[----:B------:R-:W-:Y:S05]  /*2b70*/  BSYNC.RECONVERGENT B0 ;  /* 0x0000000000007941 */ /* 0x000fea0003800200 */
.L_x_691:
        /* <DEDUP_REMOVED lines=29> */
.L_x_771:
[----:B-1----:R-:W-:-:S07]  /*2d50*/  FMNMX R28, R26, R29, !PT ;  /* 0x0000001d1a1c7209 */ /* 0x002fce0007800000 */
.L_x_700:
        /* <DEDUP_REMOVED lines=25> */
[----:B------:R-:W-:Y:S05]  /*2ef0*/  CALL.REL.NOINC `($__internal_11_$__cuda_sm3x_div_rn_noftz_f32_slowpath) ;  /* 0x0000004c00a07944 */ /* 0x000fea0003c00000 */
[----:B------:R-:W-:-:S07]  /*2f00*/  IMAD.MOV.U32 R28, RZ, RZ, R27 ;  /* 0x000000ffff1c7224 */ /* 0x000fce00078e001b */
.L_x_702:
[----:B------:R-:W-:Y:S04]  /*2f10*/  BSSY.RECONVERGENT B0, `(.L_x_703) ;  /* 0x0000081000007945 */ /* 0x000fe80003800200 */
[----:B------:R-:W-:Y:S05]  /*2f20*/  @P2 BRA `(.L_x_704) ;  /* 0x0000000400fc2947 */ /* 0x000fea0003800000 */
[----:B------:R-:W-:Y:S01]  /*2f30*/  IADD3 R20, PT, PT, -R89, R22, RZ ;  /* 0x0000001659147210 */ /* 0x000fe20007ffe1ff */
[----:B------:R-:W-:Y:S01]  /*2f40*/  BSSY.RECONVERGENT B1, `(.L_x_705) ;  /* 0x0000047000017945 */ /* 0x000fe20003800200 */
[----:B------:R-:W-:Y:S01]  /*2f50*/  PLOP3.LUT P0, PT, PT, PT, PT, 0x80, 0x8 ;  /* 0x000000000008781c */ /* 0x000fe20003f0f070 */
[----:B------:R-:W-:Y:S01]  /*2f60*/  IMAD.MOV.U32 R21, RZ, RZ, R89 ;  /* 0x000000ffff157224 */ /* 0x000fe200078e0059 */
[----:B------:R-:W-:Y:S01]  /*2f70*/  ISETP.GT.AND P1, PT, R20, 0x180, PT ;  /* 0x000001801400780c */ /* 0x000fe20003f24270 */
[----:B------:R-:W-:-:S12]  /*2f80*/  IMAD R20, R15, 0x40, R10 ;  /* 0x000000400f147824 */ /* 0x000fd800078e020a */
[----:B------:R-:W-:Y:S05]  /*2f90*/  @!P1 BRA `(.L_x_706) ;  /* 0x0000000400049947 */ /* 0x000fea0003800000 */
[----:B------:R-:W-:Y:S02]  /*2fa0*/  PLOP3.LUT P0, PT, PT, PT, PT, 0x8, 0x80 ;  /* 0x000000000080781c */ /* 0x000fe40003f0e170 */
[----:B------:R-:W-:-:S11]  /*2fb0*/  IADD3 R36, PT, PT, R22, -0x180, RZ ;  /* 0xfffffe8016247810 */ /* 0x000fd60007ffe0ff */
.L_x_707:
[C---:B0-----:R-:W-:Y:S01]  /*2fc0*/  LOP3.LUT R27, R21.reuse, 0x7fffffc0, RZ, 0xc0, !PT ;  /* 0x7fffffc0151b7812 */ /* 0x041fe200078ec0ff */
[C---:B------:R-:W-:Y:S01]  /*2fd0*/  VIADD R29, R21.reuse, 0x80 ;  /* 0x00000080151d7836 */ /* 0x040fe20000000000 */
[----:B------:R-:W-:-:S03]  /*2fe0*/  IADD3 R39, PT, PT, R21, 0x100, RZ ;  /* 0x0000010015277810 */ /* 0x000fc60007ffe0ff */
[----:B------:R-:W-:Y:S01]  /*2ff0*/  IMAD.IADD R27, R20, 0x1, R27 ;  /* 0x00000001141b7824 */ /* 0x000fe200078e021b */
[----:B------:R-:W-:Y:S01]  /*3000*/  LOP3.LUT R31, R29, 0x7fffffc0, RZ, 0xc0, !PT ;  /* 0x7fffffc01d1f7812 */ /* 0x000fe200078ec0ff */
[----:B------:R-:W-:Y:S01]  /*3010*/  VIADD R41, R21, 0x180 ;  /* 0x0000018015297836 */ /* 0x000fe20000000000 */
[----:B------:R-:W-:Y:S01]  /*3020*/  LOP3.LUT R33, R39, 0x7fffffc0, RZ, 0xc0, !PT ;  /* 0x7fffffc027217812 */ /* 0x000fe200078ec0ff */
[----:B------:R-:W-:-:S04]  /*3030*/  IMAD.WIDE.U32 R26, R27, 0x2, R102 ;  /* 0x000000021b1a7825 */ /* 0x000fc800078e0066 */
[C---:B------:R-:W-:Y:S01]  /*3040*/  IMAD.IADD R31, R20.reuse, 0x1, R31 ;  /* 0x00000001141f7824 */ /* 0x040fe200078e021f */
[----:B------:R-:W-:Y:S01]  /*3050*/  IADD3 R33, PT, PT, R20, R33, RZ ;  /* 0x0000002114217210 */ /* 0x000fe20007ffe0ff */
[----:B------:R-:W2:Y:S01]  /*3060*/  LDG.E.U16.CONSTANT R26, desc[UR6][R26.64] ;  /* 0x000000061a1a7981 */ /* 0x000ea2000c1e9500 */
[----:B------:R-:W-:Y:S01]  /*3070*/  LOP3.LUT R35, R41, 0x7fffffc0, RZ, 0xc0, !PT ;  /* 0x7fffffc029237812 */ /* 0x000fe200078ec0ff */
[----:B------:R-:W-:-:S04]  /*3080*/  IMAD.WIDE.U32 R30, R31, 0x2, R102 ;  /* 0x000000021f1e7825 */ /* 0x000fc800078e0066 */
[----:B------:R-:W-:Y:S02]  /*3090*/  IMAD.WIDE.U32 R32, R33, 0x2, R102 ;  /* 0x0000000221207825 */ /* 0x000fe400078e0066 */
[----:B------:R-:W3:Y:S02]  /*30a0*/  LDG.E.U16.CONSTANT R30, desc[UR6][R30.64] ;  /* 0x000000061e1e7981 */ /* 0x000ee4000c1e9500 */
[----:B------:R-:W-:Y:S02]  /*30b0*/  IMAD.IADD R35, R20, 0x1, R35 ;  /* 0x0000000114237824 */ /* 0x000fe400078e0223 */
[----:B------:R-:W4:Y:S02]  /*30c0*/  LDG.E.U16.CONSTANT R32, desc[UR6][R32.64] ;  /* 0x0000000620207981 */ /* 0x000f24000c1e9500 */
[----:B------:R-:W-:-:S06]  /*30d0*/  IMAD.WIDE.U32 R34, R35, 0x2, R102 ;  /* 0x0000000223227825 */ /* 0x000fcc00078e0066 */
[----:B------:R-:W5:Y:S01]  /*30e0*/  LDG.E.U16.CONSTANT R34, desc[UR6][R34.64] ;  /* 0x0000000622227981 */ /* 0x000f62000c1e9500 */
[----:B------:R-:W-:Y:S02]  /*30f0*/  IMAD.MOV.U32 R38, RZ, RZ, 0x3f000000 ;  /* 0x3f000000ff267424 */ /* 0x000fe400078e00ff */
        /* <DEDUP_REMOVED lines=23> */
[----:B------:R-:W-:Y:S02]  /*3270*/  LEA.HI R30, R29, R16, RZ, 0x1a ;  /* 0x000000101d1e7211 */ /* 0x000fe400078fd0ff */
[----:B------:R-:W-:Y:S02]  /*3280*/  FMNMX R31, R26, -128, !PT ;  /* 0xc30000001a1f7809 */ /* 0x000fe40007800000 */
[----:B0-----:R-:W-:-:S03]  /*3290*/  FMNMX R26, R32, 127, PT ;  /* 0x42fe0000201a7809 */ /* 0x001fc60003800000 */
[----:B------:R-:W0:Y:S01]  /*32a0*/  F2I.TRUNC.NTZ R27, R27 ;  /* 0x0000001b001b7305 */ /* 0x000e22000020f100 */
[----:B------:R-:W-:Y:S02]  /*32b0*/  LEA.HI R32, R39, R16, RZ, 0x1a ;  /* 0x0000001027207211 */ /* 0x000fe400078fd0ff */
[----:B------:R-:W-:Y:S02]  /*32c0*/  FMNMX R33, R26, -128, !PT ;  /* 0xc30000001a217809 */ /* 0x000fe40007800000 */
[----:B-1----:R-:W-:-:S03]  /*32d0*/  FMNMX R26, R34, 127, PT ;  /* 0x42fe0000221a7809 */ /* 0x002fc60003800000 */
[----:B------:R-:W1:Y:S01]  /*32e0*/  F2I.TRUNC.NTZ R31, R31 ;  /* 0x0000001f001f7305 */ /* 0x000e62000020f100 */
[-C--:B------:R-:W-:Y:S02]  /*32f0*/  LEA.HI R34, R41, R16.reuse, RZ, 0x1a ;  /* 0x0000001029227211 */ /* 0x080fe400078fd0ff */
[----:B------:R-:W-:Y:S02]  /*3300*/  FMNMX R35, R26, -128, !PT ;  /* 0xc30000001a237809 */ /* 0x000fe40007800000 */
[C---:B------:R-:W-:Y:S02]  /*3310*/  LEA.HI R26, R21.reuse, R16, RZ, 0x1a ;  /* 0x00000010151a7211 */ /* 0x040fe400078fd0ff */
[----:B------:R-:W-:Y:S01]  /*3320*/  IADD3 R21, PT, PT, R21, 0x200, RZ ;  /* 0x0000020015157810 */ /* 0x000fe20007ffe0ff */
[----:B------:R-:W2:Y:S02]  /*3330*/  F2I.TRUNC.NTZ R33, R33 ;  /* 0x0000002100217305 */ /* 0x000ea4000020f100 */
[----:B0-----:R0:W-:Y:S01]  /*3340*/  STS.U8 [R26+UR4+0x1000], R27 ;  /* 0x0010001b1a007988 */ /* 0x0011e20008000004 */
[----:B------:R-:W-:-:S03]  /*3350*/  ISETP.GE.AND P1, PT, R21, R36, PT ;  /* 0x000000241500720c */ /* 0x000fc60003f26270 */
[----:B-1----:R0:W-:Y:S02]  /*3360*/  STS.U8 [R30+UR4+0x1000], R31 ;  /* 0x0010001f1e007988 */ /* 0x0021e40008000004 */
[----:B------:R-:W1:Y:S02]  /*3370*/  F2I.TRUNC.NTZ R35, R35 ;  /* 0x0000002300237305 */ /* 0x000e64000020f100 */
[----:B--2---:R0:W-:Y:S04]  /*3380*/  STS.U8 [R32+UR4+0x1000], R33 ;  /* 0x0010002120007988 */ /* 0x0041e80008000004 */
[----:B-1----:R0:W-:Y:S02]  /*3390*/  STS.U8 [R34+UR4+0x1000], R35 ;  /* 0x0010002322007988 */ /* 0x0021e40008000004 */
[----:B------:R-:W-:Y:S05]  /*33a0*/  @!P1 BRA `(.L_x_707) ;  /* 0xfffffffc00049947 */ /* 0x000fea000383ffff */
.L_x_706:
[----:B------:R-:W-:Y:S05]  /*33b0*/  BSYNC.RECONVERGENT B1 ;  /* 0x0000000000017941 */ /* 0x000fea0003800200 */
.L_x_705:
[----:B0-----:R-:W-:Y:S01]  /*33c0*/  IMAD.IADD R26, R22, 0x1, -R21 ;  /* 0x00000001161a7824 */ /* 0x001fe200078e0a15 */
[----:B------:R-:W-:Y:S04]  /*33d0*/  BSSY.RECONVERGENT B1, `(.L_x_708) ;  /* 0x0000023000017945 */ /* 0x000fe80003800200 */
[----:B------:R-:W-:-:S13]  /*33e0*/  ISETP.GT.AND P1, PT, R26, 0x80, PT ;  /* 0x000000801a00780c */ /* 0x000fda0003f24270 */
[----:B------:R-:W-:Y:S05]  /*33f0*/  @!P1 BRA `(.L_x_709) ;  /* 0x0000000000809947 */ /* 0x000fea0003800000 */
[C---:B------:R-:W-:Y:S01]  /*3400*/  VIADD R33, R21.reuse, 0x80 ;  /* 0x0000008015217836 */ /* 0x040fe20000000000 */
[----:B------:R-:W-:-:S04]  /*3410*/  LOP3.LUT R27, R21, 0x7fffffc0, RZ, 0xc0, !PT ;  /* 0x7fffffc0151b7812 */ /* 0x000fc800078ec0ff */
[----:B------:R-:W-:Y:S02]  /*3420*/  LOP3.LUT R29, R33, 0x7fffffc0, RZ, 0xc0, !PT ;  /* 0x7fffffc0211d7812 */ /* 0x000fe400078ec0ff */
[----:B------:R-:W-:-:S03]  /*3430*/  IADD3 R27, PT, PT, R20, R27, RZ ;  /* 0x0000001b141b7210 */ /* 0x000fc60007ffe0ff */
[----:B------:R-:W-:Y:S02]  /*3440*/  IMAD.IADD R29, R20, 0x1, R29 ;  /* 0x00000001141d7824 */ /* 0x000fe400078e021d */
[----:B------:R-:W-:-:S04]  /*3450*/  IMAD.WIDE.U32 R26, R27, 0x2, R102 ;  /* 0x000000021b1a7825 */ /* 0x000fc800078e0066 */
[----:B------:R-:W-:Y:S02]  /*3460*/  IMAD.WIDE.U32 R30, R29, 0x2, R102 ;  /* 0x000000021d1e7825 */ /* 0x000fe400078e0066 */
[----:B------:R-:W2:Y:S04]  /*3470*/  LDG.E.U16.CONSTANT R26, desc[UR6][R26.64] ;  /* 0x000000061a1a7981 */ /* 0x000ea8000c1e9500 */
[----:B------:R-:W3:Y:S01]  /*3480*/  LDG.E.U16.CONSTANT R30, desc[UR6][R30.64] ;  /* 0x000000061e1e7981 */ /* 0x000ee2000c1e9500 */
[----:B------:R-:W-:Y:S01]  /*3490*/  IMAD.MOV.U32 R34, RZ, RZ, 0x3f000000 ;  /* 0x3f000000ff227424 */ /* 0x000fe200078e00ff */
[----:B------:R-:W-:Y:S01]  /*34a0*/  PLOP3.LUT P0, PT, PT, PT, PT, 0x8, 0x80 ;  /* 0x000000000080781c */ /* 0x000fe20003f0e170 */
[----:B--2---:R-:W-:Y:S02]  /*34b0*/  HADD2.F32 R29, -RZ, R26.H0_H0 ;  /* 0x2000001aff1d7230 */ /* 0x004fe40000004100 */
[----:B---3--:R-:W-:-:S03]  /*34c0*/  HADD2.F32 R35, -RZ, R30.H0_H0 ;  /* 0x2000001eff237230 */ /* 0x008fc60000004100 */
[----:B------:R-:W-:Y:S01]  /*34d0*/  FMUL R29, R29, R28 ;  /* 0x0000001c1d1d7220 */ /* 0x000fe20000400000 */
[----:B------:R-:W-:Y:S01]  /*34e0*/  LEA.HI R30, R33, R16, RZ, 0x1a ;  /* 0x00000010211e7211 */ /* 0x000fe200078fd0ff */
        /* <DEDUP_REMOVED lines=12> */
[C---:B------:R-:W-:Y:S02]  /*35b0*/  LEA.HI R27, R21.reuse, R16, RZ, 0x1a ;  /* 0x00000010151b7211 */ /* 0x040fe400078fd0ff */
[----:B------:R-:W-:-:S03]  /*35c0*/  IADD3 R21, PT, PT, R21, 0x100, RZ ;  /* 0x0000010015157810 */ /* 0x000fc60007ffe0ff */
[----:B------:R-:W1:Y:S01]  /*35d0*/  F2I.TRUNC.NTZ R29, R29 ;  /* 0x0000001d001d7305 */ /* 0x000e62000020f100 */
[----:B0-----:R0:W-:Y:S04]  /*35e0*/  STS.U8 [R27+UR4+0x1000], R26 ;  /* 0x0010001a1b007988 */ /* 0x0011e80008000004 */
[----:B-1----:R0:W-:Y:S02]  /*35f0*/  STS.U8 [R30+UR4+0x1000], R29 ;  /* 0x0010001d1e007988 */ /* 0x0021e40008000004 */
.L_x_709:
[----:B------:R-:W-:Y:S05]  /*3600*/  BSYNC.RECONVERGENT B1 ;  /* 0x0000000000017941 */ /* 0x000fea0003800200 */
.L_x_708:
[----:B------:R-:W-:-:S13]  /*3610*/  ISETP.LT.OR P0, PT, R21, R22, P0 ;  /* 0x000000161500720c */ /* 0x000fda0000701670 */
[----:B------:R-:W-:Y:S05]  /*3620*/  @!P0 BRA `(.L_x_704) ;  /* 0x00000000003c8947 */ /* 0x000fea0003800000 */
[----:B0-----:R-:W-:-:S05]  /*3630*/  LOP3.LUT R27, R21, 0x7fffffc0, RZ, 0xc0, !PT ;  /* 0x7fffffc0151b7812 */ /* 0x001fca00078ec0ff */
[----:B------:R-:W-:-:S04]  /*3640*/  IMAD.IADD R27, R20, 0x1, R27 ;  /* 0x00000001141b7824 */ /* 0x000fc800078e021b */
[----:B------:R-:W-:-:S06]  /*3650*/  IMAD.WIDE.U32 R26, R27, 0x2, R102 ;  /* 0x000000021b1a7825 */ /* 0x000fcc00078e0066 */
[----:B------:R-:W2:Y:S01]  /*3660*/  LDG.E.U16.CONSTANT R26, desc[UR6][R26.64] ;  /* 0x000000061a1a7981 */ /* 0x000ea2000c1e9500 */
[----:B------:R-:W-:Y:S01]  /*3670*/  IMAD.MOV.U32 R20, RZ, RZ, 0x3f000000 ;  /* 0x3f000000ff147424 */ /* 0x000fe200078e00ff */
        /* <DEDUP_REMOVED lines=10> */
.L_x_704:
[----:B------:R-:W-:Y:S05]  /*3720*/  BSYNC.RECONVERGENT B0 ;  /* 0x0000000000007941 */ /* 0x000fea0003800200 */
.L_x_703:
[----:B------:R-:W-:Y:S01]  /*3730*/  IADD3 R20, PT, PT, -R22, 0x1000, RZ ;  /* 0x0000100016147810 */ /* 0x000fe20007ffe1ff */
[----:B------:R-:W-:Y:S03]  /*3740*/  BSSY.RECONVERGENT B0, `(.L_x_710) ;  /* 0x0000050000007945 */ /* 0x000fe60003800200 */
[----:B------:R-:W-:-:S04]  /*3750*/  ISETP.GE.AND P0, PT, R89, R20, PT ;  /* 0x000000145900720c */ /* 0x000fc80003f06270 */
[----:B------:R-:W-:-:S13]  /*3760*/  ISETP.GT.OR P0, PT, R19, 0x3f, P0 ;  /* 0x0000003f1300780c */ /* 0x000fda0000704670 */
[----:B------:R-:W-:Y:S05]  /*3770*/  @P0 BRA `(.L_x_711) ;  /* 0x0000000400300947 */ /* 0x000fea0003800000 */
[----:B------:R-:W-:Y:S01]  /*3780*/  ISETP.GE.U32.AND P0, PT, R44, 0x380, PT ;  /* 0x000003802c00780c */ /* 0x000fe20003f06070 */
[----:B------:R-:W-:Y:S01]  /*3790*/  BSSY.RECONVERGENT B1, `(.L_x_712) ;  /* 0x0000023000017945 */ /* 0x000fe20003800200 */
[----:B------:R-:W-:Y:S02]  /*37a0*/  LOP3.LUT P1, RZ, R25, 0x7, RZ, 0xc0, !PT ;  /* 0x0000000719ff7812 */ /* 0x000fe4000782c0ff */
[----:B------:R-:W-:-:S09]  /*37b0*/  MOV R20, R89 ;  /* 0x0000005900147202 */ /* 0x000fd20000000f00 */
[----:B------:R-:W-:Y:S05]  /*37c0*/  @!P0 BRA `(.L_x_713) ;  /* 0x00000000007c8947 */ /* 0x000fea0003800000 */
[----:B------:R-:W-:Y:S01]  /*37d0*/  LOP3.LUT R34, R25, 0x3fffff8, RZ, 0xc0, !PT ;  /* 0x03fffff819227812 */ /* 0x000fe200078ec0ff */
[----:B------:R-:W-:Y:S01]  /*37e0*/  IMAD.IADD R35, R16, 0x1, R23 ;  /* 0x0000000110237824 */ /* 0x000fe200078e0217 */
[----:B------:R-:W-:Y:S01]  /*37f0*/  MOV R20, R89 ;  /* 0x0000005900147202 */ /* 0x000fe20000000f00 */
[----:B------:R-:W-:-:S07]  /*3800*/  IMAD.MOV.U32 R21, RZ, RZ, RZ ;  /* 0x000000ffff157224 */ /* 0x000fce00078e00ff */
.L_x_714:
[C---:B0-2---:R-:W-:Y:S01]  /*3810*/  VIADD R26, R20.reuse, 0x80 ;  /* 0x00000080141a7836 */ /* 0x045fe20000000000 */
[C---:B-1----:R-:W-:Y:S01]  /*3820*/  IADD3 R29, PT, PT, R20.reuse, 0x180, RZ ;  /* 0x00000180141d7810 */ /* 0x042fe20007ffe0ff */
        /* <DEDUP_REMOVED lines=13> */
[----:B------:R-:W-:-:S02]  /*3900*/  LEA.HI R31, R31, R35, RZ, 0x1a ;  /* 0x000000231f1f7211 */ /* 0x000fc400078fd0ff */
[-C--:B------:R-:W-:Y:S01]  /*3910*/  LEA.HI R32, R32, R35.reuse, RZ, 0x1a ;  /* 0x0000002320207211 */ /* 0x080fe200078fd0ff */
[----:B------:R2:W-:Y:S01]  /*3920*/  STS.U8 [R27+UR4+0x1000], RZ ;  /* 0x001000ff1b007988 */ /* 0x0005e20008000004 */
[----:B------:R-:W-:Y:S02]  /*3930*/  LEA.HI R33, R33, R35, RZ, 0x1a ;  /* 0x0000002321217211 */ /* 0x000fe400078fd0ff */
[----:B------:R-:W-:Y:S01]  /*3940*/  ISETP.NE.AND P0, PT, R21, R34, PT ;  /* 0x000000221500720c */ /* 0x000fe20003f05270 */
[----:B------:R2:W-:Y:S01]  /*3950*/  STS.U8 [R29+UR4+0x1000], RZ ;  /* 0x001000ff1d007988 */ /* 0x0005e20008000004 */
[----:B------:R-:W-:-:S03]  /*3960*/  IADD3 R20, PT, PT, R20, 0x400, RZ ;  /* 0x0000040014147810 */ /* 0x000fc60007ffe0ff */
[----:B------:R2:W-:Y:S04]  /*3970*/  STS.U8 [R30+UR4+0x1000], RZ ;  /* 0x001000ff1e007988 */ /* 0x0005e80008000004 */
[----:B------:R2:W-:Y:S04]  /*3980*/  STS.U8 [R31+UR4+0x1000], RZ ;  /* 0x001000ff1f007988 */ /* 0x0005e80008000004 */
[----:B------:R2:W-:Y:S04]  /*3990*/  STS.U8 [R32+UR4+0x1000], RZ ;  /* 0x001000ff20007988 */ /* 0x0005e80008000004 */
[----:B------:R2:W-:Y:S01]  /*39a0*/  STS.U8 [R33+UR4+0x1000], RZ ;  /* 0x001000ff21007988 */ /* 0x0005e20008000004 */
[----:B------:R-:W-:Y:S05]  /*39b0*/  @P0 BRA `(.L_x_714) ;  /* 0xfffffffc00940947 */ /* 0x000fea000383ffff */
.L_x_713:
[----:B------:R-:W-:Y:S05]  /*39c0*/  BSYNC.RECONVERGENT B1 ;  /* 0x0000000000017941 */ /* 0x000fea0003800200 */
.L_x_712:
[----:B------:R-:W-:Y:S05]  /*39d0*/  @!P1 BRA `(.L_x_711) ;  /* 0x0000000000989947 */ /* 0x000fea0003800000 */
[----:B--2---:R-:W-:Y:S01]  /*39e0*/  LEA.HI R25, R24, 0x1, RZ, 0x19 ;  /* 0x0000000118197811 */ /* 0x004fe200078fc8ff */
[----:B------:R-:W-:Y:S03]  /*39f0*/  BSSY.RECONVERGENT B1, `(.L_x_715) ;  /* 0x0000016000017945 */ /* 0x000fe60003800200 */
[C---:B------:R-:W-:Y:S02]  /*3a00*/  LOP3.LUT R21, R25.reuse, 0x7, RZ, 0xc0, !PT ;  /* 0x0000000719157812 */ /* 0x040fe400078ec0ff */
[----:B------:R-:W-:-:S03]  /*3a10*/  LOP3.LUT P1, RZ, R25, 0x3, RZ, 0xc0, !PT ;  /* 0x0000000319ff7812 */ /* 0x000fc6000782c0ff */
[----:B------:R-:W-:-:S05]  /*3a20*/  VIADD R21, R21, 0xffffffff ;  /* 0xffffffff15157836 */ /* 0x000fca0000000000 */
[----:B------:R-:W-:-:S13]  /*3a30*/  ISETP.GE.U32.AND P0, PT, R21, 0x3, PT ;  /* 0x000000031500780c */ /* 0x000fda0003f06070 */
[----:B------:R-:W-:Y:S05]  /*3a40*/  @!P0 BRA `(.L_x_716) ;  /* 0x0000000000408947 */ /* 0x000fea0003800000 */
[C---:B0-----:R-:W-:Y:S01]  /*3a50*/  VIADD R26, R20.reuse, 0x80 ;  /* 0x00000080141a7836 */ /* 0x041fe20000000000 */
[C---:B-1----:R-:W-:Y:S01]  /*3a60*/  IADD3 R30, PT, PT, R20.reuse, 0x100, RZ ;  /* 0x00000100141e7810 */ /* 0x042fe20007ffe0ff */
        /* <DEDUP_REMOVED lines=14> */
.L_x_716:
[----:B------:R-:W-:Y:S05]  /*3b50*/  BSYNC.RECONVERGENT B1 ;  /* 0x0000000000017941 */ /* 0x000fea0003800200 */
.L_x_715:
[----:B------:R-:W-:Y:S05]  /*3b60*/  @!P1 BRA `(.L_x_711) ;  /* 0x0000000000349947 */ /* 0x000fea0003800000 */
[C---:B------:R-:W-:Y:S02]  /*3b70*/  LOP3.LUT P1, RZ, R24.reuse, 0x180, RZ, 0xc0, !PT ;  /* 0x0000018018ff7812 */ /* 0x040fe4000782c0ff */
[----:B------:R-:W-:-:S11]  /*3b80*/  LOP3.LUT P0, RZ, R24, 0x80, RZ, 0xc0, !PT ;  /* 0x0000008018ff7812 */ /* 0x000fd6000780c0ff */
[CC--:B--2---:R-:W-:Y:S02]  /*3b90*/  @P1 LEA.HI R21, R20.reuse, R23.reuse, RZ, 0x1a ;  /* 0x0000001714151211 */ /* 0x0c4fe400078fd0ff */
[C---:B------:R-:W-:Y:S01]  /*3ba0*/  @P1 IADD3 R24, PT, PT, R20.reuse, 0x80, RZ ;  /* 0x0000008014181810 */ /* 0x040fe20007ffe0ff */
[----:B------:R-:W-:Y:S01]  /*3bb0*/  @P1 VIADD R20, R20, 0x100 ;  /* 0x0000010014141836 */ /* 0x000fe20000000000 */
[----:B------:R-:W-:Y:S02]  /*3bc0*/  @P1 IADD3 R21, PT, PT, R16, UR4, R21 ;  /* 0x0000000410151c10 */ /* 0x000fe4000fffe015 */
[-C--:B------:R-:W-:Y:S02]  /*3bd0*/  @P1 LEA.HI R25, R24, R23.reuse, RZ, 0x1a ;  /* 0x0000001718191211 */ /* 0x080fe400078fd0ff */
[----:B------:R-:W-:Y:S01]  /*3be0*/  @!P0 LEA.HI R23, R20, R23, RZ, 0x1a ;  /* 0x0000001714178211 */ /* 0x000fe200078fd0ff */
[----:B------:R3:W-:Y:S01]  /*3bf0*/  @P1 STS.U8 [R21+0x1000], RZ ;  /* 0x001000ff15001388 */ /* 0x0007e20000000000 */
[----:B------:R-:W-:-:S02]  /*3c00*/  @P1 IADD3 R25, PT, PT, R16, UR4, R25 ;  /* 0x0000000410191c10 */ /* 0x000fc4000fffe019 */
[----:B------:R-:W-:-:S03]  /*3c10*/  @!P0 IADD3 R23, PT, PT, R16, UR4, R23 ;  /* 0x0000000410178c10 */ /* 0x000fc6000fffe017 */
[----:B------:R3:W-:Y:S04]  /*3c20*/  @P1 STS.U8 [R25+0x1000], RZ ;  /* 0x001000ff19001388 */ /* 0x0007e80000000000 */
[----:B------:R3:W-:Y:S02]  /*3c30*/  @!P0 STS.U8 [R23+0x1000], RZ ;  /* 0x001000ff17008388 */ /* 0x0007e40000000000 */
.L_x_711:
[----:B------:R-:W-:Y:S05]  /*3c40*/  BSYNC.RECONVERGENT B0 ;  /* 0x0000000000007941 */ /* 0x000fea0003800200 */
.L_x_710:
[----:B------:R-:W-:Y:S01]  /*3c50*/  ISETP.GE.AND P0, PT, R89, R22, PT ;  /* 0x000000165900720c */ /* 0x000fe20003f06270 */
[----:B------:R-:W4:Y:S01]  /*3c60*/  LDCU.64 UR8, c[0x0][0x390] ;  /* 0x00007200ff0877ac */ /* 0x000f220008000a00 */
[----:B------:R-:W-:Y:S11]  /*3c70*/  BSSY.RECONVERGENT B0, `(.L_x_717) ;  /* 0x0000063000007945 */ /* 0x000ff60003800200 */
[----:B------:R-:W-:Y:S05]  /*3c80*/  @P0 BRA `(.L_x_718) ;  /* 0x0000000400840947 */ /* 0x000fea0003800000 */
[----:B---3--:R-:W-:Y:S01]  /*3c90*/  IMAD.MOV.U32 R23, RZ, RZ, R89 ;  /* 0x000000ffff177224 */ /* 0x008fe200078e0059 */
[----:B------:R-:W-:Y:S01]  /*3ca0*/  BSSY.RECONVERGENT B1, `(.L_x_719) ;  /* 0x0000035000017945 */ /* 0x000fe20003800200 */
[----:B------:R-:W-:-:S03]  /*3cb0*/  PLOP3.LUT P0, PT, PT, PT, PT, 0x80, 0x8 ;  /* 0x000000000008781c */ /* 0x000fc60003f0f070 */
[----:B------:R-:W-:-:S04]  /*3cc0*/  IADD3 R20, PT, PT, R22, -R23, RZ ;  /* 0x8000001716147210 */ /* 0x000fc80007ffe0ff */
[----:B------:R-:W-:-:S13]  /*3cd0*/  ISETP.GT.AND P1, PT, R20, 0x180, PT ;  /* 0x000001801400780c */ /* 0x000fda0003f24270 */
[----:B------:R-:W-:Y:S05]  /*3ce0*/  @!P1 BRA `(.L_x_720) ;  /* 0x0000000000c09947 */ /* 0x000fea0003800000 */
[----:B------:R-:W-:Y:S01]  /*3cf0*/  PLOP3.LUT P0, PT, PT, PT, PT, 0x8, 0x80 ;  /* 0x000000000080781c */ /* 0x000fe20003f0e170 */
[----:B------:R-:W-:-:S12]  /*3d00*/  VIADD R38, R22, 0xfffffe80 ;  /* 0xfffffe8016267836 */ /* 0x000fd80000000000 */
.L_x_721:
[----:B--2---:R-:W-:-:S04]  /*3d10*/  IMAD R21, R15, 0x40, R23 ;  /* 0x000000400f157824 */ /* 0x004fc800078e0217 */
[C---:B01----:R-:W-:Y:S01]  /*3d20*/  VIADD R29, R21.reuse, 0x100 ;  /* 0x00000100151d7836 */ /* 0x043fe20000000000 */
[C---:B------:R-:W-:Y:S02]  /*3d30*/  LOP3.LUT R25, R10.reuse, 0xffffffc0, R21, 0xf8, !PT ;  /* 0xffffffc00a197812 */ /* 0x040fe400078ef815 */
[C---:B------:R-:W-:Y:S01]  /*3d40*/  IADD3 R27, PT, PT, R21.reuse, 0x80, RZ ;  /* 0x00000080151b7810 */ /* 0x040fe20007ffe0ff */
[----:B------:R-:W-:Y:S01]  /*3d50*/  VIADD R21, R21, 0x180 ;  /* 0x0000018015157836 */ /* 0x000fe20000000000 */
[----:B------:R-:W-:Y:S02]  /*3d60*/  IADD3 R24, P1, PT, R25, R104, RZ ;  /* 0x0000006819187210 */ /* 0x000fe40007f3e0ff */
[C---:B------:R-:W-:Y:S02]  /*3d70*/  LOP3.LUT R27, R10.reuse, 0xffffffc0, R27, 0xf8, !PT ;  /* 0xffffffc00a1b7812 */ /* 0x040fe400078ef81b */
[C---:B------:R-:W-:Y:S02]  /*3d80*/  LOP3.LUT R29, R10.reuse, 0xffffffc0, R29, 0xf8, !PT ;  /* 0xffffffc00a1d7812 */ /* 0x040fe400078ef81d */
[----:B------:R-:W-:-:S02]  /*3d90*/  LOP3.LUT R31, R10, 0xffffffc0, R21, 0xf8, !PT ;  /* 0xffffffc00a1f7812 */ /* 0x000fc400078ef815 */
[----:B------:R-:W-:Y:S02]  /*3da0*/  LEA.HI.X.SX32 R21, R25, R4, 0x1, P1 ;  /* 0x0000000419157211 */ /* 0x000fe400008f0eff */
[C---:B----4-:R-:W-:Y:S02]  /*3db0*/  LEA R20, P1, R24.reuse, UR8, 0x1 ;  /* 0x0000000818147c11 */ /* 0x050fe4000f8208ff */
[-C--:B------:R-:W-:Y:S02]  /*3dc0*/  IADD3 R25, P2, PT, R27, R104.reuse, RZ ;  /* 0x000000681b197210 */ /* 0x080fe40007f5e0ff */
[-C--:B------:R-:W-:Y:S02]  /*3dd0*/  IADD3 R33, P3, PT, R29, R104.reuse, RZ ;  /* 0x000000681d217210 */ /* 0x080fe40007f7e0ff */
[----:B------:R-:W-:Y:S02]  /*3de0*/  IADD3 R32, P4, PT, R31, R104, RZ ;  /* 0x000000681f207210 */ /* 0x000fe40007f9e0ff */
[----:B------:R-:W-:-:S02]  /*3df0*/  LEA.HI.X R21, R24, UR9, R21, 0x1, P1 ;  /* 0x0000000918157c11 */ /* 0x000fc400088f0c15 */
[-C--:B------:R-:W-:Y:S02]  /*3e00*/  LEA.HI.X.SX32 R36, R27, R4.reuse, 0x1, P2 ;  /* 0x000000041b247211 */ /* 0x080fe400010f0eff */
[----:B------:R-:W-:Y:S01]  /*3e10*/  LEA R24, P1, R25, UR8, 0x1 ;  /* 0x0000000819187c11 */ /* 0x000fe2000f8208ff */
[----:B------:R-:W2:Y:S01]  /*3e20*/  LDG.E.U16.CONSTANT R20, desc[UR6][R20.64] ;  /* 0x0000000614147981 */ /* 0x000ea2000c1e9500 */
[-C--:B------:R-:W-:Y:S02]  /*3e30*/  LEA.HI.X.SX32 R34, R29, R4.reuse, 0x1, P3 ;  /* 0x000000041d227211 */ /* 0x080fe400018f0eff */
[----:B------:R-:W-:Y:S02]  /*3e40*/  LEA R26, P2, R33, UR8, 0x1 ;  /* 0x00000008211a7c11 */ /* 0x000fe4000f8408ff */
[----:B------:R-:W-:Y:S02]  /*3e50*/  LEA.HI.X.SX32 R31, R31, R4, 0x1, P4 ;  /* 0x000000041f1f7211 */ /* 0x000fe400020f0eff */
[----:B------:R-:W-:-:S02]  /*3e60*/  LEA R30, P3, R32, UR8, 0x1 ;  /* 0x00000008201e7c11 */ /* 0x000fc4000f8608ff */
[----:B------:R-:W-:Y:S02]  /*3e70*/  LEA.HI.X R25, R25, UR9, R36, 0x1, P1 ;  /* 0x0000000919197c11 */ /* 0x000fe400088f0c24 */
[----:B------:R-:W-:Y:S02]  /*3e80*/  LEA.HI.X R27, R33, UR9, R34, 0x1, P2 ;  /* 0x00000009211b7c11 */ /* 0x000fe400090f0c22 */
[----:B------:R-:W-:Y:S01]  /*3e90*/  LEA.HI.X R31, R32, UR9, R31, 0x1, P3 ;  /* 0x00000009201f7c11 */ /* 0x000fe200098f0c1f */
        /* <DEDUP_REMOVED lines=13> */
[----:B------:R-:W-:Y:S02]  /*3f70*/  LEA R37, R37, UR4, 0x1 ;  /* 0x0000000425257c11 */ /* 0x000fe4000f8e08ff */
[----:B------:R-:W-:-:S04]  /*3f80*/  IADD3 R23, PT, PT, R23, 0x200, RZ ;  /* 0x0000020017177810 */ /* 0x000fc80007ffe0ff */
[----:B------:R-:W-:Y:S01]  /*3f90*/  ISETP.GE.AND P1, PT, R23, R38, PT ;  /* 0x000000261700720c */ /* 0x000fe20003f26270 */
[----:B--2---:R0:W-:Y:S04]  /*3fa0*/  STS.U16 [R29+0x2000], R20 ;  /* 0x002000141d007388 */ /* 0x0041e80000000400 */
[----:B---3--:R0:W-:Y:S04]  /*3fb0*/  STS.U16 [R33+0x2000], R24 ;  /* 0x0020001821007388 */ /* 0x0081e80000000400 */
[----:B----4-:R0:W-:Y:S04]  /*3fc0*/  STS.U16 [R35+0x2000], R26 ;  /* 0x0020001a23007388 */ /* 0x0101e80000000400 */
[----:B-----5:R0:W-:Y:S01]  /*3fd0*/  STS.U16 [R37+0x2000], R30 ;  /* 0x0020001e25007388 */ /* 0x0201e20000000400 */
[----:B------:R-:W-:Y:S05]  /*3fe0*/  @!P1 BRA `(.L_x_721) ;  /* 0xfffffffc00489947 */ /* 0x000fea000383ffff */
.L_x_720:
[----:B----4-:R-:W-:Y:S05]  /*3ff0*/  BSYNC.RECONVERGENT B1 ;  /* 0x0000000000017941 */ /* 0x010fea0003800200 */
.L_x_719:
[----:B0-----:R-:W-:Y:S01]  /*4000*/  IMAD.IADD R20, R22, 0x1, -R23 ;  /* 0x0000000116147824 */ /* 0x001fe200078e0a17 */
[----:B------:R-:W-:Y:S04]  /*4010*/  BSSY.RECONVERGENT B1, `(.L_x_722) ;  /* 0x000001b000017945 */ /* 0x000fe80003800200 */
[----:B------:R-:W-:-:S13]  /*4020*/  ISETP.GT.AND P1, PT, R20, 0x80, PT ;  /* 0x000000801400780c */ /* 0x000fda0003f24270 */
[----:B------:R-:W-:Y:S05]  /*4030*/  @!P1 BRA `(.L_x_723) ;  /* 0x0000000000609947 */ /* 0x000fea0003800000 */
[----:B------:R-:W0:Y:S01]  /*4040*/  LDCU.64 UR10, c[0x0][0x390] ;  /* 0x00007200ff0a77ac */ /* 0x000e220008000a00 */
[----:B--2---:R-:W-:-:S05]  /*4050*/  IMAD R21, R15, 0x40, R23 ;  /* 0x000000400f157824 */ /* 0x004fca00078e0217 */
[----:B------:R-:W-:Y:S02]  /*4060*/  IADD3 R25, PT, PT, R21, 0x80, RZ ;  /* 0x0000008015197810 */ /* 0x000fe40007ffe0ff */
[C---:B------:R-:W-:Y:S02]  /*4070*/  LOP3.LUT R21, R10.reuse, 0xffffffc0, R21, 0xf8, !PT ;  /* 0xffffffc00a157812 */ /* 0x040fe400078ef815 */
[----:B------:R-:W-:Y:S02]  /*4080*/  LOP3.LUT R25, R10, 0xffffffc0, R25, 0xf8, !PT ;  /* 0xffffffc00a197812 */ /* 0x000fe400078ef819 */
[-C--:B------:R-:W-:Y:S02]  /*4090*/  IADD3 R27, P0, PT, R21, R104.reuse, RZ ;  /* 0x00000068151b7210 */ /* 0x080fe40007f1e0ff */
[----:B------:R-:W-:Y:S02]  /*40a0*/  IADD3 R26, P1, PT, R25, R104, RZ ;  /* 0x00000068191a7210 */ /* 0x000fe40007f3e0ff */
[----:B-1----:R-:W-:-:S02]  /*40b0*/  LEA.HI.X.SX32 R30, R21, R4, 0x1, P0 ;  /* 0x00000004151e7211 */ /* 0x002fc400000f0eff */
[----:B0-----:R-:W-:Y:S02]  /*40c0*/  LEA R20, P0, R27, UR10, 0x1 ;  /* 0x0000000a1b147c11 */ /* 0x001fe4000f8008ff */
[----:B------:R-:W-:Y:S02]  /*40d0*/  LEA.HI.X.SX32 R25, R25, R4, 0x1, P1 ;  /* 0x0000000419197211 */ /* 0x000fe400008f0eff */
[C---:B------:R-:W-:Y:S02]  /*40e0*/  LEA R24, P1, R26.reuse, UR10, 0x1 ;  /* 0x0000000a1a187c11 */ /* 0x040fe4000f8208ff */
[----:B------:R-:W-:Y:S02]  /*40f0*/  LEA.HI.X R21, R27, UR11, R30, 0x1, P0 ;  /* 0x0000000b1b157c11 */ /* 0x000fe400080f0c1e */
[----:B------:R-:W-:-:S04]  /*4100*/  LEA.HI.X R25, R26, UR11, R25, 0x1, P1 ;  /* 0x0000000b1a197c11 */ /* 0x000fc800088f0c19 */
[----:B------:R-:W2:Y:S04]  /*4110*/  LDG.E.U16.CONSTANT R21, desc[UR6][R20.64] ;  /* 0x0000000614157981 */ /* 0x000ea8000c1e9500 */
[----:B------:R-:W3:Y:S01]  /*4120*/  LDG.E.U16.CONSTANT R24, desc[UR6][R24.64] ;  /* 0x0000000618187981 */ /* 0x000ee2000c1e9500 */
[C---:B------:R-:W-:Y:S01]  /*4130*/  VIADD R27, R23.reuse, 0x80 ;  /* 0x00000080171b7836 */ /* 0x040fe20000000000 */
[C---:B------:R-:W-:Y:S01]  /*4140*/  LOP3.LUT R26, R10.reuse, 0x7fffffc0, R23, 0xf8, !PT ;  /* 0x7fffffc00a1a7812 */ /* 0x040fe200078ef817 */
[----:B------:R-:W-:Y:S01]  /*4150*/  VIADD R23, R23, 0x100 ;  /* 0x0000010017177836 */ /* 0x000fe20000000000 */
[----:B------:R-:W-:Y:S02]  /*4160*/  PLOP3.LUT P0, PT, PT, PT, PT, 0x8, 0x80 ;  /* 0x000000000080781c */ /* 0x000fe40003f0e170 */
[----:B------:R-:W-:-:S02]  /*4170*/  LOP3.LUT R27, R10, 0x7fffffc0, R27, 0xf8, !PT ;  /* 0x7fffffc00a1b7812 */ /* 0x000fc400078ef81b */
[----:B------:R-:W-:Y:S02]  /*4180*/  LEA R26, R26, UR4, 0x1 ;  /* 0x000000041a1a7c11 */ /* 0x000fe4000f8e08ff */
[----:B------:R-:W-:-:S03]  /*4190*/  LEA R27, R27, UR4, 0x1 ;  /* 0x000000041b1b7c11 */ /* 0x000fc6000f8e08ff */
[----:B--2---:R0:W-:Y:S04]  /*41a0*/  STS.U16 [R26+0x2000], R21 ;  /* 0x002000151a007388 */ /* 0x0041e80000000400 */
[----:B---3--:R0:W-:Y:S02]  /*41b0*/  STS.U16 [R27+0x2000], R24 ;  /* 0x002000181b007388 */ /* 0x0081e40000000400 */
.L_x_723:
[----:B------:R-:W-:Y:S05]  /*41c0*/  BSYNC.RECONVERGENT B1 ;  /* 0x0000000000017941 */ /* 0x000fea0003800200 */
.L_x_722:
[----:B------:R-:W-:-:S13]  /*41d0*/  ISETP.LT.OR P0, PT, R23, R22, P0 ;  /* 0x000000161700720c */ /* 0x000fda0000701670 */
[----:B------:R-:W-:Y:S05]  /*41e0*/  @!P0 BRA `(.L_x_718) ;  /* 0x00000000002c8947 */ /* 0x000fea0003800000 */
[----:B------:R-:W3:Y:S01]  /*41f0*/  LDCU.64 UR10, c[0x0][0x390] ;  /* 0x00007200ff0a77ac */ /* 0x000ee20008000a00 */
[----:B0-2---:R-:W-:-:S04]  /*4200*/  LEA R21, R15, R23, 0x6 ;  /* 0x000000170f157211 */ /* 0x005fc800078e30ff */
[----:B------:R-:W-:-:S04]  /*4210*/  LOP3.LUT R21, R10, 0xffffffc0, R21, 0xf8, !PT ;  /* 0xffffffc00a157812 */ /* 0x000fc800078ef815 */
        /* <DEDUP_REMOVED lines=8> */
.L_x_718:
[----:B----4-:R-:W-:Y:S05]  /*42a0*/  BSYNC.RECONVERGENT B0 ;  /* 0x0000000000007941 */ /* 0x010fea0003800200 */
.L_x_717:
[----:B------:R-:W-:Y:S01]  /*42b0*/  BSSY.RECONVERGENT B0, `(.L_x_724) ;  /* 0x0000019000007945 */ /* 0x000fe20003800200 */
[----:B0-23--:R-:W-:Y:S02]  /*42c0*/  IMAD.MOV.U32 R21, RZ, RZ, RZ ;  /* 0x000000ffff157224 */ /* 0x00dfe400078e00ff */
[----:B------:R-:W-:-:S07]  /*42d0*/  IMAD.MOV.U32 R20, RZ, RZ, R89 ;  /* 0x000000ffff147224 */ /* 0x000fce00078e0059 */
.L_x_725:
[C---:B0-----:R-:W-:Y:S01]  /*42e0*/  LEA R23, R20.reuse, UR4, 0x2 ;  /* 0x0000000414177c11 */ /* 0x041fe2000f8e10ff */
        /* <DEDUP_REMOVED lines=22> */
.L_x_724:
[----:B------:R-:W-:Y:S01]  /*4450*/  ISETP.NE.AND P0, PT, R7, RZ, PT ;  /* 0x000000ff0700720c */ /* 0x000fe20003f05270 */
[----:B------:R-:W-:-:S12]  /*4460*/  BSSY.RECONVERGENT B0, `(.L_x_726) ;  /* 0x0000021000007945 */ /* 0x000fd80003800200 */
[----:B------:R-:W-:Y:S05]  /*4470*/  @!P0 BRA `(.L_x_727) ;  /* 0x00000000007c8947 */ /* 0x000fea0003800000 */
[----:B------:R-:W-:Y:S01]  /*4480*/  ISETP.GE.U32.AND P0, PT, R13, 0x7, PT ;  /* 0x000000070d00780c */ /* 0x000fe20003f06070 */
[----:B------:R-:W-:Y:S01]  /*4490*/  BSSY.RECONVERGENT B1, `(.L_x_728) ;  /* 0x000000c000017945 */ /* 0x000fe20003800200 */
[----:B------:R-:W-:-:S11]  /*44a0*/  LOP3.LUT P1, RZ, R6, 0x7, RZ, 0xc0, !PT ;  /* 0x0000000706ff7812 */ /* 0x000fd6000782c0ff */
[----:B------:R-:W-:Y:S05]  /*44b0*/  @!P0 BRA `(.L_x_729) ;  /* 0x0000000000248947 */ /* 0x000fea0003800000 */
        /* <DEDUP_REMOVED lines=9> */
.L_x_729:
[----:B------:R-:W-:Y:S05]  /*4550*/  BSYNC.RECONVERGENT B1 ;  /* 0x0000000000017941 */ /* 0x000fea0003800200 */
.L_x_728:
[----:B------:R-:W-:Y:S05]  /*4560*/  @!P1 BRA `(.L_x_727) ;  /* 0x0000000000409947 */ /* 0x000fea0003800000 */
[----:B------:R-:W-:Y:S02]  /*4570*/  ISETP.GE.U32.AND P0, PT, R18, 0x3, PT ;  /* 0x000000031200780c */ /* 0x000fe40003f06070 */
[----:B------:R-:W-:-:S11]  /*4580*/  ISETP.NE.AND P1, PT, R14, RZ, PT ;  /* 0x000000ff0e00720c */ /* 0x000fd60003f25270 */
[C---:B------:R-:W-:Y:S01]  /*4590*/  @P0 LEA R21, R20.reuse, UR4, 0x2 ;  /* 0x0000000414150c11 */ /* 0x040fe2000f8e10ff */
[----:B------:R-:W-:-:S04]  /*45a0*/  @P0 VIADD R20, R20, 0x200 ;  /* 0x0000020014140836 */ /* 0x000fc80000000000 */
        /* <DEDUP_REMOVED lines=12> */
.L_x_727:
[----:B------:R-:W-:Y:S05]  /*4670*/  BSYNC.RECONVERGENT B0 ;  /* 0x0000000000007941 */ /* 0x000fea0003800200 */
.L_x_726:
[----:B------:R-:W-:Y:S01]  /*4680*/  BAR.SYNC.DEFER_BLOCKING 0x0 ;  /* 0x0000000000007b1d */ /* 0x000fe20000010000 */
[----:B------:R-:W-:-:S13]  /*4690*/  ISETP.GT.U32.AND P0, PT, R89, 0x1ff, PT ;  /* 0x000001ff5900780c */ /* 0x000fda0003f04070 */
[----:B------:R-:W-:Y:S05]  /*46a0*/  @P0 BRA `(.L_x_730) ;  /* 0x0000000000cc0947 */ /* 0x000fea0003800000 */
[----:B0-2---:R-:W4:Y:S01]  /*46b0*/  S2R R23, SR_LANEID ;  /* 0x0000000000177919 */ /* 0x005f220000000000 */
[----:B-1----:R-:W-:Y:S01]  /*46c0*/  IMAD.MOV.U32 R29, RZ, RZ, R90 ;  /* 0x000000ffff1d7224 */ /* 0x002fe200078e005a */
[C---:B----4-:R-:W-:Y:S02]  /*46d0*/  LOP3.LUT R20, R23.reuse, 0xf, RZ, 0xc0, !PT ;  /* 0x0000000f17147812 */ /* 0x050fe400078ec0ff */
[----:B------:R-:W-:Y:S02]  /*46e0*/  SHF.R.U32.HI R22, RZ, 0x2, R23 ;  /* 0x00000002ff167819 */ /* 0x000fe40000011617 */
[----:B---3--:R-:W-:Y:S02]  /*46f0*/  SHF.R.U32.HI R21, RZ, 0x3, R20 ;  /* 0x00000003ff157819 */ /* 0x008fe40000011614 */
[----:B------:R-:W-:Y:S02]  /*4700*/  LOP3.LUT R23, R23, 0x3, RZ, 0xc0, !PT ;  /* 0x0000000317177812 */ /* 0x000fe400078ec0ff */
[----:B------:R-:W-:-:S03]  /*4710*/  LOP3.LUT R20, R20, 0x7, RZ, 0xc0, !PT ;  /* 0x0000000714147812 */ /* 0x000fc600078ec0ff */
[----:B------:R-:W-:Y:S01]  /*4720*/  IMAD R22, R22, 0x20, R23 ;  /* 0x0000002016167824 */ /* 0x000fe200078e0217 */
[----:B------:R-:W-:-:S03]  /*4730*/  LEA R43, R21, R20, 0x3 ;  /* 0x00000014152b7211 */ /* 0x000fc600078e18ff */
[----:B------:R-:W-:Y:S01]  /*4740*/  IMAD.SHL.U32 R49, R22, 0x8, RZ ;  /* 0x0000000816317824 */ /* 0x000fe200078e00ff */
[C---:B------:R-:W-:Y:S01]  /*4750*/  LEA R44, R43.reuse, R82, 0x6 ;  /* 0x000000522b2c7211 */ /* 0x040fe200078e30ff */
[C---:B------:R-:W-:Y:S01]  /*4760*/  IMAD R45, R43.reuse, 0x40, R81 ;  /* 0x000000402b2d7824 */ /* 0x040fe200078e0251 */
[C---:B------:R-:W-:Y:S01]  /*4770*/  LEA R47, R43.reuse, R71, 0x6 ;  /* 0x000000472b2f7211 */ /* 0x040fe200078e30ff */
[----:B------:R-:W-:-:S07]  /*4780*/  IMAD R46, R43, 0x40, R80 ;  /* 0x000000402b2e7824 */ /* 0x000fce00078e0250 */
.L_x_731:
[C---:B0-----:R-:W-:Y:S01]  /*4790*/  IMAD.SHL.U32 R20, R29.reuse, 0x100, RZ ;  /* 0x000001001d147824 */ /* 0x041fe200078e00ff */
[----:B------:R-:W-:Y:S05]  /*47a0*/  WARPSYNC.ALL ;  /* 0x0000000000007948 */ /* 0x000fea0003800000 */
[----:B------:R-:W-:Y:S01]  /*47b0*/  LOP3.LUT R42, R20, 0x7ffffc00, RZ, 0xc0, !PT ;  /* 0x7ffffc00142a7812 */ /* 0x000fe200078ec0ff */
[----:B------:R-:W-:Y:S01]  /*47c0*/  LDSM.16.M88.2 R22, [R44] ;  /* 0x000000002c16783b */ /* 0x000fe20000000100 */
[C---:B------:R-:W-:Y:S01]  /*47d0*/  ISETP.GE.U32.AND P0, PT, R29.reuse, 0xc, PT ;  /* 0x0000000c1d00780c */ /* 0x040fe20003f06070 */
[----:B------:R-:W-:Y:S02]  /*47e0*/  VIADD R29, R29, 0x4 ;  /* 0x000000041d1d7836 */ /* 0x000fe40000000000 */
[C---:B------:R-:W-:Y:S01]  /*47f0*/  VIADD R36, R42.reuse, UR4 ;  /* 0x000000042a247c36 */ /* 0x040fe20008000000 */
[----:B------:R-:W-:Y:S01]  /*4800*/  LDSM.16.M88.2 R34, [R45] ;  /* 0x000000002d22783b */ /* 0x000fe20000000100 */
[----:B------:R-:W-:-:S02]  /*4810*/  LOP3.LUT R42, R42, R83, RZ, 0xfc, !PT ;  /* 0x000000532a2a7212 */ /* 0x000fc400078efcff */
[C---:B------:R-:W-:Y:S01]  /*4820*/  VIADD R24, R36.reuse, 0x10 ;  /* 0x0000001024187836 */ /* 0x040fe20000000000 */
[C---:B------:R-:W-:Y:S02]  /*4830*/  LEA R37, R43.reuse, R36, 0x6 ;  /* 0x000000242b257211 */ /* 0x040fe400078e30ff */
[----:B------:R-:W-:Y:S01]  /*4840*/  IADD3 R30, PT, PT, R36, 0x20, RZ ;  /* 0x00000020241e7810 */ /* 0x000fe20007ffe0ff */
[C---:B------:R-:W-:Y:S01]  /*4850*/  IMAD R40, R43.reuse, 0x40, R24 ;  /* 0x000000402b287824 */ /* 0x040fe200078e0218 */
[----:B------:R-:W-:Y:S01]  /*4860*/  LEA R42, R42, UR4, 0x2 ;  /* 0x000000042a2a7c11 */ /* 0x000fe2000f8e10ff */
[----:B------:R-:W0:Y:S01]  /*4870*/  LDSM.16.M88.2 R20, [R37] ;  /* 0x000000002514783b */ /* 0x000e220000000100 */
[----:B------:R-:W-:Y:S02]  /*4880*/  VIADD R36, R36, 0x30 ;  /* 0x0000003024247836 */ /* 0x000fe40000000000 */
[----:B------:R-:W-:Y:S01]  /*4890*/  IMAD R32, R43, 0x40, R30 ;  /* 0x000000402b207824 */ /* 0x000fe200078e021e */
[----:B------:R-:W1:Y:S01]  /*48a0*/  LDSM.16.M88.2 R40, [R40] ;  /* 0x000000002828783b */ /* 0x000e620000000100 */
[----:B------:R-:W-:-:S02]  /*48b0*/  IADD3 R42, PT, PT, R49, 0x4000, R42 ;  /* 0x00004000312a7810 */ /* 0x000fc40007ffe02a */
[----:B------:R-:W-:Y:S01]  /*48c0*/  LEA R38, R43, R36, 0x6 ;  /* 0x000000242b267211 */ /* 0x000fe200078e30ff */
[----:B------:R-:W-:Y:S04]  /*48d0*/  LDSM.16.M88.2 R30, [R46] ;  /* 0x000000002e1e783b */ /* 0x000fe80000000100 */
[----:B------:R-:W2:Y:S04]  /*48e0*/  LDSM.16.M88.2 R32, [R32] ;  /* 0x000000002020783b */ /* 0x000ea80000000100 */
[----:B------:R-:W-:Y:S04]  /*48f0*/  LDSM.16.M88.2 R36, [R47] ;  /* 0x000000002f24783b */ /* 0x000fe80000000100 */
[----:B------:R-:W3:Y:S01]  /*4900*/  LDSM.16.M88.2 R38, [R38] ;  /* 0x000000002626783b */ /* 0x000ee20000000100 */
[C---:B0-----:R-:W-:Y:S08]  /*4910*/  IMMA.16816.S8.S8 R24, R20.reuse.ROW, R22.COL, RZ ;  /* 0x0000001614187237 */ /* 0x041ff000004054ff */
[----:B------:R-:W-:-:S12]  /*4920*/  IMMA.16816.S8.S8 R20, R20.ROW, R23.COL, RZ ;  /* 0x0000001714147237 */ /* 0x000fd800004054ff */
[C---:B-1----:R-:W-:Y:S08]  /*4930*/  IMMA.16816.S8.S8 R24, R40.reuse.ROW, R34.COL, R24 ;  /* 0x0000002228187237 */ /* 0x042ff00000405418 */
[----:B------:R-:W-:-:S12]  /*4940*/  IMMA.16816.S8.S8 R20, R40.ROW, R35.COL, R20 ;  /* 0x0000002328147237 */ /* 0x000fd80000405414 */
[C---:B--2---:R-:W-:Y:S08]  /*4950*/  IMMA.16816.S8.S8 R24, R32.reuse.ROW, R30.COL, R24 ;  /* 0x0000001e20187237 */ /* 0x044ff00000405418 */
[----:B------:R-:W-:-:S12]  /*4960*/  IMMA.16816.S8.S8 R20, R32.ROW, R31.COL, R20 ;  /* 0x0000001f20147237 */ /* 0x000fd80000405414 */
[C---:B---3--:R-:W-:Y:S08]  /*4970*/  IMMA.16816.S8.S8 R24, R38.reuse.ROW, R36.COL, R24 ;  /* 0x0000002426187237 */ /* 0x048ff00000405418 */
[----:B------:R-:W-:Y:S11]  /*4980*/  IMMA.16816.S8.S8 R20, R38.ROW, R37.COL, R20 ;  /* 0x0000002526147237 */ /* 0x000ff60000405414 */
[----:B------:R0:W-:Y:S04]  /*4990*/  STS.64 [R42], R24 ;  /* 0x000000182a007388 */ /* 0x0001e80000000a00 */
[----:B------:R0:W-:Y:S04]  /*49a0*/  STS.64 [R42+0x800], R26 ;  /* 0x0008001a2a007388 */ /* 0x0001e80000000a00 */
[----:B------:R0:W-:Y:S04]  /*49b0*/  STS.64 [R42+0x20], R20 ;  /* 0x000020142a007388 */ /* 0x0001e80000000a00 */
[----:B------:R0:W-:Y:S01]  /*49c0*/  STS.64 [R42+0x820], R22 ;  /* 0x000820162a007388 */ /* 0x0001e20000000a00 */
[----:B------:R-:W-:Y:S05]  /*49d0*/  @!P0 BRA `(.L_x_731) ;  /* 0xfffffffc006c8947 */ /* 0x000fea000383ffff */
.L_x_730:
        /* <DEDUP_REMOVED lines=8> */
[----:B---3--:R-:W-:Y:S02]  /*4a60*/  MOV R21, R28 ;  /* 0x0000001c00157202 */ /* 0x008fe40000000f00 */
[----:B------:R-:W-:-:S07]  /*4a70*/  MOV R26, 0x4a90 ;  /* 0x00004a90001a7802 */ /* 0x000fce0000000f00 */
[----:B-12---:R-:W-:Y:S05]  /*4a80*/  CALL.REL.NOINC `($__internal_10_$__cuda_sm20_rcp_rn_f32_slowpath) ;  /* 0x0000002c00e87944 */ /* 0x006fea0003c00000 */
[----:B------:R-:W-:Y:S01]  /*4a90*/  IMAD.MOV.U32 R20, RZ, RZ, R22 ;  /* 0x000000ffff147224 */ /* 0x000fe200078e0016 */
[----:B------:R-:W-:Y:S06]  /*4aa0*/  BRA `(.L_x_734) ;  /* 0x0000000000107947 */ /* 0x000fec0003800000 */
.L_x_733:
[----:B---3--:R-:W0:Y:S02]  /*4ab0*/  MUFU.RCP R21, R28 ;  /* 0x0000001c00157308 */ /* 0x008e240000001000 */
[----:B0-----:R-:W-:-:S04]  /*4ac0*/  FFMA R20, R21, R28, -1 ;  /* 0xbf80000015147423 */ /* 0x001fc8000000001c */
[----:B------:R-:W-:-:S04]  /*4ad0*/  FADD.FTZ R20, -R20, -RZ ;  /* 0x800000ff14147221 */ /* 0x000fc80000010100 */
[----:B------:R-:W-:-:S07]  /*4ae0*/  FFMA R20, R21, R20, R21 ;  /* 0x0000001415147223 */ /* 0x000fce0000000015 */
.L_x_734:
[----:B------:R-:W-:Y:S05]  /*4af0*/  BSYNC.RECONVERGENT B0 ;  /* 0x0000000000007941 */ /* 0x000fea0003800200 */
.L_x_732:
        /* <DEDUP_REMOVED lines=8> */
.L_x_744:
        /* <DEDUP_REMOVED lines=8> */
[----:B-1----:R-:W-:-:S07]  /*4c00*/  IMAD.MOV.U32 R29, RZ, RZ, RZ ;  /* 0x000000ffff1d7224 */ /* 0x002fce00078e00ff */
.L_x_739:
[----:B------:R-:W-:Y:S01]  /*4c10*/  LEA R20, R94, R29, 0x6 ;  /* 0x0000001d5e147211 */ /* 0x000fe200078e30ff */
[----:B------:R-:W-:-:S03]  /*4c20*/  VIADD R29, R29, 0x8 ;  /* 0x000000081d1d7836 */ /* 0x000fc60000000000 */
        /* <DEDUP_REMOVED lines=26> */
.L_x_738:
[----:B------:R-:W-:-:S13]  /*4dd0*/  ISETP.NE.AND P1, PT, R69, RZ, PT ;  /* 0x000000ff4500720c */ /* 0x000fda0003f25270 */
[----:B------:R-:W-:Y:S05]  /*4de0*/  @!P1 BRA `(.L_x_737) ;  /* 0x0000000000909947 */ /* 0x000fea0003800000 */
[----:B------:R-:W-:Y:S01]  /*4df0*/  ISETP.NE.AND P1, PT, R91, RZ, PT ;  /* 0x000000ff5b00720c */ /* 0x000fe20003f25270 */
[----:B------:R-:W-:-:S12]  /*4e00*/  @!P0 BRA `(.L_x_740) ;  /* 0x00000000003c8947 */ /* 0x000fd80003800000 */
[----:B------:R-:W-:Y:S01]  /*4e10*/  LEA R20, R94, R21, 0x6 ;  /* 0x000000155e147211 */ /* 0x000fe200078e30ff */
[----:B------:R-:W-:-:S03]  /*4e20*/  VIADD R21, R21, 0x4 ;  /* 0x0000000415157836 */ /* 0x000fc60000000000 */
[----:B------:R-:W-:-:S05]  /*4e30*/  LEA R20, R20, UR4, 0x2 ;  /* 0x0000000414147c11 */ /* 0x000fca000f8e10ff */
[----:B--2---:R-:W0:Y:S04]  /*4e40*/  LDS.64 R22, [R20+0x4000] ;  /* 0x0040000014167984 */ /* 0x004e280000000a00 */
[----:B------:R-:W2:Y:S01]  /*4e50*/  LDS.64 R26, [R20+0x4008] ;  /* 0x00400800141a7984 */ /* 0x000ea20000000a00 */
[----:B0-----:R-:W-:Y:S02]  /*4e60*/  I2FP.F32.S32 R22, R22 ;  /* 0x0000001600167245 */ /* 0x001fe40000201400 */
[----:B------:R-:W-:Y:S02]  /*4e70*/  I2FP.F32.S32 R24, R23 ;  /* 0x0000001700187245 */ /* 0x000fe40000201400 */
[----:B--2---:R-:W-:Y:S01]  /*4e80*/  I2FP.F32.S32 R26, R26 ;  /* 0x0000001a001a7245 */ /* 0x004fe20000201400 */
[C---:B------:R-:W-:Y:S01]  /*4e90*/  FMUL R23, R93.reuse, R22 ;  /* 0x000000165d177220 */ /* 0x040fe20000400000 */
[----:B------:R-:W-:Y:S01]  /*4ea0*/  I2FP.F32.S32 R28, R27 ;  /* 0x0000001b001c7245 */ /* 0x000fe20000201400 */
[----:B------:R-:W-:-:S02]  /*4eb0*/  FMUL R24, R93, R24 ;  /* 0x000000185d187220 */ /* 0x000fc40000400000 */
[C---:B------:R-:W-:Y:S02]  /*4ec0*/  FMUL R26, R93.reuse, R26 ;  /* 0x0000001a5d1a7220 */ /* 0x040fe40000400000 */
[----:B------:R-:W-:Y:S01]  /*4ed0*/  FMUL R28, R93, R28 ;  /* 0x0000001c5d1c7220 */ /* 0x000fe20000400000 */
[----:B------:R-:W-:-:S04]  /*4ee0*/  FMNMX3 R23, R98, R23, R24, !PT ;  /* 0x0000001762177276 */ /* 0x000fc80007800018 */
[----:B------:R-:W-:-:S07]  /*4ef0*/  FMNMX3 R98, R23, R26, R28, !PT ;  /* 0x0000001a17627276 */ /* 0x000fce000780001c */
.L_x_740:
        /* <DEDUP_REMOVED lines=13> */
.L_x_741:
[----:B------:R-:W-:-:S05]  /*4fd0*/  @P2 IMAD R20, R94, 0x40, R21 ;  /* 0x000000405e142824 */ /* 0x000fca00078e0215 */
[----:B------:R-:W-:-:S06]  /*4fe0*/  @P2 LEA R20, R20, UR4, 0x2 ;  /* 0x0000000414142c11 */ /* 0x000fcc000f8e10ff */
[----:B------:R-:W0:Y:S02]  /*4ff0*/  @P2 LDS R20, [R20+0x4000] ;  /* 0x0040000014142984 */ /* 0x000e240000000800 */
[----:B0-----:R-:W-:-:S05]  /*5000*/  @P2 I2FP.F32.S32 R22, R20 ;  /* 0x0000001400162245 */ /* 0x001fca0000201400 */
[----:B------:R-:W-:-:S05]  /*5010*/  @P2 FMUL R21, R93, R22 ;  /* 0x000000165d152220 */ /* 0x000fca0000400000 */
[----:B------:R-:W-:-:S07]  /*5020*/  @P2 FMNMX R98, R98, R21, !PT ;  /* 0x0000001562622209 */ /* 0x000fce0007800000 */
.L_x_737:
[C---:B------:R-:W-:Y:S01]  /*5030*/  LEA R97, R94.reuse, UR4, 0x2 ;  /* 0x000000045e617c11 */ /* 0x040fe2000f8e10ff */
[----:B------:R-:W-:Y:S01]  /*5040*/  IMAD.MOV.U32 R95, RZ, RZ, 0x3f000000 ;  /* 0x3f000000ff5f7424 */ /* 0x000fe200078e00ff */
[----:B------:R-:W-:Y:S02]  /*5050*/  MOV R99, 0x437c0000 ;  /* 0x437c000000637802 */ /* 0x000fe40000000f00 */
[----:B------:R-:W-:Y:S01]  /*5060*/  LEA R96, R94, UR4, 0x8 ;  /* 0x000000045e607c11 */ /* 0x000fe2000f8e40ff */
[----:B------:R-:W0:Y:S01]  /*5070*/  LDS R21, [R97+0x8010] ;  /* 0x0080100061157984 */ /* 0x000e220000000800 */
[----:B------:R-:W-:-:S03]  /*5080*/  ISETP.GE.AND P1, PT, R19, 0x1, PT ;  /* 0x000000011300780c */ /* 0x000fc60003f26270 */
[----:B--2---:R-:W2:Y:S01]  /*5090*/  LDS R23, [R97+0x8110] ;  /* 0x0081100061177984 */ /* 0x004ea20000000800 */
        /* <DEDUP_REMOVED lines=10> */
[----:B--2---:R-:W-:-:S05]  /*5140*/  FMUL R40, R100, R23 ;  /* 0x0000001764287220 */ /* 0x004fca0000400000 */
[----:B------:R-:W-:Y:S04]  /*5150*/  STS [R97+0x8110], R40 ;  /* 0x0081102861007388 */ /* 0x000fe80000000800 */
[----:B------:R-:W0:Y:S04]  /*5160*/  LDS.128 R76, [R96+0x8300] ;  /* 0x00830000604c7984 */ /* 0x000e280000000c00 */
[----:B------:R-:W2:Y:S04]  /*5170*/  LDS.128 R72, [R96+0x8210] ;  /* 0x0082100060487984 */ /* 0x000ea80000000c00 */
[----:B------:R-:W3:Y:S04]  /*5180*/  LDS.128 R60, [R96+0x8220] ;  /* 0x00822000603c7984 */ /* 0x000ee80000000c00 */
[----:B------:R-:W4:Y:S04]  /*5190*/  LDS.128 R64, [R96+0x8230] ;  /* 0x0082300060407984 */ /* 0x000f280000000c00 */
[----:B------:R-:W5:Y:S04]  /*51a0*/  LDS.128 R20, [R96+0x8240] ;  /* 0x0082400060147984 */ /* 0x000f680000000c00 */
[----:B-1----:R-:W1:Y:S04]  /*51b0*/  LDS.128 R28, [R96+0x8260] ;  /* 0x00826000601c7984 */ /* 0x002e680000000c00 */
[----:B------:R-:W1:Y:S04]  /*51c0*/  LDS.128 R32, [R96+0x8270] ;  /* 0x0082700060207984 */ /* 0x000e680000000c00 */
[----:B------:R-:W1:Y:S04]  /*51d0*/  LDS.128 R36, [R96+0x8280] ;  /* 0x0082800060247984 */ /* 0x000e680000000c00 */
[----:B------:R-:W1:Y:S04]  /*51e0*/  LDS.128 R40, [R96+0x8290] ;  /* 0x0082900060287984 */ /* 0x000e680000000c00 */
[----:B------:R-:W1:Y:S01]  /*51f0*/  LDS.128 R44, [R96+0x82a0] ;  /* 0x0082a000602c7984 */ /* 0x000e620000000c00 */
        /* <DEDUP_REMOVED lines=20> */
[----:B------:R-:W2:Y:S01]  /*5340*/  LDS.128 R52, [R96+0x82c0] ;  /* 0x0082c00060347984 */ /* 0x000ea20000000c00 */
[C---:B------:R-:W-:Y:S01]  /*5350*/  FMUL R21, R100.reuse, R21 ;  /* 0x0000001564157220 */ /* 0x040fe20000400000 */
[C---:B------:R-:W-:Y:S01]  /*5360*/  FMUL R22, R100.reuse, R22 ;  /* 0x0000001664167220 */ /* 0x040fe20000400000 */
[C---:B------:R-:W-:Y:S01]  /*5370*/  FMUL R23, R100.reuse, R23 ;  /* 0x0000001764177220 */ /* 0x040fe20000400000 */
[----:B------:R-:W3:Y:S01]  /*5380*/  LDS.128 R56, [R96+0x82d0] ;  /* 0x0082d00060387984 */ /* 0x000ee20000000c00 */
[C---:B-1----:R-:W-:Y:S01]  /*5390*/  FMUL R28, R100.reuse, R28 ;  /* 0x0000001c641c7220 */ /* 0x042fe20000400000 */
[C---:B------:R-:W-:Y:S01]  /*53a0*/  FMUL R29, R100.reuse, R29 ;  /* 0x0000001d641d7220 */ /* 0x040fe20000400000 */
[C---:B------:R-:W-:Y:S01]  /*53b0*/  FMUL R30, R100.reuse, R30 ;  /* 0x0000001e641e7220 */ /* 0x040fe20000400000 */
[----:B------:R-:W1:Y:S01]  /*53c0*/  LDS.128 R72, [R96+0x82e0] ;  /* 0x0082e00060487984 */ /* 0x000e620000000c00 */
        /* <DEDUP_REMOVED lines=20> */
[----:B------:R-:W-:Y:S01]  /*5510*/  STS.128 [R96+0x8230], R64 ;  /* 0x0082304060007388 */ /* 0x000fe20000000c00 */
        /* <DEDUP_REMOVED lines=20> */
[----:B------:R-:W-:Y:S01]  /*5660*/  STS.128 [R96+0x8240], R20 ;  /* 0x0082401460007388 */ /* 0x000fe20000000c00 */
[C---:B-----5:R-:W-:Y:S01]  /*5670*/  FMUL R24, R100.reuse, R24 ;  /* 0x0000001864187220 */ /* 0x060fe20000400000 */
        /* <DEDUP_REMOVED lines=17> */
.L_x_743:
[----:B------:R-:W-:Y:S02]  /*5790*/  LEA R20, R94, R25, 0x6 ;  /* 0x000000195e147211 */ /* 0x000fe400078e30ff */
[C---:B------:R-:W-:Y:S01]  /*57a0*/  LEA R26, R25.reuse, UR4, 0x7 ;  /* 0x00000004191a7c11 */ /* 0x040fe2000f8e38ff */
[----:B------:R-:W-:Y:S01]  /*57b0*/  VIADD R25, R25, 0x1 ;  /* 0x0000000119197836 */ /* 0x000fe20000000000 */
[----:B------:R-:W-:-:S03]  /*57c0*/  LEA R27, R20, UR4, 0x2 ;  /* 0x00000004141b7c11 */ /* 0x000fc6000f8e10ff */
[----:B0-----:R-:W0:Y:S01]  /*57d0*/  LDS.U16 R31, [R26+0x2000] ;  /* 0x002000001a1f7984 */ /* 0x001e220000000400 */
[----:B------:R-:W-:-:S03]  /*57e0*/  ISETP.NE.AND P1, PT, R25, R68, PT ;  /* 0x000000441900720c */ /* 0x000fc60003f25270 */
[----:B------:R-:W1:Y:S01]  /*57f0*/  LDS R27, [R27+0x4000] ;  /* 0x004000001b1b7984 */ /* 0x000e620000000800 */
[----:B0-----:R-:W-:Y:S01]  /*5800*/  HADD2.F32 R31, -RZ, R31.H0_H0 ;  /* 0x2000001fff1f7230 */ /* 0x001fe20000004100 */
[----:B-1----:R-:W-:-:S05]  /*5810*/  I2FP.F32.S32 R20, R27 ;  /* 0x0000001b00147245 */ /* 0x002fca0000201400 */
[----:B------:R-:W-:Y:S02]  /*5820*/  FFMA R28, R93, R20, -R98 ;  /* 0x000000145d1c7223 */ /* 0x000fe40000000862 */
[----:B------:R-:W0:Y:S02]  /*5830*/  LDS.128 R20, [R96+0x8210] ;  /* 0x0082100060147984 */ /* 0x000e240000000c00 */
[----:B------:R-:W-:-:S04]  /*5840*/  FFMA.SAT R30, R28, 0.0057249800302088260651, R95 ;  /* 0x3bbb989d1c1e7823 */ /* 0x000fc8000000205f */
[----:B------:R-:W-:-:S04]  /*5850*/  FFMA.RM R30, R30, R99, 12582913 ;  /* 0x4b4000011e1e7423 */ /* 0x000fc80000004063 */
[C---:B------:R-:W-:Y:S01]  /*5860*/  FADD R29, R30.reuse, -12583039 ;  /* 0xcb40007f1e1d7421 */ /* 0x040fe20000000000 */
[----:B------:R-:W-:-:S03]  /*5870*/  IMAD.SHL.U32 R27, R30, 0x800000, RZ ;  /* 0x008000001e1b7824 */ /* 0x000fc600078e00ff */
[----:B------:R-:W-:-:S04]  /*5880*/  FFMA R29, R28, 1.4426950216293334961, -R29 ;  /* 0x3fb8aa3b1c1d7823 */ /* 0x000fc8000000081d */
[----:B------:R-:W-:-:S04]  /*5890*/  FFMA R29, R28, 1.925963033500011079e-08, R29 ;  /* 0x32a570601c1d7823 */ /* 0x000fc8000000001d */
[----:B------:R-:W1:Y:S02]  /*58a0*/  MUFU.EX2 R28, R29 ;  /* 0x0000001d001c7308 */ /* 0x000e640000000800 */
[----:B-1----:R-:W-:-:S04]  /*58b0*/  FMUL R27, R27, R28 ;  /* 0x0000001c1b1b7220 */ /* 0x002fc80000400000 */
[C---:B0-----:R-:W-:Y:S01]  /*58c0*/  FFMA R31, R27.reuse, R31, R20 ;  /* 0x0000001f1b1f7223 */ /* 0x041fe20000000014 */
[----:B------:R-:W-:-:S04]  /*58d0*/  FADD R24, R27, R24 ;  /* 0x000000181b187221 */ /* 0x000fc80000000000 */
        /* <DEDUP_REMOVED lines=269> */
.L_x_742:
[----:B------:R-:W1:Y:S01]  /*69b0*/  LDS R21, [R97+0x8110] ;  /* 0x0081100061157984 */ /* 0x000e620000000800 */
[----:B------:R-:W-:-:S03]  /*69c0*/  IADD3 R94, PT, PT, R94, 0x4, RZ ;  /* 0x000000045e5e7810 */ /* 0x000fc60007ffe0ff */
[----:B------:R3:W-:Y:S01]  /*69d0*/  STS [R97+0x8010], R98 ;  /* 0x0080106261007388 */ /* 0x0007e20000000800 */
[----:B------:R-:W-:Y:S01]  /*69e0*/  ISETP.GE.AND P1, PT, R94, R87, PT ;  /* 0x000000575e00720c */ /* 0x000fe20003f26270 */
[----:B-1----:R-:W-:-:S05]  /*69f0*/  FADD R24, R21, R24 ;  /* 0x0000001815187221 */ /* 0x002fca0000000000 */
[----:B------:R3:W-:Y:S07]  /*6a00*/  STS [R97+0x8110], R24 ;  /* 0x0081101861007388 */ /* 0x0007ee0000000800 */
[----:B------:R-:W-:Y:S05]  /*6a10*/  @!P1 BRA `(.L_x_744) ;  /* 0xffffffe000589947 */ /* 0x000fea000383ffff */
.L_x_736:
[----:B------:R-:W-:Y:S05]  /*6a20*/  BSYNC.RECONVERGENT B0 ;  /* 0x0000000000007941 */ /* 0x000fea0003800200 */
.L_x_735:
[----:B------:R-:W4:Y:S01]  /*6a30*/  LDCU UR5, c[0x0][0x3b8] ;  /* 0x00007700ff0577ac */ /* 0x000f220008000800 */
[----:B------:R-:W-:Y:S01]  /*6a40*/  VIADD R15, R15, 0x40 ;  /* 0x000000400f0f7836 */ /* 0x000fe20000000000 */
[----:B------:R-:W-:Y:S01]  /*6a50*/  IADD3 R70, PT, PT, R70, 0x1, RZ ;  /* 0x0000000146467810 */ /* 0x000fe20007ffe0ff */
        /* <DEDUP_REMOVED lines=12> */
[----:B------:R-:W-:Y:S01]  /*6b20*/  LOP3.LUT R3, R89, 0x3c0, RZ, 0xc0, !PT ;  /* 0x000003c059037812 */ /* 0x000fe200078ec0ff */
[----:B------:R-:W-:Y:S01]  /*6b30*/  IMAD.U32 R7, RZ, RZ, UR4 ;  /* 0x00000004ff077e24 */ /* 0x000fe2000f8e00ff */
[----:B------:R-:W-:Y:S02]  /*6b40*/  LEA.HI R5, R11, 0x1, RZ, 0x19 ;  /* 0x000000010b057811 */ /* 0x000fe400078fc8ff */
[----:B------:R-:W-:Y:S02]  /*6b50*/  SHF.R.U32.HI R4, RZ, 0x4, R89 ;  /* 0x00000004ff047819 */ /* 0x000fe40000011659 */
[----:B------:R-:W-:Y:S02]  /*6b60*/  LEA R3, R0, R3, 0xc ;  /* 0x0000000300037211 */ /* 0x000fe400078e60ff */
[----:B------:R-:W-:Y:S02]  /*6b70*/  LOP3.LUT R5, R5, 0x3, RZ, 0xc0, !PT ;  /* 0x0000000305057812 */ /* 0x000fe400078ec0ff */
[----:B------:R-:W-:Y:S01]  /*6b80*/  LOP3.LUT R4, R4, 0x3c, RZ, 0xc0, !PT ;  /* 0x0000003c04047812 */ /* 0x000fe200078ec0ff */
[----:B------:R-:W-:-:S02]  /*6b90*/  IMAD.IADD R3, R10, 0x1, R3 ;  /* 0x000000010a037824 */ /* 0x000fc400078e0203 */
[----:B------:R-:W-:Y:S01]  /*6ba0*/  IMAD.MOV R6, RZ, RZ, -R5 ;  /* 0x000000ffff067224 */ /* 0x000fe200078e0a05 */
[----:B------:R-:W-:-:S07]  /*6bb0*/  IADD3 R0, PT, PT, R4, 0x8110, R7 ;  /* 0x0000811004007810 */ /* 0x000fce0007ffe007 */
.L_x_750:
[----:B----4-:R-:W4:Y:S01]  /*6bc0*/  LDS R5, [R0] ;  /* 0x0000000000057984 */ /* 0x010f220000000800 */
[----:B------:R-:W-:Y:S01]  /*6bd0*/  LOP3.LUT R4, R10, 0x3fffffc0, R89, 0xf8, !PT ;  /* 0x3fffffc00a047812 */ /* 0x000fe200078ef859 */
[----:B------:R-:W-:Y:S03]  /*6be0*/  BSSY.RECONVERGENT B1, `(.L_x_748) ;  /* 0x000000f000017945 */ /* 0x000fe60003800200 */
[----:B------:R-:W-:-:S05]  /*6bf0*/  LEA R4, R4, UR4, 0x2 ;  /* 0x0000000404047c11 */ /* 0x000fca000f8e10ff */
[----:B------:R-:W5:Y:S01]  /*6c00*/  LDS R20, [R4+0x8210] ;  /* 0x0082100004147984 */ /* 0x000f620000000800 */
[----:B----4-:R-:W-:-:S04]  /*6c10*/  FADD R21, R5, 9.9999999747524270788e-07 ;  /* 0x358637bd05157421 */ /* 0x010fc80000000000 */
[----:B------:R-:W4:Y:S08]  /*6c20*/  MUFU.RCP R5, R21 ;  /* 0x0000001500057308 */ /* 0x000f300000001000 */
[----:B-----5:R-:W5:Y:S01]  /*6c30*/  FCHK P0, R20, R21 ;  /* 0x0000001514007302 */ /* 0x020f620000000000 */
[----:B----4-:R-:W-:-:S04]  /*6c40*/  FFMA R8, -R21, R5, 1 ;  /* 0x3f80000015087423 */ /* 0x010fc80000000105 */
[----:B------:R-:W-:-:S04]  /*6c50*/  FFMA R5, R5, R8, R5 ;  /* 0x0000000805057223 */ /* 0x000fc80000000005 */
[----:B------:R-:W-:-:S04]  /*6c60*/  FFMA R8, R20, R5, RZ ;  /* 0x0000000514087223 */ /* 0x000fc800000000ff */
[----:B------:R-:W-:-:S04]  /*6c70*/  FFMA R7, -R21, R8, R20 ;  /* 0x0000000815077223 */ /* 0x000fc80000000114 */
[----:B------:R-:W-:Y:S01]  /*6c80*/  FFMA R5, R5, R7, R8 ;  /* 0x0000000705057223 */ /* 0x000fe20000000008 */
[----:B-----5:R-:W-:Y:S06]  /*6c90*/  @!P0 BRA `(.L_x_749) ;  /* 0x00000000000c8947 */ /* 0x020fec0003800000 */
[----:B------:R-:W-:-:S07]  /*6ca0*/  MOV R31, 0x6cc0 ;  /* 0x00006cc0001f7802 */ /* 0x000fce0000000f00 */
[----:B0123--:R-:W-:Y:S05]  /*6cb0*/  CALL.REL.NOINC `($__internal_11_$__cuda_sm3x_div_rn_noftz_f32_slowpath) ;  /* 0x0000001000307944 */ /* 0x00ffea0003c00000 */
[----:B------:R-:W-:-:S07]  /*6cc0*/  MOV R5, R27 ;  /* 0x0000001b00057202 */ /* 0x000fce0000000f00 */
.L_x_749:
[----:B------:R-:W-:Y:S05]  /*6cd0*/  BSYNC.RECONVERGENT B1 ;  /* 0x0000000000017941 */ /* 0x000fea0003800200 */
.L_x_748:
[----:B------:R-:W-:Y:S01]  /*6ce0*/  IADD3 R8, P0, PT, R3, R108, RZ ;  /* 0x0000006c03087210 */ /* 0x000fe20007f1e0ff */
[----:B------:R-:W-:Y:S01]  /*6cf0*/  VIADD R6, R6, 0x1 ;  /* 0x0000000106067836 */ /* 0x000fe20000000000 */
[----:B------:R-:W-:Y:S01]  /*6d00*/  F2FP.F16.F32.PACK_AB R7, RZ, R5 ;  /* 0x00000005ff07723e */ /* 0x000fe200000000ff */
[----:B------:R-:W-:Y:S01]  /*6d10*/  VIADD R0, R0, 0x8 ;  /* 0x0000000800007836 */ /* 0x000fe20000000000 */
[----:B------:R-:W-:Y:S01]  /*6d20*/  IADD3 R89, PT, PT, R89, 0x80, RZ ;  /* 0x0000008059597810 */ /* 0x000fe20007ffe0ff */
[----:B------:R-:W-:Y:S01]  /*6d30*/  IMAD.X R9, RZ, RZ, R2, P0 ;  /* 0x000000ffff097224 */ /* 0x000fe200000e0602 */
[----:B------:R-:W-:Y:S01]  /*6d40*/  LEA R4, P0, R8, UR8, 0x1 ;  /* 0x0000000808047c11 */ /* 0x000fe2000f8008ff */
[----:B------:R-:W-:-:S03]  /*6d50*/  VIADD R3, R3, 0x80 ;  /* 0x0000008003037836 */ /* 0x000fc60000000000 */
[----:B------:R-:W-:Y:S02]  /*6d60*/  LEA.HI.X R5, R8, UR9, R9, 0x1, P0 ;  /* 0x0000000908057c11 */ /* 0x000fe400080f0c09 */
[----:B------:R-:W-:-:S03]  /*6d70*/  ISETP.NE.AND P0, PT, R6, RZ, PT ;  /* 0x000000ff0600720c */ /* 0x000fc60003f05270 */
[----:B------:R4:W-:Y:S10]  /*6d80*/  STG.E.U16 desc[UR6][R4.64], R7 ;  /* 0x0000000704007986 */ /* 0x0009f4000c101506 */
[----:B------:R-:W-:Y:S05]  /*6d90*/  @P0 BRA `(.L_x_750) ;  /* 0xfffffffc00880947 */ /* 0x000fea000383ffff */
.L_x_747:
[----:B------:R-:W-:Y:S05]  /*6da0*/  BSYNC.RECONVERGENT B0 ;  /* 0x0000000000007941 */ /* 0x000fea0003800200 */
.L_x_746:
[----:B------:R-:W-:-:S13]  /*6db0*/  ISETP.GE.U32.AND P0, PT, R11, 0x180, PT ;  /* 0x000001800b00780c */ /* 0x000fda0003f06070 */
[----:B------:R-:W-:Y:S05]  /*6dc0*/  @!P0 EXIT ;  /* 0x000000000000894d */ /* 0x000fea0003800000 */
[----:B------:R-:W-:Y:S01]  /*6dd0*/  IADD3 R89, PT, PT, R89, 0x100, RZ ;  /* 0x0000010059597810 */ /* 0x000fe20007ffe0ff */
[----:B------:R-:W0:Y:S06]  /*6de0*/  LDCU.64 UR8, c[0x0][0x398] ;  /* 0x00007300ff0877ac */ /* 0x000e2c0008000a00 */
.L_x_759:
[----:B------:R-:W-:Y:S01]  /*6df0*/  VIADD R3, R89, 0xffffff00 ;  /* 0xffffff0059037836 */ /* 0x000fe20000000000 */
[----:B------:R-:W-:Y:S04]  /*6e00*/  BSSY.RECONVERGENT B0, `(.L_x_751) ;  /* 0x0000013000007945 */ /* 0x000fe80003800200 */
[--C-:B------:R-:W-:Y:S02]  /*6e10*/  SHF.R.U32.HI R9, RZ, 0x6, R3.reuse ;  /* 0x00000006ff097819 */ /* 0x100fe40000011603 */
[----:B------:R-:W-:Y:S02]  /*6e20*/  LOP3.LUT R3, R10, 0x3fffffc0, R3, 0xf8, !PT ;  /* 0x3fffffc00a037812 */ /* 0x000fe400078ef803 */
[----:B----4-:R-:W-:Y:S02]  /*6e30*/  LEA R5, R9, UR4, 0x2 ;  /* 0x0000000409057c11 */ /* 0x010fe4000f8e10ff */
[----:B------:R-:W-:-:S03]  /*6e40*/  LEA R20, R3, UR4, 0x2 ;  /* 0x0000000403147c11 */ /* 0x000fc6000f8e10ff */
[----:B------:R-:W4:Y:S04]  /*6e50*/  LDS R0, [R5+0x8110] ;  /* 0x0081100005007984 */ /* 0x000f280000000800 */
        /* <DEDUP_REMOVED lines=12> */
[----:B------:R-:W-:-:S07]  /*6f20*/  IMAD.MOV.U32 R0, RZ, RZ, R27 ;  /* 0x000000ffff007224 */ /* 0x000fce00078e001b */
.L_x_752:
[----:B0-----:R-:W-:Y:S05]  /*6f30*/  BSYNC.RECONVERGENT B0 ;  /* 0x0000000000007941 */ /* 0x001fea0003800200 */
.L_x_751:
[----:B------:R-:W-:Y:S01]  /*6f40*/  IADD3 R3, PT, PT, R89, -0x80, RZ ;  /* 0xffffff8059037810 */ /* 0x000fe20007ffe0ff */
[----:B------:R-:W-:Y:S01]  /*6f50*/  BSSY.RECONVERGENT B0, `(.L_x_753) ;  /* 0x000001c000007945 */ /* 0x000fe20003800200 */
[----:B------:R-:W-:Y:S02]  /*6f60*/  F2FP.F16.F32.PACK_AB R0, RZ, R0 ;  /* 0x00000000ff00723e */ /* 0x000fe400000000ff */
[--C-:B------:R-:W-:Y:S02]  /*6f70*/  SHF.R.U32.HI R11, RZ, 0x6, R3.reuse ;  /* 0x00000006ff0b7819 */ /* 0x100fe40000011603 */
[----:B------:R-:W-:Y:S02]  /*6f80*/  LOP3.LUT R3, R10, 0x3fffffc0, R3, 0xf8, !PT ;  /* 0x3fffffc00a037812 */ /* 0x000fe400078ef803 */
[----:B------:R-:W-:Y:S02]  /*6f90*/  LEA R7, R11, UR4, 0x2 ;  /* 0x000000040b077c11 */ /* 0x000fe4000f8e10ff */
[----:B------:R-:W-:Y:S01]  /*6fa0*/  LEA R20, R3, UR4, 0x2 ;  /* 0x0000000403147c11 */ /* 0x000fe2000f8e10ff */
[----:B------:R-:W-:-:S02]  /*6fb0*/  IMAD.IADD R3, R88, 0x1, R9 ;  /* 0x0000000158037824 */ /* 0x000fc400078e0209 */
[----:B------:R0:W4:Y:S02]  /*6fc0*/  LDS R4, [R7+0x8110] ;  /* 0x0081100007047984 */ /* 0x0001240000000800 */
[----:B------:R-:W-:Y:S02]  /*6fd0*/  IMAD R3, R3, 0x40, R10 ;  /* 0x0000004003037824 */ /* 0x000fe400078e020a */
[----:B------:R-:W5:Y:S03]  /*6fe0*/  LDS R20, [R20+0x8210] ;  /* 0x0082100014147984 */ /* 0x000f660000000800 */
[----:B------:R-:W-:Y:S02]  /*6ff0*/  IADD3 R3, P0, PT, R3, R108, RZ ;  /* 0x0000006c03037210 */ /* 0x000fe40007f1e0ff */
[----:B0-----:R-:W-:Y:S02]  /*7000*/  PRMT R7, R0, 0x7610, R7 ;  /* 0x0000761000077816 */ /* 0x001fe40000000007 */
[----:B------:R-:W-:Y:S01]  /*7010*/  IADD3.X R8, PT, PT, RZ, R2, RZ, P0, !PT ;  /* 0x00000002ff087210 */ /* 0x000fe200007fe4ff */
[----:B----4-:R-:W-:Y:S01]  /*7020*/  FADD R21, R4, 9.9999999747524270788e-07 ;  /* 0x358637bd04157421 */ /* 0x010fe20000000000 */
[----:B------:R-:W-:-:S03]  /*7030*/  LEA R4, P0, R3, UR8, 0x1 ;  /* 0x0000000803047c11 */ /* 0x000fc6000f8008ff */
[----:B------:R-:W0:Y:S01]  /*7040*/  MUFU.RCP R6, R21 ;  /* 0x0000001500067308 */ /* 0x000e220000001000 */
[----:B------:R-:W-:-:S05]  /*7050*/  LEA.HI.X R5, R3, UR9, R8, 0x1, P0 ;  /* 0x0000000903057c11 */ /* 0x000fca00080f0c08 */
[----:B------:R4:W-:Y:S03]  /*7060*/  STG.E.U16 desc[UR6][R4.64], R7 ;  /* 0x0000000704007986 */ /* 0x0009e6000c101506 */
[----:B-----5:R-:W5:Y:S01]  /*7070*/  FCHK P0, R20, R21 ;  /* 0x0000001514007302 */ /* 0x020f620000000000 */
[----:B0-----:R-:W-:-:S04]  /*7080*/  FFMA R3, -R21, R6, 1 ;  /* 0x3f80000015037423 */ /* 0x001fc80000000106 */
[----:B------:R-:W-:-:S04]  /*7090*/  FFMA R3, R6, R3, R6 ;  /* 0x0000000306037223 */ /* 0x000fc80000000006 */
[----:B------:R-:W-:-:S04]  /*70a0*/  FFMA R0, R20, R3, RZ ;  /* 0x0000000314007223 */ /* 0x000fc800000000ff */
[----:B------:R-:W-:-:S04]  /*70b0*/  FFMA R6, -R21, R0, R20 ;  /* 0x0000000015067223 */ /* 0x000fc80000000114 */
[----:B------:R-:W-:Y:S01]  /*70c0*/  FFMA R0, R3, R6, R0 ;  /* 0x0000000603007223 */ /* 0x000fe20000000000 */
[----:B----45:R-:W-:Y:S06]  /*70d0*/  @!P0 BRA `(.L_x_754) ;  /* 0x00000000000c8947 */ /* 0x030fec0003800000 */
[----:B------:R-:W-:-:S07]  /*70e0*/  MOV R31, 0x7100 ;  /* 0x00007100001f7802 */ /* 0x000fce0000000f00 */
[----:B-123--:R-:W-:Y:S05]  /*70f0*/  CALL.REL.NOINC `($__internal_11_$__cuda_sm3x_div_rn_noftz_f32_slowpath) ;  /* 0x0000000c00207944 */ /* 0x00efea0003c00000 */
[----:B------:R-:W-:-:S07]  /*7100*/  IMAD.MOV.U32 R0, RZ, RZ, R27 ;  /* 0x000000ffff007224 */ /* 0x000fce00078e001b */
.L_x_754:
[----:B------:R-:W-:Y:S05]  /*7110*/  BSYNC.RECONVERGENT B0 ;  /* 0x0000000000007941 */ /* 0x000fea0003800200 */
.L_x_753:
[--C-:B------:R-:W-:Y:S01]  /*7120*/  SHF.R.U32.HI R9, RZ, 0x6, R89.reuse ;  /* 0x00000006ff097819 */ /* 0x100fe20000011659 */
[----:B------:R-:W-:Y:S01]  /*7130*/  BSSY.RECONVERGENT B0, `(.L_x_755) ;  /* 0x000001c000007945 */ /* 0x000fe20003800200 */
[----:B------:R-:W-:Y:S02]  /*7140*/  LOP3.LUT R3, R10, 0x3fffffc0, R89, 0xf8, !PT ;  /* 0x3fffffc00a037812 */ /* 0x000fe400078ef859 */
[----:B------:R-:W-:Y:S02]  /*7150*/  LEA R7, R9, UR4, 0x2 ;  /* 0x0000000409077c11 */ /* 0x000fe4000f8e10ff */
[----:B------:R-:W-:Y:S01]  /*7160*/  LEA R20, R3, UR4, 0x2 ;  /* 0x0000000403147c11 */ /* 0x000fe2000f8e10ff */
[----:B------:R-:W-:Y:S01]  /*7170*/  IMAD.IADD R3, R88, 0x1, R11 ;  /* 0x0000000158037824 */ /* 0x000fe200078e020b */
[----:B------:R-:W-:Y:S01]  /*7180*/  F2FP.F16.F32.PACK_AB R0, RZ, R0 ;  /* 0x00000000ff00723e */ /* 0x000fe200000000ff */
[----:B------:R0:W4:Y:S03]  /*7190*/  LDS R4, [R7+0x8110] ;  /* 0x0081100007047984 */ /* 0x0001260000000800 */
[----:B------:R-:W-:Y:S01]  /*71a0*/  LEA R3, R3, R10, 0x6 ;  /* 0x0000000a03037211 */ /* 0x000fe200078e30ff */
[----:B------:R-:W5:Y:S03]  /*71b0*/  LDS R20, [R20+0x8210] ;  /* 0x0082100014147984 */ /* 0x000f660000000800 */
[----:B------:R-:W-:-:S02]  /*71c0*/  IADD3 R3, P0, PT, R3, R108, RZ ;  /* 0x0000006c03037210 */ /* 0x000fc40007f1e0ff */
[----:B0-----:R-:W-:-:S03]  /*71d0*/  PRMT R7, R0, 0x7610, R7 ;  /* 0x0000761000077816 */ /* 0x001fc60000000007 */
[----:B------:R-:W-:Y:S02]  /*71e0*/  IMAD.X R8, RZ, RZ, R2, P0 ;  /* 0x000000ffff087224 */ /* 0x000fe400000e0602 */
        /* <DEDUP_REMOVED lines=11> */
[----:B------:R-:W-:Y:S01]  /*72a0*/  VIADD R3, R89, 0x80 ;  /* 0x0000008059037836 */ /* 0x000fe20000000000 */
[----:B----45:R-:W-:Y:S06]  /*72b0*/  @!P0 BRA `(.L_x_756) ;  /* 0x00000000000c8947 */ /* 0x030fec0003800000 */
[----:B------:R-:W-:-:S07]  /*72c0*/  MOV R31, 0x72e0 ;  /* 0x000072e0001f7802 */ /* 0x000fce0000000f00 */
[----:B-123--:R-:W-:Y:S05]  /*72d0*/  CALL.REL.NOINC `($__internal_11_$__cuda_sm3x_div_rn_noftz_f32_slowpath) ;  /* 0x0000000800a87944 */ /* 0x00efea0003c00000 */
[----:B------:R-:W-:-:S07]  /*72e0*/  MOV R0, R27 ;  /* 0x0000001b00007202 */ /* 0x000fce0000000f00 */
.L_x_756:
[----:B------:R-:W-:Y:S05]  /*72f0*/  BSYNC.RECONVERGENT B0 ;  /* 0x0000000000007941 */ /* 0x000fea0003800200 */
.L_x_755:
[--C-:B------:R-:W-:Y:S01]  /*7300*/  SHF.R.U32.HI R11, RZ, 0x6, R3.reuse ;  /* 0x00000006ff0b7819 */ /* 0x100fe20000011603 */
[----:B------:R-:W-:Y:S01]  /*7310*/  BSSY.RECONVERGENT B0, `(.L_x_757) ;  /* 0x000001b000007945 */ /* 0x000fe20003800200 */
[----:B------:R-:W-:Y:S02]  /*7320*/  LOP3.LUT R3, R10, 0x3fffffc0, R3, 0xf8, !PT ;  /* 0x3fffffc00a037812 */ /* 0x000fe400078ef803 */
[----:B------:R-:W-:Y:S02]  /*7330*/  LEA R7, R11, UR4, 0x2 ;  /* 0x000000040b077c11 */ /* 0x000fe4000f8e10ff */
[----:B------:R-:W-:Y:S01]  /*7340*/  LEA R20, R3, UR4, 0x2 ;  /* 0x0000000403147c11 */ /* 0x000fe2000f8e10ff */
[----:B------:R-:W-:Y:S01]  /*7350*/  IMAD.IADD R3, R88, 0x1, R9 ;  /* 0x0000000158037824 */ /* 0x000fe200078e0209 */
[----:B------:R-:W-:Y:S01]  /*7360*/  F2FP.F16.F32.PACK_AB R0, RZ, R0 ;  /* 0x00000000ff00723e */ /* 0x000fe200000000ff */
[----:B------:R0:W4:Y:S02]  /*7370*/  LDS R4, [R7+0x8110] ;  /* 0x0081100007047984 */ /* 0x0001240000000800 */
[----:B------:R-:W-:-:S02]  /*7380*/  IMAD R3, R3, 0x40, R10 ;  /* 0x0000004003037824 */ /* 0x000fc400078e020a */
        /* <DEDUP_REMOVED lines=19> */
.L_x_758:
[----:B------:R-:W-:Y:S05]  /*74c0*/  BSYNC.RECONVERGENT B0 ;  /* 0x0000000000007941 */ /* 0x000fea0003800200 */
.L_x_757:
[----:B------:R-:W-:Y:S01]  /*74d0*/  IMAD.IADD R3, R88, 0x1, R11 ;  /* 0x0000000158037824 */ /* 0x000fe200078e020b */
[----:B------:R-:W-:-:S04]  /*74e0*/  F2FP.F16.F32.PACK_AB R0, RZ, R0 ;  /* 0x00000000ff00723e */ /* 0x000fc800000000ff */
[----:B------:R-:W-:-:S04]  /*74f0*/  LEA R3, R3, R10, 0x6 ;  /* 0x0000000a03037211 */ /* 0x000fc800078e30ff */
[----:B------:R-:W-:-:S05]  /*7500*/  IADD3 R3, P0, PT, R3, R108, RZ ;  /* 0x0000006c03037210 */ /* 0x000fca0007f1e0ff */
[----:B------:R-:W-:Y:S01]  /*7510*/  IMAD.X R6, RZ, RZ, R2, P0 ;  /* 0x000000ffff067224 */ /* 0x000fe200000e0602 */
[----:B------:R-:W-:-:S04]  /*7520*/  LEA R4, P0, R3, UR8, 0x1 ;  /* 0x0000000803047c11 */ /* 0x000fc8000f8008ff */
[----:B------:R-:W-:Y:S01]  /*7530*/  LEA.HI.X R5, R3, UR9, R6, 0x1, P0 ;  /* 0x0000000903057c11 */ /* 0x000fe200080f0c06 */
[C---:B------:R-:W-:Y:S01]  /*7540*/  VIADD R3, R89.reuse, 0x100 ;  /* 0x0000010059037836 */ /* 0x040fe20000000000 */
[----:B------:R-:W-:-:S03]  /*7550*/  IADD3 R89, PT, PT, R89, 0x200, RZ ;  /* 0x0000020059597810 */ /* 0x000fc60007ffe0ff */
[----:B------:R0:W-:Y:S01]  /*7560*/  STG.E.U16 desc[UR6][R4.64], R0 ;  /* 0x0000000004007986 */ /* 0x0001e2000c101506 */
[----:B------:R-:W-:-:S13]  /*7570*/  ISETP.GE.AND P0, PT, R3, R86, PT ;  /* 0x000000560300720c */ /* 0x000fda0003f06270 */
[----:B0-----:R-:W-:Y:S05]  /*7580*/  @!P0 BRA `(.L_x_759) ;  /* 0xfffffff800188947 */ /* 0x001fea000383ffff */
[----:B------:R-:W-:Y:S05]  /*7590*/  EXIT ;  /* 0x000000000000794d */ /* 0x000fea0003800000 */
.L_x_668:
[----:B-1----:R-:W-:Y:S01]  /*75a0*/  IMAD.MOV.U32 R31, RZ, RZ, R13 ;  /* 0x000000ffff1f7224 */ /* 0x002fe200078e000d */
[----:B------:R-:W-:Y:S01]  /*75b0*/  MOV R33, 0x1f ;  /* 0x0000001f00217802 */ /* 0x000fe20000000f00 */
[----:B------:R-:W-:Y:S02]  /*75c0*/  IMAD.MOV.U32 R32, RZ, RZ, 0x10 ;  /* 0x00000010ff207424 */ /* 0x000fe400078e00ff */
[----:B------:R-:W-:-:S07]  /*75d0*/  IMAD.MOV.U32 R30, RZ, RZ, -0x1 ;  /* 0xffffffffff1e7424 */ /* 0x000fce00078e00ff */
[----:B-----5:R-:W-:Y:S05]  /*75e0*/  WARPSYNC.COLLECTIVE R30, `(.L_x_760) ;  /* 0x000000001e087348 */ /* 0x020fea0003c00000 */
[----:B------:R0:W1:Y:S02]  /*75f0*/  SHFL.BFLY P0, R29, R31, R32, R33 ;  /* 0x0c0000201f1d7389 */ /* 0x0000640000000021 */
[----:B01---5:R-:W-:Y:S05]  /*7600*/  ENDCOLLECTIVE ;  /* 0x000000000000791b */ /* 0x023fea0003800000 */
.L_x_760:
[----:B------:R-:W-:Y:S02]  /*7610*/  IMAD.MOV.U32 R32, RZ, RZ, 0x8 ;  /* 0x00000008ff207424 */ /* 0x000fe400078e00ff */
[----:B------:R-:W-:-:S05]  /*7620*/  IMAD.MOV.U32 R6, RZ, RZ, R29 ;  /* 0x000000ffff067224 */ /* 0x000fca00078e001d */
[----:B------:R-:W-:-:S04]  /*7630*/  FMNMX R6, R13, R6, !PT ;  /* 0x000000060d067209 */ /* 0x000fc80007800000 */
[----:B------:R-:W-:-:S07]  /*7640*/  MOV R31, R6 ;  /* 0x00000006001f7202 */ /* 0x000fce0000000f00 */
[----:B------:R-:W-:Y:S05]  /*7650*/  WARPSYNC.COLLECTIVE R30, `(.L_x_761) ;  /* 0x000000001e087348 */ /* 0x000fea0003c00000 */
[----:B------:R0:W1:Y:S02]  /*7660*/  SHFL.BFLY P0, R29, R31, R32, R33 ;  /* 0x0c0000201f1d7389 */ /* 0x0000640000000021 */
[----:B01----:R-:W-:Y:S05]  /*7670*/  ENDCOLLECTIVE ;  /* 0x000000000000791b */ /* 0x003fea0003800000 */
.L_x_761:
[----:B------:R-:W-:Y:S02]  /*7680*/  IMAD.MOV.U32 R32, RZ, RZ, 0x4 ;  /* 0x00000004ff207424 */ /* 0x000fe400078e00ff */
[----:B------:R-:W-:-:S05]  /*7690*/  IMAD.MOV.U32 R7, RZ, RZ, R29 ;  /* 0x000000ffff077224 */ /* 0x000fca00078e001d */
[----:B------:R-:W-:-:S04]  /*76a0*/  FMNMX R7, R6, R7, !PT ;  /* 0x0000000706077209 */ /* 0x000fc80007800000 */
[----:B------:R-:W-:-:S07]  /*76b0*/  MOV R31, R7 ;  /* 0x00000007001f7202 */ /* 0x000fce0000000f00 */
[----:B------:R-:W-:Y:S05]  /*76c0*/  WARPSYNC.COLLECTIVE R30, `(.L_x_762) ;  /* 0x000000001e087348 */ /* 0x000fea0003c00000 */
[----:B------:R0:W1:Y:S02]  /*76d0*/  SHFL.BFLY P0, R29, R31, R32, R33 ;  /* 0x0c0000201f1d7389 */ /* 0x0000640000000021 */
[----:B01----:R-:W-:Y:S05]  /*76e0*/  ENDCOLLECTIVE ;  /* 0x000000000000791b */ /* 0x003fea0003800000 */
.L_x_762:
[----:B------:R-:W-:Y:S02]  /*76f0*/  IMAD.MOV.U32 R32, RZ, RZ, 0x2 ;  /* 0x00000002ff207424 */ /* 0x000fe400078e00ff */
[----:B------:R-:W-:-:S05]  /*7700*/  IMAD.MOV.U32 R14, RZ, RZ, R29 ;  /* 0x000000ffff0e7224 */ /* 0x000fca00078e001d */
[----:B------:R-:W-:-:S04]  /*7710*/  FMNMX R14, R7, R14, !PT ;  /* 0x0000000e070e7209 */ /* 0x000fc80007800000 */
[----:B------:R-:W-:-:S07]  /*7720*/  MOV R31, R14 ;  /* 0x0000000e001f7202 */ /* 0x000fce0000000f00 */
[----:B------:R-:W-:Y:S05]  /*7730*/  WARPSYNC.COLLECTIVE R30, `(.L_x_763) ;  /* 0x000000001e087348 */ /* 0x000fea0003c00000 */
[----:B------:R0:W1:Y:S02]  /*7740*/  SHFL.BFLY P0, R29, R31, R32, R33 ;  /* 0x0c0000201f1d7389 */ /* 0x0000640000000021 */
[----:B01----:R-:W-:Y:S05]  /*7750*/  ENDCOLLECTIVE ;  /* 0x000000000000791b */ /* 0x003fea0003800000 */
.L_x_763:
[----:B------:R-:W-:Y:S02]  /*7760*/  IMAD.MOV.U32 R32, RZ, RZ, 0x1 ;  /* 0x00000001ff207424 */ /* 0x000fe400078e00ff */
[----:B------:R-:W-:-:S05]  /*7770*/  IMAD.MOV.U32 R15, RZ, RZ, R29 ;  /* 0x000000ffff0f7224 */ /* 0x000fca00078e001d */
[----:B------:R-:W-:-:S04]  /*7780*/  FMNMX R15, R14, R15, !PT ;  /* 0x0000000f0e0f7209 */ /* 0x000fc80007800000 */
[----:B------:R-:W-:-:S07]  /*7790*/  MOV R31, R15 ;  /* 0x0000000f001f7202 */ /* 0x000fce0000000f00 */
[----:B------:R-:W-:Y:S05]  /*77a0*/  WARPSYNC.COLLECTIVE R30, `(.L_x_764) ;  /* 0x000000001e087348 */ /* 0x000fea0003c00000 */
[----:B------:R0:W1:Y:S02]  /*77b0*/  SHFL.BFLY P0, R29, R31, R32, R33 ;  /* 0x0c0000201f1d7389 */ /* 0x0000640000000021 */
[----:B01----:R-:W-:Y:S05]  /*77c0*/  ENDCOLLECTIVE ;  /* 0x000000000000791b */ /* 0x003fea0003800000 */
.L_x_764:
[----:B------:R-:W-:Y:S01]  /*77d0*/  IMAD.MOV.U32 R16, RZ, RZ, R29 ;  /* 0x000000ffff107224 */ /* 0x000fe200078e001d */
[----:B------:R-:W-:Y:S06]  /*77e0*/  BRA `(.L_x_765) ;  /* 0xffffff9400bc7947 */ /* 0x000fec000383ffff */
.L_x_701:
[----:B-1----:R-:W-:Y:S01]  /*77f0*/  MOV R31, R28 ;  /* 0x0000001c001f7202 */ /* 0x002fe20000000f00 */
[----:B------:R-:W-:Y:S01]  /*7800*/  IMAD.MOV.U32 R32, RZ, RZ, 0x10 ;  /* 0x00000010ff207424 */ /* 0x000fe200078e00ff */
[----:B------:R-:W-:Y:S01]  /*7810*/  MOV R30, 0xffffffff ;  /* 0xffffffff001e7802 */ /* 0x000fe20000000f00 */
[----:B------:R-:W-:-:S07]  /*7820*/  IMAD.MOV.U32 R33, RZ, RZ, 0x1f ;  /* 0x0000001fff217424 */ /* 0x000fce00078e00ff */
[----:B------:R-:W-:Y:S05]  /*7830*/  WARPSYNC.COLLECTIVE R30, `(.L_x_766) ;  /* 0x000000001e087348 */ /* 0x000fea0003c00000 */
[----:B------:R0:W1:Y:S02]  /*7840*/  SHFL.BFLY P0, R29, R31, R32, R33 ;  /* 0x0c0000201f1d7389 */ /* 0x0000640000000021 */
[----:B01----:R-:W-:Y:S05]  /*7850*/  ENDCOLLECTIVE ;  /* 0x000000000000791b */ /* 0x003fea0003800000 */
.L_x_766:
[----:B------:R-:W-:Y:S01]  /*7860*/  MOV R32, 0x8 ;  /* 0x0000000800207802 */ /* 0x000fe20000000f00 */
[----:B------:R-:W-:-:S05]  /*7870*/  IMAD.MOV.U32 R21, RZ, RZ, R29 ;  /* 0x000000ffff157224 */ /* 0x000fca00078e001d */
[----:B------:R-:W-:-:S05]  /*7880*/  FMNMX R21, R28, R21, !PT ;  /* 0x000000151c157209 */ /* 0x000fca0007800000 */
[----:B------:R-:W-:-:S07]  /*7890*/  IMAD.MOV.U32 R31, RZ, RZ, R21 ;  /* 0x000000ffff1f7224 */ /* 0x000fce00078e0015 */
[----:B------:R-:W-:Y:S05]  /*78a0*/  WARPSYNC.COLLECTIVE R30, `(.L_x_767) ;  /* 0x000000001e087348 */ /* 0x000fea0003c00000 */
[----:B------:R0:W1:Y:S02]  /*78b0*/  SHFL.BFLY P0, R29, R31, R32, R33 ;  /* 0x0c0000201f1d7389 */ /* 0x0000640000000021 */
[----:B01----:R-:W-:Y:S05]  /*78c0*/  ENDCOLLECTIVE ;  /* 0x000000000000791b */ /* 0x003fea0003800000 */
.L_x_767:
[----:B------:R-:W-:Y:S01]  /*78d0*/  MOV R32, 0x4 ;  /* 0x0000000400207802 */ /* 0x000fe20000000f00 */
[----:B------:R-:W-:-:S05]  /*78e0*/  IMAD.MOV.U32 R20, RZ, RZ, R29 ;  /* 0x000000ffff147224 */ /* 0x000fca00078e001d */
[----:B------:R-:W-:-:S05]  /*78f0*/  FMNMX R20, R21, R20, !PT ;  /* 0x0000001415147209 */ /* 0x000fca0007800000 */
[----:B------:R-:W-:-:S07]  /*7900*/  IMAD.MOV.U32 R31, RZ, RZ, R20 ;  /* 0x000000ffff1f7224 */ /* 0x000fce00078e0014 */
[----:B------:R-:W-:Y:S05]  /*7910*/  WARPSYNC.COLLECTIVE R30, `(.L_x_768) ;  /* 0x000000001e087348 */ /* 0x000fea0003c00000 */
[----:B------:R0:W1:Y:S02]  /*7920*/  SHFL.BFLY P0, R29, R31, R32, R33 ;  /* 0x0c0000201f1d7389 */ /* 0x0000640000000021 */
[----:B01----:R-:W-:Y:S05]  /*7930*/  ENDCOLLECTIVE ;  /* 0x000000000000791b */ /* 0x003fea0003800000 */
.L_x_768:
[----:B------:R-:W-:Y:S01]  /*7940*/  MOV R32, 0x2 ;  /* 0x0000000200207802 */ /* 0x000fe20000000f00 */
[----:B------:R-:W-:-:S05]  /*7950*/  IMAD.MOV.U32 R27, RZ, RZ, R29 ;  /* 0x000000ffff1b7224 */ /* 0x000fca00078e001d */
[----:B------:R-:W-:-:S05]  /*7960*/  FMNMX R27, R20, R27, !PT ;  /* 0x0000001b141b7209 */ /* 0x000fca0007800000 */
[----:B------:R-:W-:-:S07]  /*7970*/  IMAD.MOV.U32 R31, RZ, RZ, R27 ;  /* 0x000000ffff1f7224 */ /* 0x000fce00078e001b */
[----:B------:R-:W-:Y:S05]  /*7980*/  WARPSYNC.COLLECTIVE R30, `(.L_x_769) ;  /* 0x000000001e087348 */ /* 0x000fea0003c00000 */
[----:B------:R0:W1:Y:S02]  /*7990*/  SHFL.BFLY P0, R29, R31, R32, R33 ;  /* 0x0c0000201f1d7389 */ /* 0x0000640000000021 */
[----:B01----:R-:W-:Y:S05]  /*79a0*/  ENDCOLLECTIVE ;  /* 0x000000000000791b */ /* 0x003fea0003800000 */
.L_x_769:
[----:B------:R-:W-:Y:S01]  /*79b0*/  MOV R32, 0x1 ;  /* 0x0000000100207802 */ /* 0x000fe20000000f00 */
[----:B------:R-:W-:-:S05]  /*79c0*/  IMAD.MOV.U32 R26, RZ, RZ, R29 ;  /* 0x000000ffff1a7224 */ /* 0x000fca00078e001d */
[----:B------:R-:W-:-:S05]  /*79d0*/  FMNMX R26, R27, R26, !PT ;  /* 0x0000001a1b1a7209 */ /* 0x000fca0007800000 */
[----:B------:R-:W-:-:S07]  /*79e0*/  IMAD.MOV.U32 R31, RZ, RZ, R26 ;  /* 0x000000ffff1f7224 */ /* 0x000fce00078e001a */
[----:B------:R-:W-:Y:S05]  /*79f0*/  WARPSYNC.COLLECTIVE R30, `(.L_x_770) ;  /* 0x000000001e087348 */ /* 0x000fea0003c00000 */
[----:B------:R0:W1:Y:S02]  /*7a00*/  SHFL.BFLY P0, R29, R31, R32, R33 ;  /* 0x0c0000201f1d7389 */ /* 0x0000640000000021 */
[----:B01----:R-:W-:Y:S05]  /*7a10*/  ENDCOLLECTIVE ;  /* 0x000000000000791b */ /* 0x003fea0003800000 */
.L_x_770:
[----:B------:R-:W-:Y:S05]  /*7a20*/  BRA `(.L_x_771) ;  /* 0xffffffb000c87947 */ /* 0x000fea000383ffff */
        .weak           $__internal_10_$__cuda_sm20_rcp_rn_f32_slowpath
        .type           $__internal_10_$__cuda_sm20_rcp_rn_f32_slowpath,@function
        .size           $__internal_10_$__cuda_sm20_rcp_rn_f32_slowpath,($__internal_11_$__cuda_sm3x_div_rn_noftz_f32_slowpath - $__internal_10_$__cuda_sm20_rcp_rn_f32_slowpath)
$__internal_10_$__cuda_sm20_rcp_rn_f32_slowpath:
[----:B------:R-:W-:Y:S01]  /*7a30*/  IMAD.SHL.U32 R20, R21, 0x2, RZ ;  /* 0x0000000215147824 */ /* 0x000fe200078e00ff */
[----:B------:R-:W-:Y:S04]  /*7a40*/  BSSY.RECONVERGENT B1, `(.L_x_772) ;  /* 0x0000030000017945 */ /* 0x000fe80003800200 */
[----:B------:R-:W-:-:S04]  /*7a50*/  SHF.R.U32.HI R27, RZ, 0x18, R20 ;  /* 0x00000018ff1b7819 */ /* 0x000fc80000011614 */
[----:B------:R-:W-:-:S13]  /*7a60*/  ISETP.NE.U32.AND P0, PT, R27, RZ, PT ;  /* 0x000000ff1b00720c */ /* 0x000fda0003f05070 */
[----:B------:R-:W-:Y:S05]  /*7a70*/  @P0 BRA `(.L_x_773) ;  /* 0x0000000000280947 */ /* 0x000fea0003800000 */
[----:B------:R-:W-:-:S05]  /*7a80*/  IMAD.SHL.U32 R20, R21, 0x2, RZ ;  /* 0x0000000215147824 */ /* 0x000fca00078e00ff */
        /* <DEDUP_REMOVED lines=9> */
.L_x_773:
        /* <DEDUP_REMOVED lines=29> */
[----:B------:R-:W-:-:S05]  /*7cf0*/  @!P0 VIADD R22, R22, 0x1 ;  /* 0x0000000116168836 */ /* 0x000fca0000000000 */
[----:B------:R-:W-:-:S04]  /*7d00*/  @!P1 SHF.L.U32 R22, R22, 0x1, RZ ;  /* 0x0000000116169819 */ /* 0x000fc800000006ff */
[----:B------:R-:W-:Y:S01]  /*7d10*/  LOP3.LUT R22, R22, 0x80000000, R21, 0xf8, !PT ;  /* 0x8000000016167812 */ /* 0x000fe200078ef815 */
[----:B------:R-:W-:Y:S06]  /*7d20*/  BRA `(.L_x_774) ;  /* 0x0000000000047947 */ /* 0x000fec0003800000 */
.L_x_775:
[----:B------:R0:W1:Y:S02]  /*7d30*/  MUFU.RCP R22, R21 ;  /* 0x0000001500167308 */ /* 0x0000640000001000 */
.L_x_774:
[----:B------:R-:W-:Y:S05]  /*7d40*/  BSYNC.RECONVERGENT B1 ;  /* 0x0000000000017941 */ /* 0x000fea0003800200 */
.L_x_772:
[----:B------:R-:W-:Y:S02]  /*7d50*/  IMAD.MOV.U32 R20, RZ, RZ, R26 ;  /* 0x000000ffff147224 */ /* 0x000fe400078e001a */
[----:B0-----:R-:W-:-:S04]  /*7d60*/  IMAD.MOV.U32 R21, RZ, RZ, 0x0 ;  /* 0x00000000ff157424 */ /* 0x001fc800078e00ff */
[----:B-1----:R-:W-:Y:S05]  /*7d70*/  RET.REL.NODEC R20 `(_Z21int8_attention_kernelILi64ELb0EEvPK6__halfS2_S2_PS0_PKfiiiii) ;  /* 0xffffff8014a07950 */ /* 0x002fea0003c3ffff */
        .weak           $__internal_11_$__cuda_sm3x_div_rn_noftz_f32_slowpath
        .type           $__internal_11_$__cuda_sm3x_div_rn_noftz_f32_slowpath,@function
        .size           $__internal_11_$__cuda_sm3x_div_rn_noftz_f32_slowpath,(.L_x_1854 - $__internal_11_$__cuda_sm3x_div_rn_noftz_f32_slowpath)
$__internal_11_$__cuda_sm3x_div_rn_noftz_f32_slowpath:
        /* <DEDUP_REMOVED lines=29> */
[----:B------:R-:W-:Y:S01]  /*7f50*/  @P0 MOV R26, RZ ;  /* 0x000000ff001a0202 */ /* 0x000fe20000000f00 */
[----:B------:R-:W-:Y:S02]  /*7f60*/  @!P0 IMAD.MOV.U32 R26, RZ, RZ, -0x40 ;  /* 0xffffffc0ff1a8424 */ /* 0x000fe400078e00ff */
[----:B------:R-:W-:Y:S01]  /*7f70*/  @!P0 FFMA R20, R20, 1.84467440737095516160e+19, RZ ;  /* 0x5f80000014148823 */ /* 0x000fe200000000ff */
[----:B------:R-:W-:Y:S01]  /*7f80*/  @!P1 FFMA R21, R21, 1.84467440737095516160e+19, RZ ;  /* 0x5f80000015159823 */ /* 0x000fe200000000ff */
[----:B------:R-:W-:-:S07]  /*7f90*/  @!P1 VIADD R26, R26, 0x40 ;  /* 0x000000401a1a9836 */ /* 0x000fce0000000000 */
.L_x_777:
[----:B------:R-:W-:Y:S01]  /*7fa0*/  LEA R28, R32, 0xc0800000, 0x17 ;  /* 0xc0800000201c7811 */ /* 0x000fe200078eb8ff */
[----:B------:R-:W-:Y:S03]  /*7fb0*/  BSSY.RECONVERGENT B3, `(.L_x_782) ;  /* 0x0000036000037945 */ /* 0x000fe60003800200 */
[----:B------:R-:W-:Y:S01]  /*7fc0*/  IADD3 R28, PT, PT, -R28, R21, RZ ;  /* 0x000000151c1c7210 */ /* 0x000fe20007ffe1ff */
[----:B------:R-:W-:-:S03]  /*7fd0*/  VIADD R21, R30, 0xffffff81 ;  /* 0xffffff811e157836 */ /* 0x000fc60000000000 */
        /* <DEDUP_REMOVED lines=13> */
[----:B------:R-:W-:-:S04]  /*80b0*/  LOP3.LUT R20, R20, 0xff, RZ, 0xc0, !PT ;  /* 0x000000ff14147812 */ /* 0x000fc800078ec0ff */
[----:B------:R-:W-:-:S05]  /*80c0*/  IADD3 R28, PT, PT, R20, R21, RZ ;  /* 0x00000015141c7210 */ /* 0x000fca0007ffe0ff */
[----:B------:R-:W-:-:S05]  /*80d0*/  VIADD R20, R28, 0xffffffff ;  /* 0xffffffff1c147836 */ /* 0x000fca0000000000 */
        /* <DEDUP_REMOVED lines=31> */
.L_x_784:
[----:B------:R-:W-:-:S04]  /*82d0*/  LOP3.LUT R27, R27, 0x80000000, RZ, 0xc0, !PT ;  /* 0x800000001b1b7812 */ /* 0x000fc800078ec0ff */
[----:B------:R-:W-:Y:S01]  /*82e0*/  LOP3.LUT R27, R27, 0x7f800000, RZ, 0xfc, !PT ;  /* 0x7f8000001b1b7812 */ /* 0x000fe200078efcff */
[----:B------:R-:W-:Y:S06]  /*82f0*/  BRA `(.L_x_785) ;  /* 0x0000000000047947 */ /* 0x000fec0003800000 */
.L_x_783:
[----:B------:R-:W-:-:S07]  /*8300*/  IMAD R27, R21, 0x800000, R27 ;  /* 0x00800000151b7824 */ /* 0x000fce00078e021b */
.L_x_785:
[----:B------:R-:W-:Y:S05]  /*8310*/  BSYNC.RECONVERGENT B3 ;  /* 0x0000000000037941 */ /* 0x000fea0003800200 */
.L_x_782:
[----:B------:R-:W-:Y:S05]  /*8320*/  BRA `(.L_x_786) ;  /* 0x0000000000207947 */ /* 0x000fea0003800000 */
.L_x_781:
[----:B------:R-:W-:-:S04]  /*8330*/  LOP3.LUT R20, R21, 0x80000000, R20, 0x48, !PT ;  /* 0x8000000015147812 */ /* 0x000fc800078e4814 */
[----:B------:R-:W-:Y:S01]  /*8340*/  LOP3.LUT R27, R20, 0x7f800000, RZ, 0xfc, !PT ;  /* 0x7f800000141b7812 */ /* 0x000fe200078efcff */
[----:B------:R-:W-:Y:S06]  /*8350*/  BRA `(.L_x_786) ;  /* 0x0000000000147947 */ /* 0x000fec0003800000 */
.L_x_780:
[----:B------:R-:W-:Y:S01]  /*8360*/  LOP3.LUT R27, R21, 0x80000000, R20, 0x48, !PT ;  /* 0x80000000151b7812 */ /* 0x000fe200078e4814 */
[----:B------:R-:W-:Y:S06]  /*8370*/  BRA `(.L_x_786) ;  /* 0x00000000000c7947 */ /* 0x000fec0003800000 */
.L_x_779:
[----:B------:R-:W0:Y:S01]  /*8380*/  MUFU.RSQ R27, -QNAN ;  /* 0xffc00000001b7908 */ /* 0x000e220000001400 */
[----:B------:R-:W-:Y:S05]  /*8390*/  BRA `(.L_x_786) ;  /* 0x0000000000047947 */ /* 0x000fea0003800000 */
.L_x_778:
[----:B------:R-:W-:-:S07]  /*83a0*/  FADD.FTZ R27, R20, R21 ;  /* 0x00000015141b7221 */ /* 0x000fce0000010000 */
.L_x_786:
[----:B------:R-:W-:Y:S05]  /*83b0*/  BSYNC.RECONVERGENT B2 ;  /* 0x0000000000027941 */ /* 0x000fea0003800200 */
.L_x_776:
[----:B------:R-:W-:Y:S01]  /*83c0*/  MOV R20, R31 ;  /* 0x0000001f00147202 */ /* 0x000fe20000000f00 */
[----:B------:R-:W-:-:S04]  /*83d0*/  IMAD.MOV.U32 R21, RZ, RZ, 0x0 ;  /* 0x00000000ff157424 */ /* 0x000fc800078e00ff */
[----:B0-----:R-:W-:Y:S05]  /*83e0*/  RET.REL.NODEC R20 `(_Z21int8_attention_kernelILi64ELb0EEvPK6__halfS2_S2_PS0_PKfiiiii) ;  /* 0xffffff7c14047950 */ /* 0x001fea0003c3ffff */
.L_x_787:
        /* <DEDUP_REMOVED lines=9> */
.L_x_1854:


//--------------------- .text._Z21int8_attention_kernelILi32ELb0EEvPK6__halfS2_S2_PS0_PKfiiiii --------------------------
	.section	.text._Z21int8_attention_kernelILi32ELb0EEvPK6__halfS2_S2_PS0_PKfiiiii,"ax",@progbits
	.align	128
        .global         _Z21int8_attention_kernelILi32ELb0EEvPK6__halfS2_S2_PS0_PKfiiiii
        .type           _Z21int8_attention_kernelILi32ELb0EEvPK6__halfS2_S2_PS0_PKfiiiii,@function
        .size           _Z21int8_attention_kernelILi32ELb0EEvPK6__halfS2_S2_PS0_PKfiiiii,(.L_x_1856 - _Z21int8_attention_kernelILi32ELb0EEvPK6__halfS2_S2_PS0_PKfiiiii)
        .other          _Z21int8_attention_kernelILi32ELb0EEvPK6__halfS2_S2_PS0_PKfiiiii,@"STO_CUDA_ENTRY STV_DEFAULT"
_Z21int8_attention_kernelILi32ELb0EEvPK6__halfS2_S2_PS0_PKfiiiii:
.text._Z21int8_attention_kernelILi32ELb0EEvPK6__halfS2_S2_PS0_PKfiiiii:
        /* <DEDUP_REMOVED lines=30> */
[----:B------:R-:W-:Y:S01]  /*01e0*/  MOV R16, RZ ;  /* 0x000000ff00107202 */ /* 0x000fe20000000f00 */
[----:B------:R-:W-:Y:S01]  /*01f0*/  IMAD.WIDE.U32 R82, R9, 0x20, RZ ;  /* 0x0000002009527825 */ /* 0x000fe200078e00ff */
[----:B--2---:R-:W-:-:S03]  /*0200*/  IABS R2, R10 ;  /* 0x0000000a00027213 */ /* 0x004fc60000000000 */
[----:B-1----:R-:W-:Y:S02]  /*0210*/  IMAD.MOV R6, RZ, RZ, -R5 ;  /* 0x000000ffff067224 */ /* 0x002fe400078e0a05 */
[----:B------:R-:W-:Y:S02]  /*0220*/  IMAD.SHL.U32 R60, R62, 0x20, RZ ;  /* 0x000000203e3c7824 */ /* 0x000fe400078e00ff */
[----:B------:R-:W-:Y:S01]  /*0230*/  IMAD R3, R6, R7, RZ ;  /* 0x0000000706037224 */ /* 0x000fe200078e02ff */
[----:B------:R-:W-:-:S03]  /*0240*/  SHF.R.S32.HI R6, RZ, 0x1f, R13 ;  /* 0x0000001fff067819 */ /* 0x000fc6000001140d */
[----:B------:R-:W-:-:S06]  /*0250*/  IMAD.HI.U32 R5, R5, R3, R4 ;  /* 0x0000000305057227 */ /* 0x000fcc00078e0004 */
[----:B------:R-:W-:-:S05]  /*0260*/  IMAD.HI.U32 R5, R5, R2, RZ ;  /* 0x0000000205057227 */ /* 0x000fca00078e00ff */
[----:B------:R-:W-:Y:S02]  /*0270*/  IADD3 R5, PT, PT, -R5, RZ, RZ ;  /* 0x000000ff05057210 */ /* 0x000fe40007ffe1ff */
[----:B----4-:R-:W-:-:S03]  /*0280*/  SHF.R.U32.HI R65, RZ, 0x5, R63 ;  /* 0x00000005ff417819 */ /* 0x010fc6000001163f */
[C---:B------:R-:W-:Y:S02]  /*0290*/  IMAD R0, R7.reuse, R5, R2 ;  /* 0x0000000507007224 */ /* 0x040fe400078e0202 */
[----:B------:R-:W0:Y:S03]  /*02a0*/  LDC R5, c[0x0][0x3b0] ;  /* 0x0000ec00ff057b82 */ /* 0x000e260000000800 */
[----:B------:R-:W-:-:S05]  /*02b0*/  ISETP.GT.U32.AND P0, PT, R7, R0, PT ;  /* 0x000000000700720c */ /* 0x000fca0003f04070 */
[----:B------:R-:W1:Y:S08]  /*02c0*/  LDC.64 R2, c[0x0][0x380] ;  /* 0x0000e000ff027b82 */ /* 0x000e700000000a00 */
[----:B------:R-:W-:Y:S01]  /*02d0*/  @!P0 IMAD.IADD R0, R0, 0x1, -R7 ;  /* 0x0000000100008824 */ /* 0x000fe200078e0a07 */
[----:B------:R-:W-:-:S04]  /*02e0*/  ISETP.NE.AND P0, PT, R13, RZ, PT ;  /* 0x000000ff0d00720c */ /* 0x000fc80003f05270 */
[----:B------:R-:W-:Y:S02]  /*02f0*/  ISETP.GT.U32.AND P1, PT, R7, R0, PT ;  /* 0x000000000700720c */ /* 0x000fe40003f24070 */
[----:B0-----:R-:W-:Y:S01]  /*0300*/  SHF.R.S32.HI R4, RZ, 0x1f, R5 ;  /* 0x0000001fff047819 */ /* 0x001fe20000011405 */
[----:B------:R-:W-:-:S04]  /*0310*/  IMAD.WIDE.U32 R10, R5, UR4, R10 ;  /* 0x00000004050a7c25 */ /* 0x000fc8000f8e000a */
[----:B------:R-:W-:Y:S02]  /*0320*/  IMAD.MOV.U32 R5, RZ, RZ, RZ ;  /* 0x000000ffff057224 */ /* 0x000fe400078e00ff */
[----:B------:R-:W-:-:S04]  /*0330*/  IMAD.WIDE.U32 R86, R82, R10, RZ ;  /* 0x0000000a52567225 */ /* 0x000fc800078e00ff */
[----:B------:R-:W-:Y:S02]  /*0340*/  @!P1 IMAD.IADD R0, R0, 0x1, -R7 ;  /* 0x0000000100009824 */ /* 0x000fe400078e0a07 */
[----:B------:R-:W-:Y:S02]  /*0350*/  IMAD R7, R4, UR4, RZ ;  /* 0x0000000404077c24 */ /* 0x000fe4000f8e02ff */
[----:B------:R-:W-:Y:S01]  /*0360*/  @!P2 IMAD.MOV R0, RZ, RZ, -R0 ;  /* 0x000000ffff00a224 */ /* 0x000fe200078e0a00 */
[----:B------:R-:W-:Y:S02]  /*0370*/  @!P0 LOP3.LUT R0, RZ, R13, RZ, 0x33, !PT ;  /* 0x0000000dff008212 */ /* 0x000fe400078e33ff */
[----:B------:R-:W-:Y:S02]  /*0380*/  ISETP.GE.AND P0, PT, R63, R60, PT ;  /* 0x0000003c3f00720c */ /* 0x000fe40003f06270 */
[----:B------:R-:W-:Y:S01]  /*0390*/  MOV R4, R0 ;  /* 0x0000000000047202 */ /* 0x000fe20000000f00 */
[----:B------:R-:W-:-:S02]  /*03a0*/  IMAD.IADD R0, R11, 0x1, R7 ;  /* 0x000000010b007824 */ /* 0x000fc400078e0207 */
[----:B------:R-:W-:Y:S02]  /*03b0*/  IMAD R7, R83, R10, RZ ;  /* 0x0000000a53077224 */ /* 0x000fe400078e02ff */
[----:B------:R-:W-:-:S04]  /*03c0*/  IMAD.WIDE.U32 R4, R13, UR4, R4 ;  /* 0x000000040d047c25 */ /* 0x000fc8000f8e0004 */
[----:B------:R-:W-:Y:S01]  /*03d0*/  IMAD R13, R6, UR4, RZ ;  /* 0x00000004060d7c24 */ /* 0x000fe2000f8e02ff */
[----:B-1----:R-:W-:Y:S01]  /*03e0*/  LEA R6, P1, R86, R2, 0x1 ;  /* 0x0000000256067211 */ /* 0x002fe200078208ff */
[C---:B------:R-:W-:Y:S02]  /*03f0*/  IMAD R7, R82.reuse, R0, R7 ;  /* 0x0000000052077224 */ /* 0x040fe400078e0207 */
[----:B------:R-:W-:Y:S02]  /*0400*/  IMAD.IADD R8, R5, 0x1, R13 ;  /* 0x0000000105087824 */ /* 0x000fe400078e020d */
[----:B------:R-:W-:Y:S02]  /*0410*/  IMAD R13, R83, R4, RZ ;  /* 0x00000004530d7224 */ /* 0x000fe400078e02ff */
[----:B------:R-:W-:Y:S02]  /*0420*/  IMAD.IADD R52, R87, 0x1, R7 ;  /* 0x0000000157347824 */ /* 0x000fe400078e0207 */
[----:B------:R-:W-:-:S02]  /*0430*/  IMAD R13, R82, R8, R13 ;  /* 0x00000008520d7224 */ /* 0x000fc400078e020d */
[----:B------:R-:W-:Y:S01]  /*0440*/  IMAD.WIDE.U32 R82, R82, R4, RZ ;  /* 0x0000000452527225 */ /* 0x000fe200078e00ff */
[----:B------:R-:W-:-:S03]  /*0450*/  LEA.HI.X R7, R86, R3, R52, 0x1, P1 ;  /* 0x0000000356077211 */ /* 0x000fc600008f0c34 */
[----:B------:R-:W-:Y:S01]  /*0460*/  IMAD.IADD R50, R83, 0x1, R13 ;  /* 0x0000000153327824 */ /* 0x000fe200078e020d */
[----:B------:R-:W-:Y:S06]  /*0470*/  @P0 BRA `(.L_x_789) ;  /* 0x0000000800600947 */ /* 0x000fec0003800000 */
[----:B------:R-:W-:Y:S01]  /*0480*/  LOP3.LUT R13, RZ, R63, RZ, 0x33, !PT ;  /* 0x0000003fff0d7212 */ /* 0x000fe200078e33ff */
[----:B------:R-:W-:Y:S01]  /*0490*/  BSSY.RECONVERGENT B1, `(.L_x_790) ;  /* 0x0000047000017945 */ /* 0x000fe20003800200 */
[----:B------:R-:W-:Y:S02]  /*04a0*/  IMAD.SHL.U32 R14, R51, 0x800, RZ ;  /* 0x00000800330e7824 */ /* 0x000fe400078e00ff */
[----:B------:R-:W-:Y:S02]  /*04b0*/  IMAD.MOV.U32 R16, RZ, RZ, RZ ;  /* 0x000000ffff107224 */ /* 0x000fe400078e00ff */
[----:B------:R-:W-:Y:S02]  /*04c0*/  IMAD.IADD R13, R60, 0x1, R13 ;  /* 0x000000013c0d7824 */ /* 0x000fe400078e020d */
[----:B------:R-:W-:-:S03]  /*04d0*/  IMAD.MOV.U32 R17, RZ, RZ, R63 ;  /* 0x000000ffff117224 */ /* 0x000fc600078e003f */
[C---:B------:R-:W-:Y:S02]  /*04e0*/  ISETP.GE.U32.AND P1, PT, R13.reuse, 0x780, PT ;  /* 0x000007800d00780c */ /* 0x040fe40003f26070 */
[----:B------:R-:W-:-:S04]  /*04f0*/  LEA.HI R15, R13, 0x1, RZ, 0x19 ;  /* 0x000000010d0f7811 */ /* 0x000fc800078fc8ff */
[----:B------:R-:W-:-:S04]  /*0500*/  LOP3.LUT R36, R15, 0xf, RZ, 0xc0, !PT ;  /* 0x0000000f0f247812 */ /* 0x000fc800078ec0ff */
[----:B------:R-:W-:-:S03]  /*0510*/  ISETP.NE.AND P0, PT, R36, RZ, PT ;  /* 0x000000ff2400720c */ /* 0x000fc60003f05270 */
[----:B------:R-:W-:Y:S10]  /*0520*/  @!P1 BRA `(.L_x_791) ;  /* 0x0000000000f49947 */ /* 0x000ff40003800000 */
[-C--:B------:R-:W-:Y:S02]  /*0530*/  IMAD R17, R0, R9.reuse, RZ ;  /* 0x0000000900117224 */ /* 0x080fe400078e02ff */
[----:B------:R-:W-:-:S04]  /*0540*/  IMAD.WIDE.U32 R12, R10, R9, RZ ;  /* 0x000000090a0c7225 */ /* 0x000fc800078e00ff */
[----:B------:R-:W-:Y:S01]  /*0550*/  IMAD.SHL.U32 R16, R12, 0x40, RZ ;  /* 0x000000400c107824 */ /* 0x000fe200078e00ff */
[----:B------:R-:W-:-:S04]  /*0560*/  IADD3 R13, PT, PT, R13, R17, RZ ;  /* 0x000000110d0d7210 */ /* 0x000fc80007ffe0ff */
[----:B------:R-:W-:Y:S01]  /*0570*/  SHF.L.U64.HI R17, R12, 0x6, R13 ;  /* 0x000000060c117819 */ /* 0x000fe2000001020d */
[----:B------:R-:W-:-:S04]  /*0580*/  IMAD.IADD R13, R63, 0x1, R14 ;  /* 0x000000013f0d7824 */ /* 0x000fc800078e020e */
[----:B------:R-:W-:-:S04]  /*0590*/  IMAD.WIDE.U32 R12, R13, 0x2, R16 ;  /* 0x000000020d0c7825 */ /* 0x000fc800078e0010 */
[----:B------:R-:W-:Y:S01]  /*05a0*/  IMAD.MOV.U32 R16, RZ, RZ, RZ ;  /* 0x000000ffff107224 */ /* 0x000fe200078e00ff */
[----:B------:R-:W-:Y:S01]  /*05b0*/  IADD3 R20, P1, PT, R12, R2, RZ ;  /* 0x000000020c147210 */ /* 0x000fe20007f3e0ff */
[----:B------:R-:W-:Y:S01]  /*05c0*/  IMAD.MOV.U32 R17, RZ, RZ, R63 ;  /* 0x000000ffff117224 */ /* 0x000fe200078e003f */
[----:B------:R-:W-:Y:S02]  /*05d0*/  LOP3.LUT R12, R15, 0x3fffff0, RZ, 0xc0, !PT ;  /* 0x03fffff00f0c7812 */ /* 0x000fe400078ec0ff */
[----:B------:R-:W-:-:S03]  /*05e0*/  IADD3 R20, P2, PT, R20, 0x800, RZ ;  /* 0x0000080014147810 */ /* 0x000fc60007f5e0ff */
[----:B------:R-:W-:Y:S01]  /*05f0*/  IMAD.MOV R18, RZ, RZ, -R12 ;  /* 0x000000ffff127224 */ /* 0x000fe200078e0a0c */
[----:B------:R-:W-:-:S09]  /*0600*/  IADD3.X R13, PT, PT, RZ, R13, R3, P2, P1 ;  /* 0x0000000dff0d7210 */ /* 0x000fd200017e2403 */
.L_x_792:
[----:B------:R-:W-:-:S05]  /*0610*/  MOV R12, R20 ;  /* 0x00000014000c7202 */ /* 0x000fca0000000f00 */
        /* <DEDUP_REMOVED lines=24> */
[----:B------:R-:W-:Y:S02]  /*07a0*/  HADD2.F32 R23, -RZ, R23.H0_H0 ;  /* 0x20000017ff177230 */ /* 0x000fe40000004100 */
        /* <DEDUP_REMOVED lines=21> */
.L_x_791:
[----:B------:R-:W-:Y:S05]  /*0900*/  BSYNC.RECONVERGENT B1 ;  /* 0x0000000000017941 */ /* 0x000fea0003800200 */
.L_x_790:
        /* <DEDUP_REMOVED lines=33> */
.L_x_794:
[----:B------:R-:W-:Y:S05]  /*0b20*/  BSYNC.RECONVERGENT B1 ;  /* 0x0000000000017941 */ /* 0x000fea0003800200 */
.L_x_793:
        /* <DEDUP_REMOVED lines=23> */
.L_x_796:
[----:B------:R-:W-:Y:S05]  /*0ca0*/  BSYNC.RECONVERGENT B1 ;  /* 0x0000000000017941 */ /* 0x000fea0003800200 */
.L_x_795:
[----:B------:R-:W-:Y:S05]  /*0cb0*/  @!P1 BRA `(.L_x_789) ;  /* 0x0000000000509947 */ /* 0x000fea0003800000 */
[----:B------:R-:W-:-:S04]  /*0cc0*/  IMAD.WIDE.U32 R10, R10, R9, RZ ;  /* 0x000000090a0a7225 */ /* 0x000fc800078e00ff */
[----:B------:R-:W-:Y:S02]  /*0cd0*/  IMAD R9, R0, R9, RZ ;  /* 0x0000000900097224 */ /* 0x000fe400078e02ff */
[----:B------:R-:W-:Y:S02]  /*0ce0*/  IMAD.SHL.U32 R12, R10, 0x40, RZ ;  /* 0x000000400a0c7824 */ /* 0x000fe400078e00ff */
[----:B------:R-:W-:Y:S01]  /*0cf0*/  IMAD.IADD R9, R11, 0x1, R9 ;  /* 0x000000010b097824 */ /* 0x000fe200078e0209 */
[----:B------:R-:W-:Y:S01]  /*0d00*/  IADD3 R11, PT, PT, R14, R17, RZ ;  /* 0x000000110e0b7210 */ /* 0x000fe20007ffe0ff */
[----:B------:R-:W-:-:S03]  /*0d10*/  IMAD.MOV R0, RZ, RZ, -R15 ;  /* 0x000000ffff007224 */ /* 0x000fc600078e0a0f */
[----:B------:R-:W-:-:S03]  /*0d20*/  SHF.L.U64.HI R13, R10, 0x6, R9 ;  /* 0x000000060a0d7819 */ /* 0x000fc60000010209 */
[----:B------:R-:W-:-:S03]  /*0d30*/  IMAD.WIDE.U32 R10, R11, 0x2, R12 ;  /* 0x000000020b0a7825 */ /* 0x000fc600078e000c */
[----:B------:R-:W-:-:S05]  /*0d40*/  IADD3 R10, P0, PT, R10, R2, RZ ;  /* 0x000000020a0a7210 */ /* 0x000fca0007f1e0ff */
[----:B------:R-:W-:-:S08]  /*0d50*/  IMAD.X R11, R11, 0x1, R3, P0 ;  /* 0x000000010b0b7824 */ /* 0x000fd000000e0603 */
.L_x_797:
[----:B------:R-:W-:Y:S02]  /*0d60*/  IMAD.MOV.U32 R2, RZ, RZ, R10 ;  /* 0x000000ffff027224 */ /* 0x000fe400078e000a */
[----:B------:R-:W-:-:S05]  /*0d70*/  IMAD.MOV.U32 R3, RZ, RZ, R11 ;  /* 0x000000ffff037224 */ /* 0x000fca00078e000b */
[----:B------:R-:W2:Y:S01]  /*0d80*/  LDG.E.U16.CONSTANT R2, desc[UR6][R2.64] ;  /* 0x0000000602027981 */ /* 0x000ea2000c1e9500 */
[----:B------:R-:W-:Y:S01]  /*0d90*/  VIADD R0, R0, 0x1 ;  /* 0x0000000100007836 */ /* 0x000fe20000000000 */
[----:B------:R-:W-:-:S04]  /*0da0*/  IADD3 R10, P1, PT, R10, 0x100, RZ ;  /* 0x000001000a0a7810 */ /* 0x000fc80007f3e0ff */
[----:B------:R-:W-:Y:S02]  /*0db0*/  ISETP.NE.AND P0, PT, R0, RZ, PT ;  /* 0x000000ff0000720c */ /* 0x000fe40003f05270 */
[----:B------:R-:W-:Y:S01]  /*0dc0*/  IADD3.X R11, PT, PT, RZ, R11, RZ, P1, !PT ;  /* 0x0000000bff0b7210 */ /* 0x000fe20000ffe4ff */
[----:B--2---:R-:W-:-:S05]  /*0dd0*/  HADD2.F32 R9, -RZ, R2.H0_H0 ;  /* 0x20000002ff097230 */ /* 0x004fca0000004100 */
[----:B------:R-:W-:-:S05]  /*0de0*/  FMNMX R16, |R9|, R16, !PT ;  /* 0x0000001009107209 */ /* 0x000fca0007800200 */
[----:B------:R-:W-:Y:S05]  /*0df0*/  @P0 BRA `(.L_x_797) ;  /* 0xfffffffc00d80947 */ /* 0x000fea000383ffff */
.L_x_789:
[----:B------:R-:W-:Y:S05]  /*0e00*/  BSYNC.RECONVERGENT B0 ;  /* 0x0000000000007941 */ /* 0x000fea0003800200 */
.L_x_788:
        /* <DEDUP_REMOVED lines=9> */
[----:B0-----:R-:W-:Y:S01]  /*0ea0*/  FMNMX R0, R3, R0, !PT ;  /* 0x0000000003007209 */ /* 0x001fe20007800000 */
[----:B------:R-:W-:-:S04]  /*0eb0*/  IMAD.MOV.U32 R3, RZ, RZ, -0xeb60d36 ;  /* 0xf149f2caff037424 */ /* 0x000fc800078e00ff */
        /* <DEDUP_REMOVED lines=23> */
.L_x_891:
[----:B-1----:R-:W-:-:S07]  /*1030*/  FMNMX R3, R11, R12, !PT ;  /* 0x0000000c0b037209 */ /* 0x002fce0007800000 */
.L_x_798:
        /* <DEDUP_REMOVED lines=22> */
[----:B------:R-:W-:Y:S05]  /*11a0*/  CALL.REL.NOINC `($__internal_13_$__cuda_sm3x_div_rn_noftz_f32_slowpath) ;  /* 0x0000005800747944 */ /* 0x000fea0003c00000 */
[----:B------:R-:W-:-:S07]  /*11b0*/  IMAD.MOV.U32 R17, RZ, RZ, R21 ;  /* 0x000000ffff117224 */ /* 0x000fce00078e0015 */
.L_x_800:
[----:B------:R-:W-:Y:S04]  /*11c0*/  BSSY.RECONVERGENT B0, `(.L_x_801) ;  /* 0x0000066000007945 */ /* 0x000fe80003800200 */
[----:B------:R-:W-:Y:S05]  /*11d0*/  @P2 BRA `(.L_x_802) ;  /* 0x0000000400902947 */ /* 0x000fea0003800000 */
[----:B------:R-:W-:Y:S01]  /*11e0*/  LOP3.LUT R3, RZ, R63, RZ, 0x33, !PT ;  /* 0x0000003fff037212 */ /* 0x000fe200078e33ff */
[----:B------:R-:W-:Y:S01]  /*11f0*/  BSSY.RECONVERGENT B1, `(.L_x_803) ;  /* 0x000001f000017945 */ /* 0x000fe20003800200 */
[----:B------:R-:W-:Y:S02]  /*1200*/  IMAD.MOV.U32 R10, RZ, RZ, R63 ;  /* 0x000000ffff0a7224 */ /* 0x000fe400078e003f */
[----:B------:R-:W-:-:S04]  /*1210*/  IADD3 R3, PT, PT, R60, R3, RZ ;  /* 0x000000033c037210 */ /* 0x000fc80007ffe0ff */
[C---:B------:R-:W-:Y:S02]  /*1220*/  LOP3.LUT R2, R3.reuse, 0x180, RZ, 0xc0, !PT ;  /* 0x0000018003027812 */ /* 0x040fe400078ec0ff */
[----:B------:R-:W-:Y:S02]  /*1230*/  ISETP.GE.U32.AND P1, PT, R3, 0x180, PT ;  /* 0x000001800300780c */ /* 0x000fe40003f26070 */
[----:B------:R-:W-:-:S13]  /*1240*/  ISETP.NE.AND P0, PT, R2, 0x180, PT ;  /* 0x000001800200780c */ /* 0x000fda0003f05270 */
[----:B------:R-:W-:Y:S05]  /*1250*/  @!P0 BRA `(.L_x_804) ;  /* 0x0000000000608947 */ /* 0x000fea0003800000 */
[----:B------:R-:W-:Y:S01]  /*1260*/  LEA.HI R2, R3, 0x1, RZ, 0x19 ;  /* 0x0000000103027811 */ /* 0x000fe200078fc8ff */
[--C-:B------:R-:W-:Y:S02]  /*1270*/  IMAD R12, R51, 0x800, R63.reuse ;  /* 0x00000800330c7824 */ /* 0x100fe400078e023f */
[----:B------:R-:W-:Y:S01]  /*1280*/  IMAD.MOV.U32 R10, RZ, RZ, R63 ;  /* 0x000000ffff0a7224 */ /* 0x000fe200078e003f */
[----:B------:R-:W-:-:S05]  /*1290*/  LOP3.LUT R2, R2, 0x3, RZ, 0xc0, !PT ;  /* 0x0000000302027812 */ /* 0x000fca00078ec0ff */
[----:B------:R-:W-:-:S07]  /*12a0*/  IMAD.MOV R9, RZ, RZ, -R2 ;  /* 0x000000ffff097224 */ /* 0x000fce00078e0a02 */
.L_x_805:
[----:B------:R-:W-:-:S05]  /*12b0*/  LOP3.LUT R3, R15, 0x7fffffe0, R12, 0xf8, !PT ;  /* 0x7fffffe00f037812 */ /* 0x000fca00078ef80c */
[----:B------:R-:W-:-:S06]  /*12c0*/  IMAD.WIDE.U32 R2, R3, 0x2, R6 ;  /* 0x0000000203027825 */ /* 0x000fcc00078e0006 */
[----:B------:R-:W2:Y:S01]  /*12d0*/  LDG.E.U16.CONSTANT R2, desc[UR6][R2.64] ;  /* 0x0000000602027981 */ /* 0x000ea2000c1e9500 */
[----:B------:R-:W-:Y:S01]  /*12e0*/  IMAD.MOV.U32 R11, RZ, RZ, 0x3f000000 ;  /* 0x3f000000ff0b7424 */ /* 0x000fe200078e00ff */
[----:B------:R-:W-:Y:S01]  /*12f0*/  IADD3 R9, PT, PT, R9, 0x1, RZ ;  /* 0x0000000109097810 */ /* 0x000fe20007ffe0ff */
[----:B------:R-:W-:-:S03]  /*1300*/  VIADD R12, R12, 0x80 ;  /* 0x000000800c0c7836 */ /* 0x000fc60000000000 */
[----:B------:R-:W-:Y:S01]  /*1310*/  ISETP.NE.AND P0, PT, R9, RZ, PT ;  /* 0x000000ff0900720c */ /* 0x000fe20003f05270 */
[----:B0-2---:R-:W-:-:S05]  /*1320*/  HADD2.F32 R14, -RZ, R2.H0_H0 ;  /* 0x20000002ff0e7230 */ /* 0x005fca0000004100 */
[----:B------:R-:W-:-:S05]  /*1330*/  FMUL R14, R14, R17 ;  /* 0x000000110e0e7220 */ /* 0x000fca0000400000 */
[----:B------:R-:W-:-:S05]  /*1340*/  LOP3.LUT R11, R11, 0x80000000, R14, 0xb8, !PT ;  /* 0x800000000b0b7812 */ /* 0x000fca00078eb80e */
[----:B------:R-:W-:Y:S01]  /*1350*/  FADD.RZ R11, R14, R11 ;  /* 0x0000000b0e0b7221 */ /* 0x000fe2000000c000 */
[----:B------:R-:W-:Y:S01]  /*1360*/  LOP3.LUT R14, R15, 0x7fffffe0, R10, 0xf8, !PT ;  /* 0x7fffffe00f0e7812 */ /* 0x000fe200078ef80a */
[----:B------:R-:W-:-:S04]  /*1370*/  VIADD R10, R10, 0x80 ;  /* 0x000000800a0a7836 */ /* 0x000fc80000000000 */
[----:B------:R-:W0:Y:S02]  /*1380*/  FRND.TRUNC R11, R11 ;  /* 0x0000000b000b7307 */ /* 0x000e24000020d000 */
[----:B0-----:R-:W-:-:S04]  /*1390*/  FMNMX R13, R11, 127, PT ;  /* 0x42fe00000b0d7809 */ /* 0x001fc80003800000 */
[----:B------:R-:W-:-:S06]  /*13a0*/  FMNMX R13, R13, -128, !PT ;  /* 0xc30000000d0d7809 */ /* 0x000fcc0007800000 */
[----:B------:R-:W0:Y:S02]  /*13b0*/  F2I.TRUNC.NTZ R13, R13 ;  /* 0x0000000d000d7305 */ /* 0x000e24000020f100 */
[----:B0-----:R0:W-:Y:S01]  /*13c0*/  STS.U8 [R14+UR4], R13 ;  /* 0x0000000d0e007988 */ /* 0x0011e20008000004 */
[----:B------:R-:W-:Y:S05]  /*13d0*/  @P0 BRA `(.L_x_805) ;  /* 0xfffffffc00b40947 */ /* 0x000fea000383ffff */
.L_x_804:
[----:B------:R-:W-:Y:S05]  /*13e0*/  BSYNC.RECONVERGENT B1 ;  /* 0x0000000000017941 */ /* 0x000fea0003800200 */
.L_x_803:
[----:B------:R-:W-:Y:S05]  /*13f0*/  @!P1 BRA `(.L_x_802) ;  /* 0x0000000400089947 */ /* 0x000fea0003800000 */
[----:B0-----:R-:W-:Y:S02]  /*1400*/  VIADD R14, R10, 0x100 ;  /* 0x000001000a0e7836 */ /* 0x001fe40000000000 */
[----:B------:R-:W-:-:S07]  /*1410*/  IMAD R16, R51, 0x800, R10 ;  /* 0x0000080033107824 */ /* 0x000fce00078e020a */
.L_x_806:
[----:B---3--:R-:W-:Y:S01]  /*1420*/  LOP3.LUT R3, R15, 0x7fffffe0, R16, 0xf8, !PT ;  /* 0x7fffffe00f037812 */ /* 0x008fe200078ef810 */
[C---:B------:R-:W-:Y:S01]  /*1430*/  VIADD R10, R16.reuse, 0x80 ;  /* 0x00000080100a7836 */ /* 0x040fe20000000000 */
[----:B------:R-:W-:-:S03]  /*1440*/  IADD3 R12, PT, PT, R16, 0x100, RZ ;  /* 0x00000100100c7810 */ /* 0x000fc60007ffe0ff */
[----:B------:R-:W-:Y:S01]  /*1450*/  IMAD.WIDE.U32 R2, R3, 0x2, R6 ;  /* 0x0000000203027825 */ /* 0x000fe200078e0006 */
[C---:B------:R-:W-:Y:S02]  /*1460*/  LOP3.LUT R11, R15.reuse, 0x7fffffe0, R10, 0xf8, !PT ;  /* 0x7fffffe00f0b7812 */ /* 0x040fe400078ef80a */
[----:B------:R-:W-:Y:S01]  /*1470*/  LOP3.LUT R13, R15, 0x7fffffe0, R12, 0xf8, !PT ;  /* 0x7fffffe00f0d7812 */ /* 0x000fe200078ef80c */
[----:B------:R-:W-:Y:S02]  /*1480*/  VIADD R18, R16, 0x180 ;  /* 0x0000018010127836 */ /* 0x000fe40000000000 */
[----:B------:R-:W-:Y:S01]  /*1490*/  IMAD.WIDE.U32 R10, R11, 0x2, R6 ;  /* 0x000000020b0a7825 */ /* 0x000fe200078e0006 */
[----:B------:R-:W2:Y:S02]  /*14a0*/  LDG.E.U16.CONSTANT R2, desc[UR6][R2.64] ;  /* 0x0000000602027981 */ /* 0x000ea4000c1e9500 */
[----:B------:R-:W-:Y:S01]  /*14b0*/  LOP3.LUT R19, R15, 0x7fffffe0, R18, 0xf8, !PT ;  /* 0x7fffffe00f137812 */ /* 0x000fe200078ef812 */
[----:B------:R-:W-:-:S02]  /*14c0*/  IMAD.WIDE.U32 R12, R13, 0x2, R6 ;  /* 0x000000020d0c7825 */ /* 0x000fc400078e0006 */
[----:B------:R-:W3:Y:S02]  /*14d0*/  LDG.E.U16.CONSTANT R10, desc[UR6][R10.64] ;  /* 0x000000060a0a7981 */ /* 0x000ee4000c1e9500 */
[----:B------:R-:W-:Y:S02]  /*14e0*/  IMAD.WIDE.U32 R18, R19, 0x2, R6 ;  /* 0x0000000213127825 */ /* 0x000fe400078e0006 */
[----:B------:R-:W4:Y:S04]  /*14f0*/  LDG.E.U16.CONSTANT R12, desc[UR6][R12.64] ;  /* 0x000000060c0c7981 */ /* 0x000f28000c1e9500 */
[----:B------:R0:W5:Y:S01]  /*1500*/  LDG.E.U16.CONSTANT R18, desc[UR6][R18.64] ;  /* 0x0000000612127981 */ /* 0x000162000c1e9500 */
[----:B------:R-:W-:Y:S02]  /*1510*/  IMAD.MOV.U32 R21, RZ, RZ, 0x3f000000 ;  /* 0x3f000000ff157424 */ /* 0x000fe400078e00ff */
[----:B------:R-:W-:Y:S01]  /*1520*/  VIADD R16, R16, 0x200 ;  /* 0x0000020010107836 */ /* 0x000fe20000000000 */
[----:B0-----:R-:W-:-:S04]  /*1530*/  IADD3 R19, PT, PT, R14, 0x100, RZ ;  /* 0x000001000e137810 */ /* 0x001fc80007ffe0ff */
[----:B------:R-:W-:Y:S01]  /*1540*/  ISETP.GE.AND P0, PT, R19, R60, PT ;  /* 0x0000003c1300720c */ /* 0x000fe20003f06270 */
[----:B--2---:R-:W-:-:S05]  /*1550*/  HADD2.F32 R20, -RZ, R2.H0_H0 ;  /* 0x20000002ff147230 */ /* 0x004fca0000004100 */
[-C--:B------:R-:W-:Y:S01]  /*1560*/  FMUL R20, R20, R17.reuse ;  /* 0x0000001114147220 */ /* 0x080fe20000400000 */
[----:B---3--:R-:W-:Y:S02]  /*1570*/  HADD2.F32 R2, -RZ, R10.H0_H0 ;  /* 0x2000000aff027230 */ /* 0x008fe40000004100 */
[----:B----4-:R-:W-:Y:S02]  /*1580*/  HADD2.F32 R10, -RZ, R12.H0_H0 ;  /* 0x2000000cff0a7230 */ /* 0x010fe40000004100 */
[C---:B------:R-:W-:Y:S01]  /*1590*/  LOP3.LUT R3, R21.reuse, 0x80000000, R20, 0xb8, !PT ;  /* 0x8000000015037812 */ /* 0x040fe200078eb814 */
[-C--:B------:R-:W-:Y:S01]  /*15a0*/  FMUL R2, R2, R17.reuse ;  /* 0x0000001102027220 */ /* 0x080fe20000400000 */
[----:B------:R-:W-:Y:S02]  /*15b0*/  VIADD R12, R14, 0x80 ;  /* 0x000000800e0c7836 */ /* 0x000fe40000000000 */
[----:B------:R-:W-:Y:S01]  /*15c0*/  FMUL R10, R10, R17 ;  /* 0x000000110a0a7220 */ /* 0x000fe20000400000 */
[----:B------:R-:W-:Y:S01]  /*15d0*/  FADD.RZ R3, R20, R3 ;  /* 0x0000000314037221 */ /* 0x000fe2000000c000 */
[----:B------:R-:W-:Y:S01]  /*15e0*/  LOP3.LUT R9, R21, 0x80000000, R2, 0xb8, !PT ;  /* 0x8000000015097812 */ /* 0x000fe200078eb802 */
[----:B-----5:R-:W-:Y:S01]  /*15f0*/  HADD2.F32 R18, -RZ, R18.H0_H0 ;  /* 0x20000012ff127230 */ /* 0x020fe20000004100 */
[----:B------:R-:W-:-:S02]  /*1600*/  LOP3.LUT R12, R15, 0x7fffffe0, R12, 0xf8, !PT ;  /* 0x7fffffe00f0c7812 */ /* 0x000fc400078ef80c */
[C---:B------:R-:W-:Y:S01]  /*1610*/  LOP3.LUT R11, R21.reuse, 0x80000000, R10, 0xb8, !PT ;  /* 0x80000000150b7812 */ /* 0x040fe200078eb80a */
[----:B------:R-:W-:Y:S01]  /*1620*/  FADD.RZ R9, R2, R9 ;  /* 0x0000000902097221 */ /* 0x000fe2000000c000 */
[----:B------:R-:W-:Y:S01]  /*1630*/  FMUL R18, R18, R17 ;  /* 0x0000001112127220 */ /* 0x000fe20000400000 */
[----:B------:R-:W0:Y:S02]  /*1640*/  FRND.TRUNC R3, R3 ;  /* 0x0000000300037307 */ /* 0x000e24000020d000 */
[----:B------:R-:W-:Y:S02]  /*1650*/  FADD.RZ R10, R10, R11 ;  /* 0x0000000b0a0a7221 */ /* 0x000fe4000000c000 */
[----:B------:R-:W-:-:S04]  /*1660*/  LOP3.LUT R11, R21, 0x80000000, R18, 0xb8, !PT ;  /* 0x80000000150b7812 */ /* 0x000fc800078eb812 */
[----:B------:R-:W1:Y:S01]  /*1670*/  FRND.TRUNC R9, R9 ;  /* 0x0000000900097307 */ /* 0x000e62000020d000 */
[----:B------:R-:W-:Y:S01]  /*1680*/  FADD.RZ R18, R18, R11 ;  /* 0x0000000b12127221 */ /* 0x000fe2000000c000 */
[----:B0-----:R-:W-:-:S06]  /*1690*/  FMNMX R2, R3, 127, PT ;  /* 0x42fe000003027809 */ /* 0x001fcc0003800000 */
[----:B------:R-:W0:Y:S01]  /*16a0*/  FRND.TRUNC R10, R10 ;  /* 0x0000000a000a7307 */ /* 0x000e22000020d000 */
[----:B------:R-:W-:Y:S02]  /*16b0*/  FMNMX R3, R2, -128, !PT ;  /* 0xc300000002037809 */ /* 0x000fe40007800000 */
[----:B-1----:R-:W-:-:S05]  /*16c0*/  FMNMX R2, R9, 127, PT ;  /* 0x42fe000009027809 */ /* 0x002fca0003800000 */
[----:B------:R-:W1:Y:S01]  /*16d0*/  FRND.TRUNC R18, R18 ;  /* 0x0000001200127307 */ /* 0x000e62000020d000 */
[----:B------:R-:W-:Y:S02]  /*16e0*/  FMNMX R11, R2, -128, !PT ;  /* 0xc3000000020b7809 */ /* 0x000fe40007800000 */
[----:B0-----:R-:W-:-:S05]  /*16f0*/  FMNMX R2, R10, 127, PT ;  /* 0x42fe00000a027809 */ /* 0x001fca0003800000 */
[----:B------:R-:W0:Y:S01]  /*1700*/  F2I.TRUNC.NTZ R3, R3 ;  /* 0x0000000300037305 */ /* 0x000e22000020f100 */
[----:B------:R-:W-:Y:S01]  /*1710*/  VIADD R10, R14, 0xffffff80 ;  /* 0xffffff800e0a7836 */ /* 0x000fe20000000000 */
[----:B------:R-:W-:-:S04]  /*1720*/  FMNMX R9, R2, -128, !PT ;  /* 0xc300000002097809 */ /* 0x000fc80007800000 */
[C---:B------:R-:W-:Y:S02]  /*1730*/  LOP3.LUT R10, R15.reuse, 0x7fffffe0, R10, 0xf8, !PT ;  /* 0x7fffffe00f0a7812 */ /* 0x040fe400078ef80a */
[----:B-1----:R-:W-:Y:S01]  /*1740*/  FMNMX R2, R18, 127, PT ;  /* 0x42fe000012027809 */ /* 0x002fe20003800000 */
[----:B------:R-:W1:Y:S01]  /*1750*/  F2I.TRUNC.NTZ R11, R11 ;  /* 0x0000000b000b7305 */ /* 0x000e62000020f100 */
[C---:B------:R-:W-:Y:S02]  /*1760*/  LOP3.LUT R18, R15.reuse, 0x7fffffe0, R14, 0xf8, !PT ;  /* 0x7fffffe00f127812 */ /* 0x040fe400078ef80e */
[----:B------:R-:W-:Y:S01]  /*1770*/  FMNMX R13, R2, -128, !PT ;  /* 0xc3000000020d7809 */ /* 0x000fe20007800000 */
[C---:B------:R-:W-:Y:S02]  /*1780*/  VIADD R2, R14.reuse, 0xffffff00 ;  /* 0xffffff000e027836 */ /* 0x040fe40000000000 */
[----:B------:R-:W-:Y:S02]  /*1790*/  VIADD R14, R14, 0x200 ;  /* 0x000002000e0e7836 */ /* 0x000fe40000000000 */
[----:B------:R-:W2:Y:S01]  /*17a0*/  F2I.TRUNC.NTZ R9, R9 ;  /* 0x0000000900097305 */ /* 0x000ea2000020f100 */
[----:B------:R-:W-:-:S05]  /*17b0*/  LOP3.LUT R2, R15, 0x7fffffe0, R2, 0xf8, !PT ;  /* 0x7fffffe00f027812 */ /* 0x000fca00078ef802 */
[----:B0-----:R3:W-:Y:S02]  /*17c0*/  STS.U8 [R2+UR4], R3 ;  /* 0x0000000302007988 */ /* 0x0017e40008000004 */
[----:B------:R-:W0:Y:S02]  /*17d0*/  F2I.TRUNC.NTZ R13, R13 ;  /* 0x0000000d000d7305 */ /* 0x000e24000020f100 */
[----:B-1----:R3:W-:Y:S04]  /*17e0*/  STS.U8 [R10+UR4], R11 ;  /* 0x0000000b0a007988 */ /* 0x0027e80008000004 */
[----:B--2---:R3:W-:Y:S04]  /*17f0*/  STS.U8 [R18+UR4], R9 ;  /* 0x0000000912007988 */ /* 0x0047e80008000004 */
[----:B0-----:R3:W-:Y:S01]  /*1800*/  STS.U8 [R12+UR4], R13 ;  /* 0x0000000d0c007988 */ /* 0x0017e20008000004 */
[----:B------:R-:W-:Y:S05]  /*1810*/  @!P0 BRA `(.L_x_806) ;  /* 0xfffffffc00008947 */ /* 0x000fea000383ffff */
.L_x_802:
[----:B------:R-:W-:Y:S05]  /*1820*/  BSYNC.RECONVERGENT B0 ;  /* 0x0000000000007941 */ /* 0x000fea0003800200 */
.L_x_801:
[----:B---3--:R-:W-:Y:S01]  /*1830*/  IADD3 R2, PT, PT, -R60, 0x800, RZ ;  /* 0x000008003c027810 */ /* 0x008fe20007ffe1ff */
[----:B------:R-:W-:Y:S03]  /*1840*/  BSSY.RECONVERGENT B0, `(.L_x_807) ;  /* 0x0000034000007945 */ /* 0x000fe60003800200 */
[----:B------:R-:W-:-:S13]  /*1850*/  ISETP.GE.U32.AND P0, PT, R63, R2, PT ;  /* 0x000000023f00720c */ /* 0x000fda0003f06070 */
[----:B------:R-:W-:Y:S05]  /*1860*/  @P0 BRA `(.L_x_808) ;  /* 0x0000000000c40947 */ /* 0x000fea0003800000 */
[----:B------:R-:W-:Y:S01]  /*1870*/  LOP3.LUT R3, R63, 0x7e0, RZ, 0x3c, !PT ;  /* 0x000007e03f037812 */ /* 0x000fe200078e3cff */
[----:B------:R-:W-:Y:S04]  /*1880*/  BSSY.RECONVERGENT B1, `(.L_x_809) ;  /* 0x000001a000017945 */ /* 0x000fe80003800200 */
        /* <DEDUP_REMOVED lines=8> */
[----:B------:R-:W-:Y:S01]  /*1910*/  IMAD.IADD R6, R63, 0x1, R60 ;  /* 0x000000013f067824 */ /* 0x000fe200078e023c */
[----:B------:R-:W-:-:S03]  /*1920*/  MOV R3, R63 ;  /* 0x0000003f00037202 */ /* 0x000fc60000000f00 */
[----:B------:R-:W-:-:S07]  /*1930*/  IMAD.MOV R2, RZ, RZ, -R2 ;  /* 0x000000ffff027224 */ /* 0x000fce00078e0a02 */
.L_x_811:
[----:B-1----:R-:W-:Y:S01]  /*1940*/  LOP3.LUT R7, R15, 0xffffffe0, R6, 0xf8, !PT ;  /* 0xffffffe00f077812 */ /* 0x002fe200078ef806 */
[----:B------:R-:W-:Y:S02]  /*1950*/  VIADD R2, R2, 0x8 ;  /* 0x0000000802027836 */ /* 0x000fe40000000000 */
[----:B------:R-:W-:Y:S02]  /*1960*/  VIADD R3, R3, 0x400 ;  /* 0x0000040003037836 */ /* 0x000fe40000000000 */
[----:B------:R1:W-:Y:S01]  /*1970*/  STS.U8 [R7+UR4], RZ ;  /* 0x000000ff07007988 */ /* 0x0003e20008000004 */
[----:B------:R-:W-:Y:S01]  /*1980*/  ISETP.NE.AND P0, PT, R2, RZ, PT ;  /* 0x000000ff0200720c */ /* 0x000fe20003f05270 */
[----:B------:R-:W-:Y:S02]  /*1990*/  VIADD R6, R6, 0x400 ;  /* 0x0000040006067836 */ /* 0x000fe40000000000 */
        /* <DEDUP_REMOVED lines=8> */
.L_x_810:
[----:B------:R-:W-:Y:S05]  /*1a20*/  BSYNC.RECONVERGENT B1 ;  /* 0x0000000000017941 */ /* 0x000fea0003800200 */
.L_x_809:
        /* <DEDUP_REMOVED lines=13> */
[----:B------:R-:W-:Y:S02]  /*1b00*/  @P1 IMAD.IADD R6, R60, 0x1, R3 ;  /* 0x000000013c061824 */ /* 0x000fe400078e0203 */
[----:B------:R-:W-:-:S03]  /*1b10*/  @P1 VIADD R3, R3, 0x100 ;  /* 0x0000010003031836 */ /* 0x000fc60000000000 */
[----:B------:R-:W-:Y:S01]  /*1b20*/  @P1 LOP3.LUT R6, R15, 0xffffffe0, R6, 0xf8, !PT ;  /* 0xffffffe00f061812 */ /* 0x000fe200078ef806 */
[----:B--2---:R-:W-:-:S04]  /*1b30*/  @!P0 IMAD.IADD R2, R60, 0x1, R3 ;  /* 0x000000013c028824 */ /* 0x004fc800078e0203 */
[----:B------:R3:W-:Y:S01]  /*1b40*/  @P1 STS.U8 [R6+UR4], RZ ;  /* 0x000000ff06001988 */ /* 0x0007e20008000004 */
[----:B------:R-:W-:-:S03]  /*1b50*/  @!P0 LOP3.LUT R2, R15, 0xffffffe0, R2, 0xf8, !PT ;  /* 0xffffffe00f028812 */ /* 0x000fc600078ef802 */
[----:B------:R3:W-:Y:S04]  /*1b60*/  @P1 STS.U8 [R6+UR4+0x80], RZ ;  /* 0x000080ff06001988 */ /* 0x0007e80008000004 */
[----:B------:R3:W-:Y:S02]  /*1b70*/  @!P0 STS.U8 [R2+UR4], RZ ;  /* 0x000000ff02008988 */ /* 0x0007e40008000004 */
.L_x_808:
[----:B------:R-:W-:Y:S05]  /*1b80*/  BSYNC.RECONVERGENT B0 ;  /* 0x0000000000007941 */ /* 0x000fea0003800200 */
.L_x_807:
[----:B------:R-:W-:Y:S01]  /*1b90*/  ISETP.GE.U32.AND P0, PT, R63, 0x40, PT ;  /* 0x000000403f00780c */ /* 0x000fe20003f06070 */
[----:B------:R-:W-:Y:S01]  /*1ba0*/  BSSY.RECONVERGENT B0, `(.L_x_812) ;  /* 0x000000a000007945 */ /* 0x000fe20003800200 */
[----:B--23--:R-:W-:-:S11]  /*1bb0*/  MOV R2, R63 ;  /* 0x0000003f00027202 */ /* 0x00cfd60000000f00 */
[----:B------:R-:W-:Y:S01]  /*1bc0*/  @!P0 IMAD.MOV.U32 R3, RZ, RZ, -0xeb60d36 ;  /* 0xf149f2caff038424 */ /* 0x000fe200078e00ff */
[----:B------:R2:W-:Y:S04]  /*1bd0*/  @!P0 STS [R0+0x6110], RZ ;  /* 0x006110ff00008388 */ /* 0x0005e80000000800 */
[----:B------:R2:W-:Y:S02]  /*1be0*/  @!P0 STS [R0+0x6010], R3 ;  /* 0x0060100300008388 */ /* 0x0005e40000000800 */
.L_x_813:
[C---:B--2---:R-:W-:Y:S02]  /*1bf0*/  LEA R3, R2.reuse, UR4, 0x2 ;  /* 0x0000000402037c11 */ /* 0x044fe4000f8e10ff */
[C---:B------:R-:W-:Y:S01]  /*1c00*/  ISETP.GE.U32.AND P0, PT, R2.reuse, 0x780, PT ;  /* 0x000007800200780c */ /* 0x040fe20003f06070 */
[----:B------:R-:W-:Y:S02]  /*1c10*/  VIADD R2, R2, 0x80 ;  /* 0x0000008002027836 */ /* 0x000fe40000000000 */
[----:B------:R3:W-:Y:S10]  /*1c20*/  STS [R3+0x6210], RZ ;  /* 0x006210ff03007388 */ /* 0x0007f40000000800 */
[----:B---3--:R-:W-:Y:S05]  /*1c30*/  @!P0 BRA `(.L_x_813) ;  /* 0xfffffffc00ec8947 */ /* 0x008fea000383ffff */
[----:B------:R-:W-:Y:S05]  /*1c40*/  BSYNC.RECONVERGENT B0 ;  /* 0x0000000000007941 */ /* 0x000fea0003800200 */
.L_x_812:
[----:B------:R-:W2:Y:S01]  /*1c50*/  LDC.64 R80, c[0x0][0x388] ;  /* 0x0000e200ff507b82 */ /* 0x000ea20000000a00 */
[----:B------:R-:W-:Y:S01]  /*1c60*/  VIADD R2, R17, 0x1800000 ;  /* 0x0180000011027836 */ /* 0x000fe20000000000 */
[----:B------:R-:W-:Y:S04]  /*1c70*/  BSSY.RECONVERGENT B0, `(.L_x_814) ;  /* 0x000000f000007945 */ /* 0x000fe80003800200 */
[----:B------:R-:W-:Y:S02]  /*1c80*/  LOP3.LUT R2, R2, 0x7f800000, RZ, 0xc0, !PT ;  /* 0x7f80000002027812 */ /* 0x000fe400078ec0ff */
[----:B------:R-:W-:Y:S02]  /*1c90*/  BAR.SYNC.DEFER_BLOCKING 0x0 ;  /* 0x0000000000007b1d */ /* 0x000fe40000010000 */
[----:B------:R-:W-:-:S02]  /*1ca0*/  ISETP.GT.U32.AND P0, PT, R2, 0x1ffffff, PT ;  /* 0x01ffffff0200780c */ /* 0x000fc40003f04070 */
[----:B--2---:R-:W-:-:S04]  /*1cb0*/  LEA R80, P1, R82, R80, 0x1 ;  /* 0x0000005052507211 */ /* 0x004fc800078208ff */
[----:B------:R-:W-:-:S07]  /*1cc0*/  LEA.HI.X R81, R82, R81, R50, 0x1, P1 ;  /* 0x0000005152517211 */ /* 0x000fce00008f0c32 */
[----:B------:R-:W-:Y:S05]  /*1cd0*/  @P0 BRA `(.L_x_815) ;  /* 0x0000000000100947 */ /* 0x000fea0003800000 */
[----:B------:R-:W-:-:S07]  /*1ce0*/  MOV R22, 0x1d00 ;  /* 0x00001d0000167802 */ /* 0x000fce0000000f00 */
[----:B01----:R-:W-:Y:S05]  /*1cf0*/  CALL.REL.NOINC `($__internal_12_$__cuda_sm20_rcp_rn_f32_slowpath) ;  /* 0x0000004800cc7944 */ /* 0x003fea0003c00000 */
[----:B------:R-:W-:Y:S01]  /*1d00*/  IMAD.MOV.U32 R2, RZ, RZ, R18 ;  /* 0x000000ffff027224 */ /* 0x000fe200078e0012 */
[----:B------:R-:W-:Y:S06]  /*1d10*/  BRA `(.L_x_816) ;  /* 0x0000000000107947 */ /* 0x000fec0003800000 */
.L_x_815:
[----:B------:R-:W2:Y:S02]  /*1d20*/  MUFU.RCP R2, R17 ;  /* 0x0000001100027308 */ /* 0x000ea40000001000 */
[----:B--2---:R-:W-:-:S04]  /*1d30*/  FFMA R3, R2, R17, -1 ;  /* 0xbf80000002037423 */ /* 0x004fc80000000011 */
[----:B------:R-:W-:-:S04]  /*1d40*/  FADD.FTZ R3, -R3, -RZ ;  /* 0x800000ff03037221 */ /* 0x000fc80000010100 */
[----:B------:R-:W-:-:S07]  /*1d50*/  FFMA R2, R2, R3, R2 ;  /* 0x0000000302027223 */ /* 0x000fce0000000002 */
.L_x_816:
[----:B------:R-:W-:Y:S05]  /*1d60*/  BSYNC.RECONVERGENT B0 ;  /* 0x0000000000007941 */ /* 0x000fea0003800200 */
.L_x_814:
[----:B------:R-:W2:Y:S01]  /*1d70*/  LDCU UR5, c[0x0][0x3b8] ;  /* 0x00007700ff0577ac */ /* 0x000ea20008000800 */
[----:B------:R-:W3:Y:S01]  /*1d80*/  LDC.64 R84, c[0x0][0x388] ;  /* 0x0000e200ff547b82 */ /* 0x000ee20000000a00 */
[----:B------:R-:W-:Y:S01]  /*1d90*/  SHF.R.U32.HI R6, RZ, 0x7, R63 ;  /* 0x00000007ff067819 */ /* 0x000fe2000001163f */
[----:B------:R-:W-:Y:S01]  /*1da0*/  FMUL R2, R2, 0.17677669227123260498 ;  /* 0x3e3504f302027820 */ /* 0x000fe20000400000 */
[----:B------:R-:W-:Y:S02]  /*1db0*/  SHF.L.U32 R58, R65, 0x4, RZ ;  /* 0x00000004413a7819 */ /* 0x000fe400000006ff */
[----:B------:R-:W-:Y:S02]  /*1dc0*/  CS2R R54, SRZ ;  /* 0x0000000000367805 */ /* 0x000fe4000001ff00 */
[----:B------:R-:W-:-:S05]  /*1dd0*/  LOP3.LUT R58, R58, 0x30, RZ, 0xc0, !PT ;  /* 0x000000303a3a7812 */ /* 0x000fca00078ec0ff */
[----:B------:R-:W-:-:S04]  /*1de0*/  VIADD R56, R58, UR4 ;  /* 0x000000043a387c36 */ /* 0x000fc80008000000 */
[----:B------:R-:W-:Y:S02]  /*1df0*/  VIADD R57, R56, 0x800 ;  /* 0x0000080038397836 */ /* 0x000fe40000000000 */
[----:B--2---:R-:W-:-:S04]  /*1e00*/  IMAD.WIDE.U32 R4, R4, UR5, RZ ;  /* 0x0000000504047c25 */ /* 0x004fc8000f8e00ff */
[----:B------:R-:W-:Y:S01]  /*1e10*/  IMAD R3, R8, UR5, RZ ;  /* 0x0000000508037c24 */ /* 0x000fe2000f8e02ff */
[----:B------:R-:W2:Y:S01]  /*1e20*/  LDCU UR5, c[0x0][0x3b8] ;  /* 0x00007700ff0577ac */ /* 0x000ea20008000800 */
[----:B---3--:R-:W-:Y:S01]  /*1e30*/  LEA R84, P0, R4, R84, 0x6 ;  /* 0x0000005404547211 */ /* 0x008fe200078030ff */
[----:B------:R-:W-:Y:S01]  /*1e40*/  IMAD.MOV R8, RZ, RZ, -R6 ;  /* 0x000000ffff087224 */ /* 0x000fe200078e0a06 */
[----:B------:R-:W-:Y:S01]  /*1e50*/  IADD3 R6, PT, PT, -R6, 0x20, RZ ;  /* 0x0000002006067810 */ /* 0x000fe20007ffe1ff */
[----:B------:R-:W-:Y:S01]  /*1e60*/  IMAD.IADD R12, R5, 0x1, R3 ;  /* 0x00000001050c7824 */ /* 0x000fe200078e0203 */
[----:B------:R-:W-:Y:S01]  /*1e70*/  LOP3.LUT R3, RZ, R63, RZ, 0x33, !PT ;  /* 0x0000003fff037212 */ /* 0x000fe200078e33ff */
[----:B------:R-:W-:Y:S01]  /*1e80*/  IMAD.SHL.U32 R5, R15, 0x40, RZ ;  /* 0x000000400f057824 */ /* 0x000fe200078e00ff */
[----:B-1----:R-:W-:Y:S01]  /*1e90*/  LOP3.LUT R7, R8, 0x7, RZ, 0xc0, !PT ;  /* 0x0000000708077812 */ /* 0x002fe200078ec0ff */
[----:B------:R-:W-:Y:S01]  /*1ea0*/  VIADD R56, R56, 0xc00 ;  /* 0x00000c0038387836 */ /* 0x000fe20000000000 */
[----:B------:R-:W-:-:S02]  /*1eb0*/  LEA.HI.X R12, R4, R85, R12, 0x6, P0 ;  /* 0x00000055040c7211 */ /* 0x000fc400000f340c */
[----:B------:R-:W-:Y:S01]  /*1ec0*/  IADD3 R84, P0, PT, R84, 0x800, RZ ;  /* 0x0000080054547810 */ /* 0x000fe20007f1e0ff */
[----:B------:R-:W-:Y:S01]  /*1ed0*/  VIADD R11, R7, 0xffffffff ;  /* 0xffffffff070b7836 */ /* 0x000fe20000000000 */
[C---:B------:R-:W-:Y:S02]  /*1ee0*/  LOP3.LUT R10, R8.reuse, 0xf, RZ, 0xc0, !PT ;  /* 0x0000000f080a7812 */ /* 0x040fe400078ec0ff */
[----:B------:R-:W-:Y:S01]  /*1ef0*/  LOP3.LUT R4, R63, 0x7e0, RZ, 0x3c, !PT ;  /* 0x000007e03f047812 */ /* 0x000fe200078e3cff */
[----:B------:R-:W-:Y:S01]  /*1f00*/  IMAD.X R85, RZ, RZ, R12, P0 ;  /* 0x000000ffff557224 */ /* 0x000fe200000e060c */
[----:B------:R-:W-:Y:S01]  /*1f10*/  LOP3.LUT R8, R8, 0x3, RZ, 0xc0, !PT ;  /* 0x0000000308087812 */ /* 0x000fe200078ec0ff */
[----:B--2---:R-:W-:Y:S01]  /*1f20*/  IMAD.U32 R53, RZ, RZ, UR5 ;  /* 0x00000005ff357e24 */ /* 0x004fe2000f8e00ff */
[----:B------:R-:W-:Y:S02]  /*1f30*/  LOP3.LUT R9, R6, 0x30, RZ, 0xc0, !PT ;  /* 0x0000003006097812 */ /* 0x000fe400078ec0ff */
[----:B------:R-:W-:-:S07]  /*1f40*/  IADD3 R10, PT, PT, R10, -0x1, RZ ;  /* 0xffffffff0a0a7810 */ /* 0x000fce0007ffe0ff */
.L_x_871:
[----:B0-----:R-:W0:Y:S01]  /*1f50*/  LDC R13, c[0x0][0x3b8] ;  /* 0x0000ee00ff0d7b82 */ /* 0x001e220000000800 */
[----:B------:R-:W-:Y:S01]  /*1f60*/  VIMNMX R16, PT, PT, R53, 0x40, PT ;  /* 0x0000004035107848 */ /* 0x000fe20003fe0100 */
[----:B------:R-:W-:Y:S01]  /*1f70*/  BSSY.RECONVERGENT B0, `(.L_x_817) ;  /* 0x000009c000007945 */ /* 0x000fe20003800200 */
[----:B------:R-:W-:Y:S01]  /*1f80*/  IMAD.MOV.U32 R21, RZ, RZ, RZ ;  /* 0x000000ffff157224 */ /* 0x000fe200078e00ff */
[----:B0-----:R-:W-:Y:S01]  /*1f90*/  IADD3 R12, PT, PT, -R54, R13, RZ ;  /* 0x0000000d360c7210 */ /* 0x001fe20007ffe1ff */
[----:B------:R-:W-:-:S03]  /*1fa0*/  IMAD R13, R55, -0x40, R13 ;  /* 0xffffffc0370d7824 */ /* 0x000fc600078e020d */
[----:B------:R-:W-:Y:S02]  /*1fb0*/  VIMNMX R26, PT, PT, R12, 0x40, PT ;  /* 0x000000400c1a7848 */ /* 0x000fe40003fe0100 */
[----:B------:R-:W-:Y:S02]  /*1fc0*/  VIMNMX R23, PT, PT, R13, 0x40, PT ;  /* 0x000000400d177848 */ /* 0x000fe40003fe0100 */
[----:B------:R-:W-:Y:S01]  /*1fd0*/  VIMNMX R13, PT, PT, R16, 0x1, !PT ;  /* 0x00000001100d7848 */ /* 0x000fe20007fe0100 */
[----:B------:R-:W-:Y:S02]  /*1fe0*/  IMAD.SHL.U32 R22, R26, 0x20, RZ ;  /* 0x000000201a167824 */ /* 0x000fe400078e00ff */
[----:B------:R-:W-:Y:S01]  /*1ff0*/  IMAD R33, R23, -0x20, R4 ;  /* 0xffffffe017217824 */ /* 0x000fe200078e0204 */
[----:B------:R-:W-:Y:S01]  /*2000*/  LOP3.LUT R14, R13, 0x7, RZ, 0xc0, !PT ;  /* 0x000000070d0e7812 */ /* 0x000fe200078ec0ff */
[----:B------:R-:W-:Y:S01]  /*2010*/  IMAD R23, R23, -0x20, R3 ;  /* 0xffffffe017177824 */ /* 0x000fe200078e0203 */
[----:B------:R-:W-:-:S02]  /*2020*/  ISETP.GE.AND P0, PT, R63, R22, PT ;  /* 0x000000163f00720c */ /* 0x000fc40003f06270 */
[----:B------:R-:W-:-:S11]  /*2030*/  LEA.HI R25, R33, 0x1, RZ, 0x19 ;  /* 0x0000000121197811 */ /* 0x000fd600078fc8ff */
[----:B-12---:R-:W-:Y:S05]  /*2040*/  @P0 BRA `(.L_x_818) ;  /* 0x0000000800380947 */ /* 0x006fea0003800000 */
        /* <DEDUP_REMOVED lines=17> */
.L_x_821:
        /* <DEDUP_REMOVED lines=17> */
[----:B------:R-:W-:Y:S01]  /*2270*/  VIADD R24, R24, 0x10 ;  /* 0x0000001018187836 */ /* 0x000fe20000000000 */
[----:B------:R-:W-:-:S04]  /*2280*/  IADD3 R19, PT, PT, R19, 0x800, RZ ;  /* 0x0000080013137810 */ /* 0x000fc80007ffe0ff */
        /* <DEDUP_REMOVED lines=28> */
.L_x_820:
[----:B------:R-:W-:Y:S05]  /*2450*/  BSYNC.RECONVERGENT B1 ;  /* 0x0000000000017941 */ /* 0x000fea0003800200 */
.L_x_819:
        /* <DEDUP_REMOVED lines=33> */
.L_x_823:
[----:B------:R-:W-:Y:S05]  /*2670*/  BSYNC.RECONVERGENT B1 ;  /* 0x0000000000017941 */ /* 0x000fea0003800200 */
.L_x_822:
        /* <DEDUP_REMOVED lines=23> */
.L_x_825:
[----:B------:R-:W-:Y:S05]  /*27f0*/  BSYNC.RECONVERGENT B1 ;  /* 0x0000000000017941 */ /* 0x000fea0003800200 */
.L_x_824:
        /* <DEDUP_REMOVED lines=19> */
.L_x_818:
[----:B------:R-:W-:Y:S05]  /*2930*/  BSYNC.RECONVERGENT B0 ;  /* 0x0000000000007941 */ /* 0x000fea0003800200 */
.L_x_817:
        /* <DEDUP_REMOVED lines=29> */
.L_x_897:
[----:B-1----:R-:W-:-:S07]  /*2b10*/  FMNMX R20, R18, R21, !PT ;  /* 0x0000001512147209 */ /* 0x002fce0007800000 */
.L_x_826:
        /* <DEDUP_REMOVED lines=27> */
.L_x_828:
[----:B------:R-:W-:Y:S04]  /*2cd0*/  BSSY.RECONVERGENT B0, `(.L_x_829) ;  /* 0x0000081000007945 */ /* 0x000fe80003800200 */
[----:B------:R-:W-:Y:S05]  /*2ce0*/  @P2 BRA `(.L_x_830) ;  /* 0x0000000400fc2947 */ /* 0x000fea0003800000 */
[--C-:B------:R-:W-:Y:S01]  /*2cf0*/  IMAD.IADD R16, R22, 0x1, -R63.reuse ;  /* 0x0000000116107824 */ /* 0x100fe200078e0a3f */
[----:B------:R-:W-:Y:S01]  /*2d00*/  BSSY.RECONVERGENT B1, `(.L_x_831) ;  /* 0x0000047000017945 */ /* 0x000fe20003800200 */
[----:B------:R-:W-:Y:S01]  /*2d10*/  PLOP3.LUT P0, PT, PT, PT, PT, 0x80, 0x8 ;  /* 0x000000000008781c */ /* 0x000fe20003f0f070 */
[----:B------:R-:W-:Y:S01]  /*2d20*/  IMAD.MOV.U32 R30, RZ, RZ, R63 ;  /* 0x000000ffff1e7224 */ /* 0x000fe200078e003f */
[----:B------:R-:W-:Y:S02]  /*2d30*/  LEA R27, R54, R15, 0x5 ;  /* 0x0000000f361b7211 */ /* 0x000fe400078e28ff */
[----:B------:R-:W-:-:S13]  /*2d40*/  ISETP.GT.AND P1, PT, R16, 0x180, PT ;  /* 0x000001801000780c */ /* 0x000fda0003f24270 */
[----:B------:R-:W-:Y:S05]  /*2d50*/  @!P1 BRA `(.L_x_832) ;  /* 0x0000000400049947 */ /* 0x000fea0003800000 */
[----:B------:R-:W-:Y:S01]  /*2d60*/  PLOP3.LUT P0, PT, PT, PT, PT, 0x8, 0x80 ;  /* 0x000000000080781c */ /* 0x000fe20003f0e170 */
[----:B------:R-:W-:-:S12]  /*2d70*/  VIADD R31, R22, 0xfffffe80 ;  /* 0xfffffe80161f7836 */ /* 0x000fd80000000000 */
.L_x_833:
        /* <DEDUP_REMOVED lines=9> */
[----:B------:R-:W-:Y:S01]  /*2e10*/  LOP3.LUT R20, R36, 0x7fffffe0, RZ, 0xc0, !PT ;  /* 0x7fffffe024147812 */ /* 0x000fe200078ec0ff */
[----:B------:R-:W-:Y:S01]  /*2e20*/  IMAD.IADD R19, R27, 0x1, R18 ;  /* 0x000000011b137824 */ /* 0x000fe200078e0212 */
[----:B------:R-:W2:Y:S01]  /*2e30*/  LDG.E.U16.CONSTANT R28, desc[UR6][R28.64] ;  /* 0x000000061c1c7981 */ /* 0x000ea2000c1e9500 */
[----:B------:R-:W-:-:S04]  /*2e40*/  IMAD.WIDE.U32 R16, R17, 0x2, R80 ;  /* 0x0000000211107825 */ /* 0x000fc800078e0050 */
[----:B------:R-:W-:Y:S02]  /*2e50*/  IMAD.WIDE.U32 R18, R19, 0x2, R80 ;  /* 0x0000000213127825 */ /* 0x000fe400078e0050 */
[----:B------:R-:W3:Y:S02]  /*2e60*/  LDG.E.U16.CONSTANT R16, desc[UR6][R16.64] ;  /* 0x0000000610107981 */ /* 0x000ee4000c1e9500 */
[----:B------:R-:W-:Y:S02]  /*2e70*/  IMAD.IADD R21, R27, 0x1, R20 ;  /* 0x000000011b157824 */ /* 0x000fe400078e0214 */
[----:B------:R-:W4:Y:S02]  /*2e80*/  LDG.E.U16.CONSTANT R18, desc[UR6][R18.64] ;  /* 0x0000000612127981 */ /* 0x000f24000c1e9500 */
[----:B------:R-:W-:-:S06]  /*2e90*/  IMAD.WIDE.U32 R20, R21, 0x2, R80 ;  /* 0x0000000215147825 */ /* 0x000fcc00078e0050 */
[----:B------:R-:W5:Y:S01]  /*2ea0*/  LDG.E.U16.CONSTANT R20, desc[UR6][R20.64] ;  /* 0x0000000614147981 */ /* 0x000f62000c1e9500 */
[----:B------:R-:W-:Y:S01]  /*2eb0*/  MOV R38, 0x3f000000 ;  /* 0x3f00000000267802 */ /* 0x000fe20000000f00 */
        /* <DEDUP_REMOVED lines=8> */
[----:B------:R-:W-:Y:S01]  /*2f40*/  LOP3.LUT R16, R38, 0x80000000, R35, 0xb8, !PT ;  /* 0x8000000026107812 */ /* 0x000fe200078eb823 */
[----:B-----5:R-:W-:Y:S01]  /*2f50*/  HADD2.F32 R19, -RZ, R20.H0_H0 ;  /* 0x20000014ff137230 */ /* 0x020fe20000004100 */
[----:B------:R-:W-:Y:S01]  /*2f60*/  LEA.HI R29, R36, R5, RZ, 0x1b ;  /* 0x00000005241d7211 */ /* 0x000fe200078fd8ff */
[----:B------:R-:W0:Y:S02]  /*2f70*/  FRND.TRUNC R28, R28 ;  /* 0x0000001c001c7307 */ /* 0x000e24000020d000 */
[----:B------:R-:W-:Y:S01]  /*2f80*/  FADD.RZ R35, R35, R16 ;  /* 0x0000001023237221 */ /* 0x000fe2000000c000 */
[----:B------:R-:W-:Y:S01]  /*2f90*/  LOP3.LUT R16, R38, 0x80000000, R17, 0xb8, !PT ;  /* 0x8000000026107812 */ /* 0x000fe200078eb811 */
[----:B------:R-:W-:-:S04]  /*2fa0*/  FMUL R18, R19, R24 ;  /* 0x0000001813127220 */ /* 0x000fc80000400000 */
[----:B------:R-:W-:Y:S01]  /*2fb0*/  FADD.RZ R19, R17, R16 ;  /* 0x0000001011137221 */ /* 0x000fe2000000c000 */
[----:B------:R-:W-:Y:S01]  /*2fc0*/  LOP3.LUT R17, R38, 0x80000000, R18, 0xb8, !PT ;  /* 0x8000000026117812 */ /* 0x000fe200078eb812 */
[----:B------:R-:W1:Y:S04]  /*2fd0*/  FRND.TRUNC R35, R35 ;  /* 0x0000002300237307 */ /* 0x000e68000020d000 */
[----:B------:R-:W-:Y:S01]  /*2fe0*/  FADD.RZ R21, R18, R17 ;  /* 0x0000001112157221 */ /* 0x000fe2000000c000 */
[----:B0-----:R-:W-:-:S03]  /*2ff0*/  FMNMX R16, R28, 127, PT ;  /* 0x42fe00001c107809 */ /* 0x001fc60003800000 */
[----:B------:R-:W0:Y:S01]  /*3000*/  FRND.TRUNC R19, R19 ;  /* 0x0000001300137307 */ /* 0x000e22000020d000 */
[----:B------:R-:W-:Y:S02]  /*3010*/  FMNMX R16, R16, -128, !PT ;  /* 0xc300000010107809 */ /* 0x000fe40007800000 */
[----:B-1----:R-:W-:-:S05]  /*3020*/  FMNMX R17, R35, 127, PT ;  /* 0x42fe000023117809 */ /* 0x002fca0003800000 */
[----:B------:R-:W1:Y:S01]  /*3030*/  FRND.TRUNC R21, R21 ;  /* 0x0000001500157307 */ /* 0x000e62000020d000 */
[----:B------:R-:W-:Y:S02]  /*3040*/  FMNMX R18, R17, -128, !PT ;  /* 0xc300000011127809 */ /* 0x000fe40007800000 */
[----:B0-----:R-:W-:-:S05]  /*3050*/  FMNMX R17, R19, 127, PT ;  /* 0x42fe000013117809 */ /* 0x001fca0003800000 */
[----:B------:R-:W0:Y:S01]  /*3060*/  F2I.TRUNC.NTZ R16, R16 ;  /* 0x0000001000107305 */ /* 0x000e22000020f100 */
[----:B------:R-:W-:Y:S02]  /*3070*/  LEA.HI R19, R32, R5, RZ, 0x1b ;  /* 0x0000000520137211 */ /* 0x000fe400078fd8ff */
[----:B------:R-:W-:Y:S02]  /*3080*/  FMNMX R20, R17, -128, !PT ;  /* 0xc300000011147809 */ /* 0x000fe40007800000 */
[----:B-1----:R-:W-:-:S03]  /*3090*/  FMNMX R17, R21, 127, PT ;  /* 0x42fe000015117809 */ /* 0x002fc60003800000 */
[----:B------:R-:W1:Y:S01]  /*30a0*/  F2I.TRUNC.NTZ R18, R18 ;  /* 0x0000001200127305 */ /* 0x000e62000020f100 */
[-C--:B------:R-:W-:Y:S02]  /*30b0*/  LEA.HI R21, R34, R5.reuse, RZ, 0x1b ;  /* 0x0000000522157211 */ /* 0x080fe400078fd8ff */
[----:B------:R-:W-:Y:S02]  /*30c0*/  FMNMX R28, R17, -128, !PT ;  /* 0xc3000000111c7809 */ /* 0x000fe40007800000 */
[C---:B------:R-:W-:Y:S01]  /*30d0*/  LEA.HI R17, R30.reuse, R5, RZ, 0x1b ;  /* 0x000000051e117211 */ /* 0x040fe200078fd8ff */
[----:B------:R-:W-:Y:S02]  /*30e0*/  VIADD R30, R30, 0x200 ;  /* 0x000002001e1e7836 */ /* 0x000fe40000000000 */
        /* <DEDUP_REMOVED lines=8> */
.L_x_832:
[----:B------:R-:W-:Y:S05]  /*3170*/  BSYNC.RECONVERGENT B1 ;  /* 0x0000000000017941 */ /* 0x000fea0003800200 */
.L_x_831:
        /* <DEDUP_REMOVED lines=36> */
.L_x_835:
[----:B------:R-:W-:Y:S05]  /*33c0*/  BSYNC.RECONVERGENT B1 ;  /* 0x0000000000017941 */ /* 0x000fea0003800200 */
.L_x_834:
        /* <DEDUP_REMOVED lines=17> */
.L_x_830:
[----:B------:R-:W-:Y:S05]  /*34e0*/  BSYNC.RECONVERGENT B0 ;  /* 0x0000000000007941 */ /* 0x000fea0003800200 */
.L_x_829:
[----:B0-----:R-:W-:Y:S01]  /*34f0*/  IADD3 R16, PT, PT, -R22, 0x800, RZ ;  /* 0x0000080016107810 */ /* 0x001fe20007ffe1ff */
        /* <DEDUP_REMOVED lines=10> */
[----:B------:R-:W-:Y:S02]  /*35a0*/  IMAD.IADD R30, R5, 0x1, R26 ;  /* 0x00000001051e7824 */ /* 0x000fe400078e021a */
[----:B------:R-:W-:Y:S02]  /*35b0*/  IMAD.MOV.U32 R16, RZ, RZ, RZ ;  /* 0x000000ffff107224 */ /* 0x000fe400078e00ff */
[----:B------:R-:W-:-:S07]  /*35c0*/  IMAD.MOV.U32 R17, RZ, RZ, R63 ;  /* 0x000000ffff117224 */ /* 0x000fce00078e003f */
.L_x_840:
[C---:B01----:R-:W-:Y:S01]  /*35d0*/  VIADD R19, R17.reuse, 0x80 ;  /* 0x0000008011137836 */ /* 0x043fe20000000000 */
        /* <DEDUP_REMOVED lines=26> */
.L_x_839:
[----:B------:R-:W-:Y:S05]  /*3780*/  BSYNC.RECONVERGENT B1 ;  /* 0x0000000000017941 */ /* 0x000fea0003800200 */
.L_x_838:
[----:B------:R-:W-:Y:S05]  /*3790*/  @!P1 BRA `(.L_x_837) ;  /* 0x0000000000989947 */ /* 0x000fea0003800000 */
[----:B0-----:R-:W-:Y:S01]  /*37a0*/  LEA.HI R18, R23, 0x1, RZ, 0x19 ;  /* 0x0000000117127811 */ /* 0x001fe200078fc8ff */
[----:B------:R-:W-:Y:S03]  /*37b0*/  BSSY.RECONVERGENT B1, `(.L_x_841) ;  /* 0x0000016000017945 */ /* 0x000fe60003800200 */
[C---:B------:R-:W-:Y:S02]  /*37c0*/  LOP3.LUT R16, R18.reuse, 0x7, RZ, 0xc0, !PT ;  /* 0x0000000712107812 */ /* 0x040fe400078ec0ff */
[----:B------:R-:W-:-:S03]  /*37d0*/  LOP3.LUT P1, RZ, R18, 0x3, RZ, 0xc0, !PT ;  /* 0x0000000312ff7812 */ /* 0x000fc6000782c0ff */
[----:B------:R-:W-:-:S05]  /*37e0*/  VIADD R16, R16, 0xffffffff ;  /* 0xffffffff10107836 */ /* 0x000fca0000000000 */
[----:B------:R-:W-:-:S13]  /*37f0*/  ISETP.GE.U32.AND P0, PT, R16, 0x3, PT ;  /* 0x000000031000780c */ /* 0x000fda0003f06070 */
[----:B------:R-:W-:Y:S05]  /*3800*/  @!P0 BRA `(.L_x_842) ;  /* 0x0000000000408947 */ /* 0x000fea0003800000 */
[C---:B-1----:R-:W-:Y:S01]  /*3810*/  VIADD R19, R17.reuse, 0x80 ;  /* 0x0000008011137836 */ /* 0x042fe20000000000 */
[C---:B------:R-:W-:Y:S01]  /*3820*/  IADD3 R21, PT, PT, R17.reuse, 0x100, RZ ;  /* 0x0000010011157810 */ /* 0x040fe20007ffe0ff */
        /* <DEDUP_REMOVED lines=14> */
.L_x_842:
[----:B------:R-:W-:Y:S05]  /*3910*/  BSYNC.RECONVERGENT B1 ;  /* 0x0000000000017941 */ /* 0x000fea0003800200 */
.L_x_841:
[----:B------:R-:W-:Y:S05]  /*3920*/  @!P1 BRA `(.L_x_837) ;  /* 0x0000000000349947 */ /* 0x000fea0003800000 */
[C---:B------:R-:W-:Y:S02]  /*3930*/  LOP3.LUT P1, RZ, R23.reuse, 0x180, RZ, 0xc0, !PT ;  /* 0x0000018017ff7812 */ /* 0x040fe4000782c0ff */
[----:B------:R-:W-:-:S11]  /*3940*/  LOP3.LUT P0, RZ, R23, 0x80, RZ, 0xc0, !PT ;  /* 0x0000008017ff7812 */ /* 0x000fd6000780c0ff */
[CC--:B0-----:R-:W-:Y:S01]  /*3950*/  @P1 LEA.HI R16, R17.reuse, R26.reuse, RZ, 0x1b ;  /* 0x0000001a11101211 */ /* 0x0c1fe200078fd8ff */
[C---:B-1----:R-:W-:Y:S02]  /*3960*/  @P1 VIADD R19, R17.reuse, 0x80 ;  /* 0x0000008011131836 */ /* 0x042fe40000000000 */
        /* <DEDUP_REMOVED lines=9> */
.L_x_837:
[----:B------:R-:W-:Y:S05]  /*3a00*/  BSYNC.RECONVERGENT B0 ;  /* 0x0000000000007941 */ /* 0x000fea0003800200 */
.L_x_836:
[----:B------:R-:W-:Y:S01]  /*3a10*/  ISETP.GE.AND P0, PT, R63, R22, PT ;  /* 0x000000163f00720c */ /* 0x000fe20003f06270 */
[----:B------:R-:W3:Y:S01]  /*3a20*/  LDCU.64 UR8, c[0x0][0x390] ;  /* 0x00007200ff0877ac */ /* 0x000ee20008000a00 */
[----:B------:R-:W-:Y:S11]  /*3a30*/  BSSY.RECONVERGENT B0, `(.L_x_843) ;  /* 0x0000063000007945 */ /* 0x000ff60003800200 */
[----:B------:R-:W-:Y:S05]  /*3a40*/  @P0 BRA `(.L_x_844) ;  /* 0x0000000400840947 */ /* 0x000fea0003800000 */
[----:B------:R-:W-:Y:S01]  /*3a50*/  MOV R17, R63 ;  /* 0x0000003f00117202 */ /* 0x000fe20000000f00 */
[----:B------:R-:W-:Y:S01]  /*3a60*/  BSSY.RECONVERGENT B1, `(.L_x_845) ;  /* 0x0000035000017945 */ /* 0x000fe20003800200 */
[----:B------:R-:W-:-:S03]  /*3a70*/  PLOP3.LUT P0, PT, PT, PT, PT, 0x80, 0x8 ;  /* 0x000000000008781c */ /* 0x000fc60003f0f070 */
[----:B0-2---:R-:W-:-:S05]  /*3a80*/  IMAD.IADD R16, R22, 0x1, -R17 ;  /* 0x0000000116107824 */ /* 0x005fca00078e0a11 */
[----:B------:R-:W-:-:S13]  /*3a90*/  ISETP.GT.AND P1, PT, R16, 0x180, PT ;  /* 0x000001801000780c */ /* 0x000fda0003f24270 */
[----:B------:R-:W-:Y:S05]  /*3aa0*/  @!P1 BRA `(.L_x_846) ;  /* 0x0000000000c09947 */ /* 0x000fea0003800000 */
[----:B------:R-:W-:Y:S01]  /*3ab0*/  PLOP3.LUT P0, PT, PT, PT, PT, 0x8, 0x80 ;  /* 0x000000000080781c */ /* 0x000fe20003f0e170 */
[----:B------:R-:W-:-:S12]  /*3ac0*/  VIADD R36, R22, 0xfffffe80 ;  /* 0xfffffe8016247836 */ /* 0x000fd80000000000 */
.L_x_847:
[----:B0-----:R-:W-:-:S04]  /*3ad0*/  IMAD R16, R54, 0x20, R17 ;  /* 0x0000002036107824 */ /* 0x001fc800078e0211 */
[C---:B------:R-:W-:Y:S01]  /*3ae0*/  VIADD R18, R16.reuse, 0x80 ;  /* 0x0000008010127836 */ /* 0x040fe20000000000 */
[----:B-1----:R-:W-:Y:S02]  /*3af0*/  LOP3.LUT R19, R15, 0xffffffe0, R16, 0xf8, !PT ;  /* 0xffffffe00f137812 */ /* 0x002fe400078ef810 */
[C---:B------:R-:W-:Y:S01]  /*3b00*/  IADD3 R20, PT, PT, R16.reuse, 0x100, RZ ;  /* 0x0000010010147810 */ /* 0x040fe20007ffe0ff */
[----:B------:R-:W-:Y:S01]  /*3b10*/  VIADD R16, R16, 0x180 ;  /* 0x0000018010107836 */ /* 0x000fe20000000000 */
[----:B------:R-:W-:Y:S02]  /*3b20*/  IADD3 R26, P1, PT, R19, R82, RZ ;  /* 0x00000052131a7210 */ /* 0x000fe40007f3e0ff */
        /* <DEDUP_REMOVED lines=22> */
[----:B------:R-:W-:-:S02]  /*3c90*/  VIADD R30, R17, 0x80 ;  /* 0x00000080111e7836 */ /* 0x000fc40000000000 */
[C---:B------:R-:W-:Y:S02]  /*3ca0*/  VIADD R32, R17.reuse, 0x100 ;  /* 0x0000010011207836 */ /* 0x040fe40000000000 */
[----:B------:R-:W-:Y:S01]  /*3cb0*/  VIADD R34, R17, 0x180 ;  /* 0x0000018011227836 */ /* 0x000fe20000000000 */
[C---:B------:R-:W-:Y:S02]  /*3cc0*/  LOP3.LUT R16, R15.reuse, 0x7fffffe0, R17, 0xf8, !PT ;  /* 0x7fffffe00f107812 */ /* 0x040fe400078ef811 */
[C---:B------:R-:W-:Y:S02]  /*3cd0*/  LOP3.LUT R30, R15.reuse, 0x7fffffe0, R30, 0xf8, !PT ;  /* 0x7fffffe00f1e7812 */ /* 0x040fe400078ef81e */
[C---:B------:R-:W-:Y:S02]  /*3ce0*/  LOP3.LUT R32, R15.reuse, 0x7fffffe0, R32, 0xf8, !PT ;  /* 0x7fffffe00f207812 */ /* 0x040fe400078ef820 */
[----:B------:R-:W-:Y:S02]  /*3cf0*/  LOP3.LUT R34, R15, 0x7fffffe0, R34, 0xf8, !PT ;  /* 0x7fffffe00f227812 */ /* 0x000fe400078ef822 */
[----:B------:R-:W-:-:S02]  /*3d00*/  LEA R16, R16, UR4, 0x1 ;  /* 0x0000000410107c11 */ /* 0x000fc4000f8e08ff */
[----:B------:R-:W-:Y:S02]  /*3d10*/  LEA R30, R30, UR4, 0x1 ;  /* 0x000000041e1e7c11 */ /* 0x000fe4000f8e08ff */
        /* <DEDUP_REMOVED lines=9> */
.L_x_846:
[----:B---3--:R-:W-:Y:S05]  /*3db0*/  BSYNC.RECONVERGENT B1 ;  /* 0x0000000000017941 */ /* 0x008fea0003800200 */
.L_x_845:
[----:B0-----:R-:W-:Y:S01]  /*3dc0*/  IMAD.IADD R16, R22, 0x1, -R17 ;  /* 0x0000000116107824 */ /* 0x001fe200078e0a11 */
[----:B------:R-:W-:Y:S04]  /*3dd0*/  BSSY.RECONVERGENT B1, `(.L_x_848) ;  /* 0x000001b000017945 */ /* 0x000fe80003800200 */
[----:B------:R-:W-:-:S13]  /*3de0*/  ISETP.GT.AND P1, PT, R16, 0x80, PT ;  /* 0x000000801000780c */ /* 0x000fda0003f24270 */
[----:B------:R-:W-:Y:S05]  /*3df0*/  @!P1 BRA `(.L_x_849) ;  /* 0x0000000000609947 */ /* 0x000fea0003800000 */
[----:B------:R-:W0:Y:S01]  /*3e00*/  LDCU.64 UR10, c[0x0][0x390] ;  /* 0x00007200ff0a77ac */ /* 0x000e220008000a00 */
[----:B------:R-:W-:-:S04]  /*3e10*/  IMAD R16, R54, 0x20, R17 ;  /* 0x0000002036107824 */ /* 0x000fc800078e0211 */
[----:B------:R-:W-:Y:S01]  /*3e20*/  VIADD R18, R16, 0x80 ;  /* 0x0000008010127836 */ /* 0x000fe20000000000 */
[----:B-1----:R-:W-:-:S04]  /*3e30*/  LOP3.LUT R19, R15, 0xffffffe0, R16, 0xf8, !PT ;  /* 0xffffffe00f137812 */ /* 0x002fc800078ef810 */
[----:B------:R-:W-:Y:S02]  /*3e40*/  LOP3.LUT R21, R15, 0xffffffe0, R18, 0xf8, !PT ;  /* 0xffffffe00f157812 */ /* 0x000fe400078ef812 */
[-C--:B------:R-:W-:Y:S02]  /*3e50*/  IADD3 R23, P0, PT, R19, R82.reuse, RZ ;  /* 0x0000005213177210 */ /* 0x080fe40007f1e0ff */
[----:B------:R-:W-:Y:S02]  /*3e60*/  IADD3 R16, P1, PT, R21, R82, RZ ;  /* 0x0000005215107210 */ /* 0x000fe40007f3e0ff */
[-C--:B------:R-:W-:Y:S02]  /*3e70*/  LEA.HI.X.SX32 R26, R19, R50.reuse, 0x1, P0 ;  /* 0x00000032131a7211 */ /* 0x080fe400000f0eff */
[----:B0-----:R-:W-:Y:S02]  /*3e80*/  LEA R18, P0, R23, UR10, 0x1 ;  /* 0x0000000a17127c11 */ /* 0x001fe4000f8008ff */
        /* <DEDUP_REMOVED lines=15> */
.L_x_849:
[----:B------:R-:W-:Y:S05]  /*3f80*/  BSYNC.RECONVERGENT B1 ;  /* 0x0000000000017941 */ /* 0x000fea0003800200 */
.L_x_848:
[----:B------:R-:W-:-:S13]  /*3f90*/  ISETP.LT.OR P0, PT, R17, R22, P0 ;  /* 0x000000161100720c */ /* 0x000fda0000701670 */
[----:B------:R-:W-:Y:S05]  /*3fa0*/  @!P0 BRA `(.L_x_844) ;  /* 0x00000000002c8947 */ /* 0x000fea0003800000 */
[----:B------:R-:W2:Y:S01]  /*3fb0*/  LDCU.64 UR10, c[0x0][0x390] ;  /* 0x00007200ff0a77ac */ /* 0x000ea20008000a00 */
[----:B0-----:R-:W-:-:S05]  /*3fc0*/  IMAD R16, R54, 0x20, R17 ;  /* 0x0000002036107824 */ /* 0x001fca00078e0211 */
[----:B-1----:R-:W-:-:S04]  /*3fd0*/  LOP3.LUT R19, R15, 0xffffffe0, R16, 0xf8, !PT ;  /* 0xffffffe00f137812 */ /* 0x002fc800078ef810 */
[----:B------:R-:W-:-:S04]  /*3fe0*/  IADD3 R16, P0, PT, R19, R82, RZ ;  /* 0x0000005213107210 */ /* 0x000fc80007f1e0ff */
[----:B------:R-:W-:Y:S02]  /*3ff0*/  LEA.HI.X.SX32 R19, R19, R50, 0x1, P0 ;  /* 0x0000003213137211 */ /* 0x000fe400000f0eff */
[----:B--2---:R-:W-:-:S04]  /*4000*/  LEA R18, P0, R16, UR10, 0x1 ;  /* 0x0000000a10127c11 */ /* 0x004fc8000f8008ff */
[----:B------:R-:W-:-:S06]  /*4010*/  LEA.HI.X R19, R16, UR11, R19, 0x1, P0 ;  /* 0x0000000b10137c11 */ /* 0x000fcc00080f0c13 */
[----:B------:R-:W2:Y:S01]  /*4020*/  LDG.E.U16.CONSTANT R19, desc[UR6][R18.64] ;  /* 0x0000000612137981 */ /* 0x000ea2000c1e9500 */
[----:B------:R-:W-:-:S04]  /*4030*/  LOP3.LUT R16, R15, 0x7fffffe0, R17, 0xf8, !PT ;  /* 0x7fffffe00f107812 */ /* 0x000fc800078ef811 */
[----:B------:R-:W-:-:S05]  /*4040*/  LEA R16, R16, UR4, 0x1 ;  /* 0x0000000410107c11 */ /* 0x000fca000f8e08ff */
[----:B--2---:R4:W-:Y:S02]  /*4050*/  STS.U16 [R16+0x1000], R19 ;  /* 0x0010001310007388 */ /* 0x0049e40000000400 */
.L_x_844:
[----:B---3--:R-:W-:Y:S05]  /*4060*/  BSYNC.RECONVERGENT B0 ;  /* 0x0000000000007941 */ /* 0x008fea0003800200 */
.L_x_843:
[----:B------:R-:W-:Y:S01]  /*4070*/  BSSY.RECONVERGENT B0, `(.L_x_850) ;  /* 0x0000019000007945 */ /* 0x000fe20003800200 */
[----:B0-2-4-:R-:W-:Y:S02]  /*4080*/  IMAD.MOV.U32 R16, RZ, RZ, RZ ;  /* 0x000000ffff107224 */ /* 0x015fe400078e00ff */
[----:B------:R-:W-:-:S07]  /*4090*/  IMAD.MOV.U32 R17, RZ, RZ, R63 ;  /* 0x000000ffff117224 */ /* 0x000fce00078e003f */
.L_x_851:
        /* <DEDUP_REMOVED lines=23> */
.L_x_850:
        /* <DEDUP_REMOVED lines=16> */
.L_x_855:
[----:B------:R-:W-:Y:S05]  /*4310*/  BSYNC.RECONVERGENT B1 ;  /* 0x0000000000017941 */ /* 0x000fea0003800200 */
.L_x_854:
        /* <DEDUP_REMOVED lines=10> */
[----:B--2---:R-:W-:Y:S02]  /*43c0*/  LEA R16, R17, UR4, 0x2 ;  /* 0x0000000411107c11 */ /* 0x004fe4000f8e10ff */
[----:B------:R-:W-:-:S03]  /*43d0*/  ISETP.NE.AND P0, PT, R8, 0x1, PT ;  /* 0x000000010800780c */ /* 0x000fc60003f05270 */
[----:B------:R3:W-:Y:S10]  /*43e0*/  STS [R16+0x2000], RZ ;  /* 0x002000ff10007388 */ /* 0x0007f40000000800 */
[----:B---3--:R-:W-:Y:S05]  /*43f0*/  @!P0 BRA `(.L_x_853) ;  /* 0x00000000000c8947 */ /* 0x008fea0003800000 */
[----:B------:R-:W-:Y:S01]  /*4400*/  ISETP.NE.AND P0, PT, R8, 0x2, PT ;  /* 0x000000020800780c */ /* 0x000fe20003f05270 */
[----:B------:R3:W-:-:S12]  /*4410*/  STS [R16+0x2200], RZ ;  /* 0x002200ff10007388 */ /* 0x0007d80000000800 */
[----:B------:R3:W-:Y:S02]  /*4420*/  @P0 STS [R16+0x2400], RZ ;  /* 0x002400ff10000388 */ /* 0x0007e40000000800 */
.L_x_853:
[----:B------:R-:W-:Y:S05]  /*4430*/  BSYNC.RECONVERGENT B0 ;  /* 0x0000000000007941 */ /* 0x000fea0003800200 */
.L_x_852:
[----:B------:R-:W-:Y:S01]  /*4440*/  BAR.SYNC.DEFER_BLOCKING 0x0 ;  /* 0x0000000000007b1d */ /* 0x000fe20000010000 */
[----:B------:R-:W-:-:S13]  /*4450*/  ISETP.GT.U32.AND P0, PT, R63, 0x1ff, PT ;  /* 0x000001ff3f00780c */ /* 0x000fda0003f04070 */
[----:B------:R-:W-:Y:S05]  /*4460*/  @P0 BRA `(.L_x_856) ;  /* 0x0000000000900947 */ /* 0x000fea0003800000 */
[----:B01----:R-:W2:Y:S01]  /*4470*/  S2R R19, SR_LANEID ;  /* 0x0000000000137919 */ /* 0x003ea20000000000 */
[----:B------:R-:W-:Y:S01]  /*4480*/  IMAD.MOV.U32 R25, RZ, RZ, R65 ;  /* 0x000000ffff197224 */ /* 0x000fe200078e0041 */
[C---:B--23--:R-:W-:Y:S02]  /*4490*/  LOP3.LUT R16, R19.reuse, 0xf, RZ, 0xc0, !PT ;  /* 0x0000000f13107812 */ /* 0x04cfe400078ec0ff */
[----:B------:R-:W-:Y:S02]  /*44a0*/  SHF.R.U32.HI R18, RZ, 0x2, R19 ;  /* 0x00000002ff127819 */ /* 0x000fe40000011613 */
[----:B------:R-:W-:Y:S02]  /*44b0*/  SHF.R.U32.HI R17, RZ, 0x3, R16 ;  /* 0x00000003ff117819 */ /* 0x000fe40000011610 */
[----:B------:R-:W-:Y:S02]  /*44c0*/  LOP3.LUT R19, R19, 0x3, RZ, 0xc0, !PT ;  /* 0x0000000313137812 */ /* 0x000fe400078ec0ff */
[----:B------:R-:W-:-:S03]  /*44d0*/  LOP3.LUT R16, R16, 0x7, RZ, 0xc0, !PT ;  /* 0x0000000710107812 */ /* 0x000fc600078ec0ff */
[----:B------:R-:W-:Y:S01]  /*44e0*/  IMAD R18, R18, 0x20, R19 ;  /* 0x0000002012127824 */ /* 0x000fe200078e0213 */
[----:B------:R-:W-:-:S03]  /*44f0*/  LEA R33, R17, R16, 0x3 ;  /* 0x0000001011217211 */ /* 0x000fc600078e18ff */
[----:B------:R-:W-:Y:S02]  /*4500*/  IMAD.SHL.U32 R35, R18, 0x8, RZ ;  /* 0x0000000812237824 */ /* 0x000fe400078e00ff */
[C---:B------:R-:W-:Y:S02]  /*4510*/  IMAD R32, R33.reuse, 0x40, R57 ;  /* 0x0000004021207824 */ /* 0x040fe400078e0239 */
[----:B------:R-:W-:-:S07]  /*4520*/  IMAD R34, R33, 0x40, R56 ;  /* 0x0000004021227824 */ /* 0x000fce00078e0238 */
.L_x_857:
[----:B------:R-:W-:Y:S01]  /*4530*/  SHF.R.U32.HI R31, RZ, 0x2, R25 ;  /* 0x00000002ff1f7819 */ /* 0x000fe20000011619 */
[----:B------:R-:W-:Y:S05]  /*4540*/  WARPSYNC.ALL ;  /* 0x0000000000007948 */ /* 0x000fea0003800000 */
[----:B----4-:R-:W-:Y:S01]  /*4550*/  LEA R20, R31, UR4, 0x9 ;  /* 0x000000041f147c11 */ /* 0x010fe2000f8e48ff */
[----:B------:R-:W-:Y:S01]  /*4560*/  LDSM.16.M88.2 R16, [R32] ;  /* 0x000000002010783b */ /* 0x000fe20000000100 */
[C---:B------:R-:W-:Y:S01]  /*4570*/  ISETP.GE.U32.AND P0, PT, R25.reuse, 0xc, PT ;  /* 0x0000000c1900780c */ /* 0x040fe20003f06070 */
[----:B------:R-:W-:Y:S01]  /*4580*/  VIADD R25, R25, 0x4 ;  /* 0x0000000419197836 */ /* 0x000fe20000000000 */
[C---:B------:R-:W-:Y:S01]  /*4590*/  LEA R30, R33.reuse, R20, 0x5 ;  /* 0x00000014211e7211 */ /* 0x040fe200078e28ff */
[----:B------:R-:W-:Y:S01]  /*45a0*/  VIADD R20, R20, 0x10 ;  /* 0x0000001014147836 */ /* 0x000fe20000000000 */
[----:B------:R-:W-:Y:S03]  /*45b0*/  LDSM.16.M88.2 R26, [R34] ;  /* 0x00000000221a783b */ /* 0x000fe60000000100 */
[----:B------:R-:W-:Y:S01]  /*45c0*/  IMAD R28, R33, 0x20, R20 ;  /* 0x00000020211c7824 */ /* 0x000fe200078e0214 */
[----:B------:R-:W0:Y:S05]  /*45d0*/  LDSM.16.M88.2 R18, [R30] ;  /* 0x000000001e12783b */ /* 0x000e2a0000000100 */
[----:B------:R-:W1:Y:S01]  /*45e0*/  LDSM.16.M88.2 R28, [R28] ;  /* 0x000000001c1c783b */ /* 0x000e620000000100 */
[C---:B0-----:R-:W-:Y:S08]  /*45f0*/  IMMA.16816.S8.S8 R20, R18.reuse.ROW, R16.COL, RZ ;  /* 0x0000001012147237 */ /* 0x041ff000004054ff */
[----:B------:R-:W-:-:S12]  /*4600*/  IMMA.16816.S8.S8 R16, R18.ROW, R17.COL, RZ ;  /* 0x0000001112107237 */ /* 0x000fd800004054ff */
[----:B-1----:R-:W-:Y:S01]  /*4610*/  IMMA.16816.S8.S8 R20, R28.ROW, R26.COL, R20 ;  /* 0x0000001a1c147237 */ /* 0x002fe20000405414 */
[----:B------:R-:W-:-:S05]  /*4620*/  IMAD R26, R31, 0x400, R58 ;  /* 0x000004001f1a7824 */ /* 0x000fca00078e023a */
[----:B------:R-:W-:Y:S02]  /*4630*/  LEA R26, R26, UR4, 0x2 ;  /* 0x000000041a1a7c11 */ /* 0x000fe4000f8e10ff */
[----:B------:R-:W-:Y:S02]  /*4640*/  IMMA.16816.S8.S8 R16, R28.ROW, R27.COL, R16 ;  /* 0x0000001b1c107237 */ /* 0x000fe40000405410 */
[----:B------:R-:W-:-:S09]  /*4650*/  IADD3 R26, PT, PT, R35, 0x2000, R26 ;  /* 0x00002000231a7810 */ /* 0x000fd20007ffe01a */
[----:B------:R4:W-:Y:S04]  /*4660*/  STS.64 [R26], R20 ;  /* 0x000000141a007388 */ /* 0x0009e80000000a00 */
[----:B------:R4:W-:Y:S04]  /*4670*/  STS.64 [R26+0x800], R22 ;  /* 0x000800161a007388 */ /* 0x0009e80000000a00 */
[----:B------:R4:W-:Y:S04]  /*4680*/  STS.64 [R26+0x20], R16 ;  /* 0x000020101a007388 */ /* 0x0009e80000000a00 */
[----:B------:R4:W-:Y:S01]  /*4690*/  STS.64 [R26+0x820], R18 ;  /* 0x000820121a007388 */ /* 0x0009e20000000a00 */
[----:B------:R-:W-:Y:S05]  /*46a0*/  @!P0 BRA `(.L_x_857) ;  /* 0xfffffffc00a08947 */ /* 0x000fea000383ffff */
.L_x_856:
[----:B--234-:R-:W-:Y:S01]  /*46b0*/  IADD3 R16, PT, PT, R24, 0x1800000, RZ ;  /* 0x0180000018107810 */ /* 0x01cfe20007ffe0ff */
[----:B------:R-:W-:Y:S05]  /*46c0*/  WARPSYNC.ALL ;  /* 0x0000000000007948 */ /* 0x000fea0003800000 */
[----:B------:R-:W-:Y:S01]  /*46d0*/  LOP3.LUT R16, R16, 0x7f800000, RZ, 0xc0, !PT ;  /* 0x7f80000010107812 */ /* 0x000fe200078ec0ff */
[----:B------:R-:W-:Y:S01]  /*46e0*/  BAR.SYNC.DEFER_BLOCKING 0x0 ;  /* 0x0000000000007b1d */ /* 0x000fe20000010000 */
[----:B------:R-:W-:Y:S02]  /*46f0*/  ISETP.GE.AND P3, PT, R65, R62, PT ;  /* 0x0000003e4100720c */ /* 0x000fe40003f66270 */
[----:B------:R-:W-:-:S03]  /*4700*/  ISETP.GT.U32.AND P0, PT, R16, 0x1ffffff, PT ;  /* 0x01ffffff1000780c */ /* 0x000fc60003f04070 */
[----:B------:R-:W-:Y:S10]  /*4710*/  BSSY.RECONVERGENT B0, `(.L_x_858) ;  /* 0x000000b000007945 */ /* 0x000ff40003800200 */
[----:B------:R-:W-:Y:S05]  /*4720*/  @P0 BRA `(.L_x_859) ;  /* 0x0000000000140947 */ /* 0x000fea0003800000 */
[----:B------:R-:W-:Y:S01]  /*4730*/  IMAD.MOV.U32 R17, RZ, RZ, R24 ;  /* 0x000000ffff117224 */ /* 0x000fe200078e0018 */
[----:B------:R-:W-:-:S07]  /*4740*/  MOV R22, 0x4760 ;  /* 0x0000476000167802 */ /* 0x000fce0000000f00 */
[----:B01----:R-:W-:Y:S05]  /*4750*/  CALL.REL.NOINC `($__internal_12_$__cuda_sm20_rcp_rn_f32_slowpath) ;  /* 0x0000002000347944 */ /* 0x003fea0003c00000 */
[----:B------:R-:W-:Y:S01]  /*4760*/  IMAD.MOV.U32 R17, RZ, RZ, R18 ;  /* 0x000000ffff117224 */ /* 0x000fe200078e0012 */
[----:B------:R-:W-:Y:S06]  /*4770*/  BRA `(.L_x_860) ;  /* 0x0000000000107947 */ /* 0x000fec0003800000 */
.L_x_859:
[----:B------:R-:W2:Y:S02]  /*4780*/  MUFU.RCP R17, R24 ;  /* 0x0000001800117308 */ /* 0x000ea40000001000 */
[----:B--2---:R-:W-:-:S04]  /*4790*/  FFMA R16, R17, R24, -1 ;  /* 0xbf80000011107423 */ /* 0x004fc80000000018 */
[----:B------:R-:W-:-:S04]  /*47a0*/  FADD.FTZ R16, -R16, -RZ ;  /* 0x800000ff10107221 */ /* 0x000fc80000010100 */
[----:B------:R-:W-:-:S07]  /*47b0*/  FFMA R17, R17, R16, R17 ;  /* 0x0000001011117223 */ /* 0x000fce0000000011 */
.L_x_860:
[----:B------:R-:W-:Y:S05]  /*47c0*/  BSYNC.RECONVERGENT B0 ;  /* 0x0000000000007941 */ /* 0x000fea0003800200 */
.L_x_858:
[----:B------:R-:W-:Y:S04]  /*47d0*/  BSSY.RECONVERGENT B0, `(.L_x_861) ;  /* 0x0000108000007945 */ /* 0x000fe80003800200 */
[----:B------:R-:W-:Y:S05]  /*47e0*/  @P3 BRA `(.L_x_862) ;  /* 0x0000001000183947 */ /* 0x000fea0003800000 */
[----:B------:R-:W-:Y:S02]  /*47f0*/  VIADD R16, R14, 0xffffffff ;  /* 0xffffffff0e107836 */ /* 0x000fe40000000000 */
[----:B------:R-:W-:Y:S01]  /*4800*/  FMUL R68, R2, R17 ;  /* 0x0000001102447220 */ /* 0x000fe20000400000 */
[C---:B------:R-:W-:Y:S01]  /*4810*/  LOP3.LUT R67, R13.reuse, 0x78, RZ, 0xc0, !PT ;  /* 0x000000780d437812 */ /* 0x040fe200078ec0ff */
[----:B------:R-:W-:Y:S01]  /*4820*/  IMAD.MOV.U32 R69, RZ, RZ, R65 ;  /* 0x000000ffff457224 */ /* 0x000fe200078e0041 */
[----:B------:R-:W-:Y:S02]  /*4830*/  LOP3.LUT R66, R13, 0x3, RZ, 0xc0, !PT ;  /* 0x000000030d427812 */ /* 0x000fe400078ec0ff */
[----:B------:R-:W-:-:S13]  /*4840*/  ISETP.GE.U32.AND P0, PT, R16, 0x3, PT ;  /* 0x000000031000780c */ /* 0x000fda0003f06070 */
.L_x_870:
[----:B------:R-:W-:Y:S02]  /*4850*/  ISETP.GE.AND P1, PT, R12, 0x1, PT ;  /* 0x000000010c00780c */ /* 0x000fe40003f26270 */
[----:B--2---:R-:W-:-:S11]  /*4860*/  MOV R73, 0xf149f2ca ;  /* 0xf149f2ca00497802 */ /* 0x004fd60000000f00 */
[----:B-1----:R-:W-:Y:S05]  /*4870*/  @!P1 BRA `(.L_x_863) ;  /* 0x0000000400209947 */ /* 0x002fea0003800000 */
[----:B------:R-:W-:Y:S01]  /*4880*/  ISETP.GE.AND P1, PT, R53, 0x8, PT ;  /* 0x000000083500780c */ /* 0x000fe20003f26270 */
[----:B------:R-:W-:Y:S02]  /*4890*/  IMAD.MOV.U32 R73, RZ, RZ, -0xeb60d36 ;  /* 0xf149f2caff497424 */ /* 0x000fe400078e00ff */
[----:B------:R-:W-:-:S10]  /*48a0*/  IMAD.MOV.U32 R16, RZ, RZ, RZ ;  /* 0x000000ffff107224 */ /* 0x000fd400078e00ff */
[----:B------:R-:W-:Y:S05]  /*48b0*/  @!P1 BRA `(.L_x_864) ;  /* 0x0000000000789947 */ /* 0x000fea0003800000 */
[----:B------:R-:W-:Y:S02]  /*48c0*/  IMAD.MOV.U32 R73, RZ, RZ, -0xeb60d36 ;  /* 0xf149f2caff497424 */ /* 0x000fe400078e00ff */
[----:B------:R-:W-:-:S07]  /*48d0*/  IMAD.MOV.U32 R24, RZ, RZ, RZ ;  /* 0x000000ffff187224 */ /* 0x000fce00078e00ff */
.L_x_865:
[----:B------:R-:W-:Y:S01]  /*48e0*/  LEA R16, R69, R24, 0x6 ;  /* 0x0000001845107211 */ /* 0x000fe200078e30ff */
[----:B------:R-:W-:-:S03]  /*48f0*/  VIADD R24, R24, 0x8 ;  /* 0x0000000818187836 */ /* 0x000fc60000000000 */
[----:B------:R-:W-:Y:S02]  /*4900*/  LEA R25, R16, UR4, 0x2 ;  /* 0x0000000410197c11 */ /* 0x000fe4000f8e10ff */
[----:B------:R-:W-:-:S03]  /*4910*/  ISETP.NE.AND P1, PT, R24, R67, PT ;  /* 0x000000431800720c */ /* 0x000fc60003f25270 */
[----:B01----:R-:W0:Y:S04]  /*4920*/  LDS.128 R16, [R25+0x2000] ;  /* 0x0020000019107984 */ /* 0x003e280000000c00 */
        /* <DEDUP_REMOVED lines=23> */
.L_x_864:
[----:B------:R-:W-:-:S13]  /*4aa0*/  ISETP.NE.AND P1, PT, R14, RZ, PT ;  /* 0x000000ff0e00720c */ /* 0x000fda0003f25270 */
[----:B------:R-:W-:Y:S05]  /*4ab0*/  @!P1 BRA `(.L_x_863) ;  /* 0x0000000000909947 */ /* 0x000fea0003800000 */
[----:B------:R-:W-:Y:S01]  /*4ac0*/  ISETP.NE.AND P1, PT, R66, RZ, PT ;  /* 0x000000ff4200720c */ /* 0x000fe20003f25270 */
[----:B------:R-:W-:-:S12]  /*4ad0*/  @!P0 BRA `(.L_x_866) ;  /* 0x00000000003c8947 */ /* 0x000fd80003800000 */
[----:B------:R-:W-:Y:S02]  /*4ae0*/  IMAD R17, R69, 0x40, R16 ;  /* 0x0000004045117824 */ /* 0x000fe400078e0210 */
[----:B------:R-:W-:-:S03]  /*4af0*/  VIADD R16, R16, 0x4 ;  /* 0x0000000410107836 */ /* 0x000fc60000000000 */
[----:B------:R-:W-:-:S05]  /*4b00*/  LEA R17, R17, UR4, 0x2 ;  /* 0x0000000411117c11 */ /* 0x000fca000f8e10ff */
[----:B01----:R-:W0:Y:S04]  /*4b10*/  LDS.64 R18, [R17+0x2000] ;  /* 0x0020000011127984 */ /* 0x003e280000000a00 */
        /* <DEDUP_REMOVED lines=11> */
.L_x_866:
[----:B------:R-:W-:Y:S05]  /*4bd0*/  @!P1 BRA `(.L_x_863) ;  /* 0x0000000000489947 */ /* 0x000fea0003800000 */
[----:B------:R-:W-:Y:S02]  /*4be0*/  ISETP.NE.AND P1, PT, R66, 0x1, PT ;  /* 0x000000014200780c */ /* 0x000fe40003f25270 */
[----:B------:R-:W-:-:S11]  /*4bf0*/  LOP3.LUT P2, RZ, R13, 0x1, RZ, 0xc0, !PT ;  /* 0x000000010dff7812 */ /* 0x000fd6000784c0ff */
[----:B------:R-:W-:Y:S05]  /*4c00*/  @!P1 BRA `(.L_x_867) ;  /* 0x0000000000249947 */ /* 0x000fea0003800000 */
[----:B------:R-:W-:Y:S01]  /*4c10*/  LEA R17, R69, R16, 0x6 ;  /* 0x0000001045117211 */ /* 0x000fe200078e30ff */
[----:B------:R-:W-:-:S03]  /*4c20*/  VIADD R16, R16, 0x2 ;  /* 0x0000000210107836 */ /* 0x000fc60000000000 */
[----:B------:R-:W-:-:S05]  /*4c30*/  LEA R17, R17, UR4, 0x2 ;  /* 0x0000000411117c11 */ /* 0x000fca000f8e10ff */
[----:B01----:R-:W0:Y:S02]  /*4c40*/  LDS.64 R18, [R17+0x2000] ;  /* 0x0020000011127984 */ /* 0x003e240000000a00 */
[----:B0-----:R-:W-:Y:S02]  /*4c50*/  I2FP.F32.S32 R21, R18 ;  /* 0x0000001200157245 */ /* 0x001fe40000201400 */
[----:B------:R-:W-:-:S03]  /*4c60*/  I2FP.F32.S32 R19, R19 ;  /* 0x0000001300137245 */ /* 0x000fc60000201400 */
[C---:B------:R-:W-:Y:S02]  /*4c70*/  FMUL R18, R68.reuse, R21 ;  /* 0x0000001544127220 */ /* 0x040fe40000400000 */
[----:B------:R-:W-:-:S05]  /*4c80*/  FMUL R19, R68, R19 ;  /* 0x0000001344137220 */ /* 0x000fca0000400000 */
[----:B------:R-:W-:-:S07]  /*4c90*/  FMNMX3 R73, R73, R18, R19, !PT ;  /* 0x0000001249497276 */ /* 0x000fce0007800013 */
.L_x_867:
[----:B------:R-:W-:-:S05]  /*4ca0*/  @P2 IMAD R16, R69, 0x40, R16 ;  /* 0x0000004045102824 */ /* 0x000fca00078e0210 */
[----:B------:R-:W-:-:S06]  /*4cb0*/  @P2 LEA R16, R16, UR4, 0x2 ;  /* 0x0000000410102c11 */ /* 0x000fcc000f8e10ff */
[----:B------:R-:W2:Y:S02]  /*4cc0*/  @P2 LDS R16, [R16+0x2000] ;  /* 0x0020000010102984 */ /* 0x000ea40000000800 */
[----:B--2---:R-:W-:-:S05]  /*4cd0*/  @P2 I2FP.F32.S32 R17, R16 ;  /* 0x0000001000112245 */ /* 0x004fca0000201400 */
[----:B------:R-:W-:-:S05]  /*4ce0*/  @P2 FMUL R18, R68, R17 ;  /* 0x0000001144122220 */ /* 0x000fca0000400000 */
[----:B------:R-:W-:-:S07]  /*4cf0*/  @P2 FMNMX R73, R73, R18, !PT ;  /* 0x0000001249492209 */ /* 0x000fce0007800000 */
.L_x_863:
[C---:B------:R-:W-:Y:S01]  /*4d00*/  LEA R72, R69.reuse, UR4, 0x2 ;  /* 0x0000000445487c11 */ /* 0x040fe2000f8e10ff */
[----:B------:R-:W-:Y:S01]  /*4d10*/  IMAD.MOV.U32 R70, RZ, RZ, 0x3f000000 ;  /* 0x3f000000ff467424 */ /* 0x000fe200078e00ff */
[----:B------:R-:W-:Y:S01]  /*4d20*/  LEA R71, R69, UR4, 0x7 ;  /* 0x0000000445477c11 */ /* 0x000fe2000f8e38ff */
[----:B------:R-:W-:Y:S01]  /*4d30*/  IMAD.MOV.U32 R74, RZ, RZ, 0x437c0000 ;  /* 0x437c0000ff4a7424 */ /* 0x000fe200078e00ff */
[----:B------:R-:W-:Y:S01]  /*4d40*/  ISETP.GE.AND P1, PT, R12, 0x1, PT ;  /* 0x000000010c00780c */ /* 0x000fe20003f26270 */
[----:B------:R-:W2:Y:S01]  /*4d50*/  LDS R16, [R72+0x6010] ;  /* 0x0060100048107984 */ /* 0x000ea20000000800 */
[----:B------:R-:W-:-:S03]  /*4d60*/  IMAD.MOV.U32 R75, RZ, RZ, RZ ;  /* 0x000000ffff4b7224 */ /* 0x000fc600078e00ff */
[----:B------:R-:W3:Y:S01]  /*4d70*/  LDS R21, [R72+0x6110] ;  /* 0x0061100048157984 */ /* 0x000ee20000000800 */
[----:B--2---:R-:W-:-:S05]  /*4d80*/  FMNMX R73, R16, R73, !PT ;  /* 0x0000004910497209 */ /* 0x004fca0007800000 */
[----:B------:R-:W-:-:S04]  /*4d90*/  FADD R17, R16, -R73 ;  /* 0x8000004910117221 */ /* 0x000fc80000000000 */
[----:B01----:R-:W-:-:S04]  /*4da0*/  FFMA.SAT R19, R17, 0.0057249800302088260651, R70 ;  /* 0x3bbb989d11137823 */ /* 0x003fc80000002046 */
[----:B------:R-:W-:-:S04]  /*4db0*/  FFMA.RM R19, R19, R74, 12582913 ;  /* 0x4b40000113137423 */ /* 0x000fc8000000404a */
[C---:B------:R-:W-:Y:S01]  /*4dc0*/  FADD R16, R19.reuse, -12583039 ;  /* 0xcb40007f13107421 */ /* 0x040fe20000000000 */
[----:B------:R-:W-:-:S03]  /*4dd0*/  SHF.L.U32 R48, R19, 0x17, RZ ;  /* 0x0000001713307819 */ /* 0x000fc600000006ff */
        /* <DEDUP_REMOVED lines=54> */
[----:B------:R-:W-:Y:S05]  /*5140*/  @!P1 BRA `(.L_x_868) ;  /* 0x0000000400a49947 */ /* 0x000fea0003800000 */
[----:B------:R-:W-:Y:S01]  /*5150*/  IMAD.MOV.U32 R76, RZ, RZ, R44 ;  /* 0x000000ffff4c7224 */ /* 0x000fe200078e002c */
[----:B------:R-:W-:Y:S01]  /*5160*/  MOV R49, R47 ;  /* 0x0000002f00317202 */ /* 0x000fe20000000f00 */
[----:B------:R-:W-:Y:S02]  /*5170*/  IMAD.MOV.U32 R78, RZ, RZ, R45 ;  /* 0x000000ffff4e7224 */ /* 0x000fe400078e002d */
[----:B------:R-:W-:Y:S02]  /*5180*/  IMAD.MOV.U32 R48, RZ, RZ, R46 ;  /* 0x000000ffff307224 */ /* 0x000fe400078e002e */
[----:B------:R-:W-:Y:S02]  /*5190*/  IMAD.MOV.U32 R75, RZ, RZ, RZ ;  /* 0x000000ffff4b7224 */ /* 0x000fe400078e00ff */
[----:B------:R-:W-:-:S07]  /*51a0*/  IMAD.MOV.U32 R88, RZ, RZ, RZ ;  /* 0x000000ffff587224 */ /* 0x000fce00078e00ff */
.L_x_869:
[----:B0-----:R-:W-:Y:S01]  /*51b0*/  IMAD R44, R69, 0x40, R88 ;  /* 0x00000040452c7824 */ /* 0x001fe200078e0258 */
[C---:B------:R-:W-:Y:S02]  /*51c0*/  LEA R79, R88.reuse, UR4, 0x6 ;  /* 0x00000004584f7c11 */ /* 0x040fe4000f8e30ff */
[----:B------:R-:W-:Y:S02]  /*51d0*/  IADD3 R88, PT, PT, R88, 0x1, RZ ;  /* 0x0000000158587810 */ /* 0x000fe40007ffe0ff */
[----:B------:R-:W-:Y:S02]  /*51e0*/  LEA R77, R44, UR4, 0x2 ;  /* 0x000000042c4d7c11 */ /* 0x000fe4000f8e10ff */
[----:B------:R-:W0:Y:S01]  /*51f0*/  LDS.128 R44, [R79+0x1000] ;  /* 0x001000004f2c7984 */ /* 0x000e220000000c00 */
[----:B------:R-:W-:-:S03]  /*5200*/  ISETP.NE.AND P1, PT, R88, R13, PT ;  /* 0x0000000d5800720c */ /* 0x000fc60003f25270 */
[----:B-1----:R-:W1:Y:S01]  /*5210*/  LDS R77, [R77+0x2000] ;  /* 0x002000004d4d7984 */ /* 0x002e620000000800 */
[--C-:B0-----:R-:W-:Y:S02]  /*5220*/  HADD2.F32 R93, -RZ, R47.reuse.H0_H0 ;  /* 0x2000002fff5d7230 */ /* 0x101fe40000004100 */
[----:B------:R-:W-:Y:S01]  /*5230*/  HADD2.F32 R47, -RZ, R47.H1_H1 ;  /* 0x3000002fff2f7230 */ /* 0x000fe20000004100 */
[----:B-1----:R-:W-:-:S05]  /*5240*/  I2FP.F32.S32 R89, R77 ;  /* 0x0000004d00597245 */ /* 0x002fca0000201400 */
[----:B------:R-:W-:-:S04]  /*5250*/  FFMA R89, R68, R89, -R73 ;  /* 0x0000005944597223 */ /* 0x000fc80000000849 */
[----:B------:R-:W-:-:S04]  /*5260*/  FFMA.SAT R91, R89, 0.0057249800302088260651, R70 ;  /* 0x3bbb989d595b7823 */ /* 0x000fc80000002046 */
[----:B------:R-:W-:-:S04]  /*5270*/  FFMA.RM R91, R91, R74, 12582913 ;  /* 0x4b4000015b5b7423 */ /* 0x000fc8000000404a */
[C---:B------:R-:W-:Y:S01]  /*5280*/  FADD R90, R91.reuse, -12583039 ;  /* 0xcb40007f5b5a7421 */ /* 0x040fe20000000000 */
[----:B------:R-:W-:Y:S02]  /*5290*/  IMAD.SHL.U32 R77, R91, 0x800000, RZ ;  /* 0x008000005b4d7824 */ /* 0x000fe400078e00ff */
[----:B------:R-:W-:Y:S02]  /*52a0*/  HADD2.F32 R91, -RZ, R45.H0_H0 ;  /* 0x2000002dff5b7230 */ /* 0x000fe40000004100 */
[----:B------:R-:W-:-:S04]  /*52b0*/  FFMA R90, R89, 1.4426950216293334961, -R90 ;  /* 0x3fb8aa3b595a7823 */ /* 0x000fc8000000085a */
[----:B------:R-:W-:Y:S01]  /*52c0*/  FFMA R92, R89, 1.925963033500011079e-08, R90 ;  /* 0x32a57060595c7823 */ /* 0x000fe2000000005a */
[----:B------:R-:W-:Y:S02]  /*52d0*/  HADD2.F32 R90, -RZ, R45.H1_H1 ;  /* 0x3000002dff5a7230 */ /* 0x000fe40000004100 */
[----:B------:R-:W-:Y:S02]  /*52e0*/  HADD2.F32 R89, -RZ, R44.H0_H0 ;  /* 0x2000002cff597230 */ /* 0x000fe40000004100 */
[----:B------:R-:W-:Y:S01]  /*52f0*/  HADD2.F32 R45, -RZ, R46.H0_H0 ;  /* 0x2000002eff2d7230 */ /* 0x000fe20000004100 */
[----:B------:R-:W0:Y:S01]  /*5300*/  MUFU.EX2 R92, R92 ;  /* 0x0000005c005c7308 */ /* 0x000e220000000800 */
[----:B------:R-:W-:Y:S02]  /*5310*/  HADD2.F32 R44, -RZ, R44.H1_H1 ;  /* 0x3000002cff2c7230 */ /* 0x000fe40000004100 */
[----:B------:R-:W-:Y:S02]  /*5320*/  HADD2.F32 R46, -RZ, R46.H1_H1 ;  /* 0x3000002eff2e7230 */ /* 0x000fe40000004100 */
[----:B0-----:R-:W-:-:S04]  /*5330*/  FMUL R77, R77, R92 ;  /* 0x0000005c4d4d7220 */ /* 0x001fc80000400000 */
[C---:B------:R-:W-:Y:S01]  /*5340*/  FFMA R16, R77.reuse, R89, R16 ;  /* 0x000000594d107223 */ /* 0x040fe20000000010 */
[C---:B------:R-:W-:Y:S01]  /*5350*/  FFMA R17, R77.reuse, R44, R17 ;  /* 0x0000002c4d117223 */ /* 0x040fe20000000011 */
[C---:B------:R-:W-:Y:S01]  /*5360*/  FFMA R18, R77.reuse, R91, R18 ;  /* 0x0000005b4d127223 */ /* 0x040fe20000000012 */
[C---:B------:R-:W-:Y:S01]  /*5370*/  FFMA R19, R77.reuse, R90, R19 ;  /* 0x0000005a4d137223 */ /* 0x040fe20000000013 */
[C---:B------:R-:W-:Y:S01]  /*5380*/  FFMA R20, R77.reuse, R45, R20 ;  /* 0x0000002d4d147223 */ /* 0x040fe20000000014 */
[C---:B------:R-:W-:Y:S01]  /*5390*/  FFMA R21, R77.reuse, R46, R21 ;  /* 0x0000002e4d157223 */ /* 0x040fe20000000015 */
[C---:B------:R-:W-:Y:S01]  /*53a0*/  FFMA R22, R77.reuse, R93, R22 ;  /* 0x0000005d4d167223 */ /* 0x040fe20000000016 */
[C---:B------:R-:W-:Y:S01]  /*53b0*/  FFMA R23, R77.reuse, R47, R23 ;  /* 0x0000002f4d177223 */ /* 0x040fe20000000017 */
[----:B------:R-:W-:Y:S01]  /*53c0*/  STS.128 [R71+0x6210], R16 ;  /* 0x0062101047007388 */ /* 0x000fe20000000c00 */
[----:B------:R-:W-:-:S03]  /*53d0*/  FADD R75, R77, R75 ;  /* 0x0000004b4d4b7221 */ /* 0x000fc60000000000 */
[----:B------:R-:W-:Y:S04]  /*53e0*/  STS.128 [R71+0x6220], R20 ;  /* 0x0062201447007388 */ /* 0x000fe80000000c00 */
[----:B------:R-:W0:Y:S02]  /*53f0*/  LDS.128 R44, [R79+0x1010] ;  /* 0x001010004f2c7984 */ /* 0x000e240000000c00 */
[--C-:B0-----:R-:W-:Y:S02]  /*5400*/  HADD2.F32 R91, -RZ, R45.reuse.H0_H0 ;  /* 0x2000002dff5b7230 */ /* 0x101fe40000004100 */
[----:B------:R-:W-:Y:S02]  /*5410*/  HADD2.F32 R90, -RZ, R45.H1_H1 ;  /* 0x3000002dff5a7230 */ /* 0x000fe40000004100 */
[----:B------:R-:W-:-:S02]  /*5420*/  HADD2.F32 R89, -RZ, R44.H0_H0 ;  /* 0x2000002cff597230 */ /* 0x000fc40000004100 */
[C---:B------:R-:W-:Y:S01]  /*5430*/  FFMA R42, R77.reuse, R91, R42 ;  /* 0x0000005b4d2a7223 */ /* 0x040fe2000000002a */
[----:B------:R-:W-:Y:S02]  /*5440*/  HADD2.F32 R45, -RZ, R46.H0_H0 ;  /* 0x2000002eff2d7230 */ /* 0x000fe40000004100 */
[C---:B------:R-:W-:Y:S01]  /*5450*/  FFMA R43, R77.reuse, R90, R43 ;  /* 0x0000005a4d2b7223 */ /* 0x040fe2000000002b */
[----:B------:R-:W-:Y:S02]  /*5460*/  HADD2.F32 R44, -RZ, R44.H1_H1 ;  /* 0x3000002cff2c7230 */ /* 0x000fe40000004100 */
[C---:B------:R-:W-:Y:S01]  /*5470*/  FFMA R40, R77.reuse, R89, R40 ;  /* 0x000000594d287223 */ /* 0x040fe20000000028 */
[----:B------:R-:W-:Y:S02]  /*5480*/  HADD2.F32 R46, -RZ, R46.H1_H1 ;  /* 0x3000002eff2e7230 */ /* 0x000fe40000004100 */
[----:B------:R-:W-:Y:S01]  /*5490*/  FFMA R24, R77, R45, R24 ;  /* 0x0000002d4d187223 */ /* 0x000fe20000000018 */
[----:B------:R-:W-:-:S02]  /*54a0*/  HADD2.F32 R93, -RZ, R47.H0_H0 ;  /* 0x2000002fff5d7230 */ /* 0x000fc40000004100 */
[C---:B------:R-:W-:Y:S01]  /*54b0*/  FFMA R41, R77.reuse, R44, R41 ;  /* 0x0000002c4d297223 */ /* 0x040fe20000000029 */
[----:B------:R-:W-:Y:S02]  /*54c0*/  HADD2.F32 R92, -RZ, R47.H1_H1 ;  /* 0x3000002fff5c7230 */ /* 0x000fe40000004100 */
[C---:B------:R-:W-:Y:S01]  /*54d0*/  FFMA R25, R77.reuse, R46, R25 ;  /* 0x0000002e4d197223 */ /* 0x040fe20000000019 */
[C---:B------:R-:W-:Y:S01]  /*54e0*/  FFMA R26, R77.reuse, R93, R26 ;  /* 0x0000005d4d1a7223 */ /* 0x040fe2000000001a */
[----:B------:R-:W-:Y:S01]  /*54f0*/  STS.128 [R71+0x6230], R40 ;  /* 0x0062302847007388 */ /* 0x000fe20000000c00 */
[----:B------:R-:W-:-:S05]  /*5500*/  FFMA R27, R77, R92, R27 ;  /* 0x0000005c4d1b7223 */ /* 0x000fca000000001b */
        /* <DEDUP_REMOVED lines=28> */
[----:B------:R-:W0:Y:S02]  /*56d0*/  LDS R44, [R79+0x1034] ;  /* 0x001034004f2c7984 */ /* 0x000e240000000800 */
[--C-:B0-----:R-:W-:Y:S02]  /*56e0*/  HADD2.F32 R45, -RZ, R44.reuse.H0_H0 ;  /* 0x2000002cff2d7230 */ /* 0x101fe40000004100 */
[----:B------:R-:W-:-:S03]  /*56f0*/  HADD2.F32 R44, -RZ, R44.H1_H1 ;  /* 0x3000002cff2c7230 */ /* 0x000fc60000004100 */
[C---:B------:R-:W-:Y:S02]  /*5700*/  FFMA R48, R77.reuse, R45, R48 ;  /* 0x0000002d4d307223 */ /* 0x040fe40000000030 */
[----:B------:R-:W-:-:S05]  /*5710*/  FFMA R49, R77, R44, R49 ;  /* 0x0000002c4d317223 */ /* 0x000fca0000000031 */
[----:B------:R-:W-:Y:S04]  /*5720*/  STS.64 [R71+0x6278], R48 ;  /* 0x0062783047007388 */ /* 0x000fe80000000a00 */
[----:B------:R-:W0:Y:S02]  /*5730*/  LDS.64 R44, [R79+0x1038] ;  /* 0x001038004f2c7984 */ /* 0x000e240000000a00 */
[--C-:B0-----:R-:W-:Y:S02]  /*5740*/  HADD2.F32 R46, -RZ, R44.reuse.H0_H0 ;  /* 0x2000002cff2e7230 */ /* 0x101fe40000004100 */
[----:B------:R-:W-:Y:S02]  /*5750*/  HADD2.F32 R44, -RZ, R44.H1_H1 ;  /* 0x3000002cff2c7230 */ /* 0x000fe40000004100 */
[----:B------:R-:W-:-:S02]  /*5760*/  HADD2.F32 R47, -RZ, R45.H0_H0 ;  /* 0x2000002dff2f7230 */ /* 0x000fc40000004100 */
[C---:B------:R-:W-:Y:S01]  /*5770*/  FFMA R36, R77.reuse, R46, R36 ;  /* 0x0000002e4d247223 */ /* 0x040fe20000000024 */
[----:B------:R-:W-:Y:S02]  /*5780*/  HADD2.F32 R90, -RZ, R45.H1_H1 ;  /* 0x3000002dff5a7230 */ /* 0x000fe40000004100 */
[C---:B------:R-:W-:Y:S01]  /*5790*/  FFMA R37, R77.reuse, R44, R37 ;  /* 0x0000002c4d257223 */ /* 0x040fe20000000025 */
[C---:B------:R-:W-:Y:S02]  /*57a0*/  FFMA R38, R77.reuse, R47, R38 ;  /* 0x0000002f4d267223 */ /* 0x040fe40000000026 */
[----:B------:R-:W-:-:S05]  /*57b0*/  FFMA R39, R77, R90, R39 ;  /* 0x0000005a4d277223 */ /* 0x000fca0000000027 */
[----:B------:R1:W-:Y:S01]  /*57c0*/  STS.128 [R71+0x6280], R36 ;  /* 0x0062802447007388 */ /* 0x0003e20000000c00 */
[----:B------:R-:W-:Y:S05]  /*57d0*/  @P1 BRA `(.L_x_869) ;  /* 0xfffffff800741947 */ /* 0x000fea000383ffff */
.L_x_868:
[----:B0-----:R-:W0:Y:S01]  /*57e0*/  LDS R16, [R72+0x6110] ;  /* 0x0061100048107984 */ /* 0x001e220000000800 */
[----:B------:R-:W-:-:S03]  /*57f0*/  VIADD R69, R69, 0x4 ;  /* 0x0000000445457836 */ /* 0x000fc60000000000 */
[----:B------:R2:W-:Y:S02]  /*5800*/  STS [R72+0x6010], R73 ;  /* 0x0060104948007388 */ /* 0x0005e40000000800 */
[----:B------:R-:W-:Y:S01]  /*5810*/  ISETP.GE.AND P1, PT, R69, R62, PT ;  /* 0x0000003e4500720c */ /* 0x000fe20003f26270 */
[----:B0-----:R-:W-:-:S05]  /*5820*/  FADD R75, R16, R75 ;  /* 0x0000004b104b7221 */ /* 0x001fca0000000000 */
[----:B------:R2:W-:Y:S07]  /*5830*/  STS [R72+0x6110], R75 ;  /* 0x0061104b48007388 */ /* 0x0005ee0000000800 */
[----:B------:R-:W-:Y:S05]  /*5840*/  @!P1 BRA `(.L_x_870) ;  /* 0xfffffff000009947 */ /* 0x000fea000383ffff */
.L_x_862:
[----:B------:R-:W-:Y:S05]  /*5850*/  BSYNC.RECONVERGENT B0 ;  /* 0x0000000000007941 */ /* 0x000fea0003800200 */
.L_x_861:
[----:B------:R-:W3:Y:S01]  /*5860*/  LDCU UR5, c[0x0][0x3b8] ;  /* 0x00007700ff0577ac */ /* 0x000ee20008000800 */
[----:B------:R-:W-:Y:S02]  /*5870*/  VIADD R54, R54, 0x40 ;  /* 0x0000004036367836 */ /* 0x000fe40000000000 */
[----:B------:R-:W-:Y:S02]  /*5880*/  VIADD R53, R53, 0xffffffc0 ;  /* 0xffffffc035357836 */ /* 0x000fe40000000000 */
[----:B------:R-:W-:Y:S01]  /*5890*/  VIADD R55, R55, 0x1 ;  /* 0x0000000137377836 */ /* 0x000fe20000000000 */
[----:B------:R-:W-:Y:S01]  /*58a0*/  BAR.SYNC.DEFER_BLOCKING 0x0 ;  /* 0x0000000000007b1d */ /* 0x000fe20000010000 */
[----:B---3--:R-:W-:-:S13]  /*58b0*/  ISETP.GE.AND P0, PT, R54, UR5, PT ;  /* 0x0000000536007c0c */ /* 0x008fda000bf06270 */
[----:B------:R-:W-:Y:S05]  /*58c0*/  @!P0 BRA `(.L_x_871) ;  /* 0xffffffc400a08947 */ /* 0x000fea000383ffff */
[----:B------:R-:W-:-:S13]  /*58d0*/  ISETP.GE.AND P0, PT, R63, R60, PT ;  /* 0x0000003c3f00720c */ /* 0x000fda0003f06270 */
[----:B------:R-:W-:Y:S05]  /*58e0*/  @P0 EXIT ;  /* 0x000000000000094d */ /* 0x000fea0003800000 */
[----:B------:R-:W-:Y:S01]  /*58f0*/  IADD3 R8, PT, PT, R60, R3, RZ ;  /* 0x000000033c087210 */ /* 0x000fe20007ffe0ff */
[----:B------:R-:W3:Y:S01]  /*5900*/  LDCU.64 UR8, c[0x0][0x398] ;  /* 0x00007300ff0877ac */ /* 0x000ee20008000a00 */
[----:B------:R-:W-:Y:S02]  /*5910*/  BSSY.RECONVERGENT B0, `(.L_x_872) ;  /* 0x0000029000007945 */ /* 0x000fe40003800200 */
[----:B------:R-:W-:-:S04]  /*5920*/  LOP3.LUT R0, R8, 0x180, RZ, 0xc0, !PT ;  /* 0x0000018008007812 */ /* 0x000fc800078ec0ff */
[----:B------:R-:W-:-:S13]  /*5930*/  ISETP.NE.AND P0, PT, R0, 0x180, PT ;  /* 0x000001800000780c */ /* 0x000fda0003f05270 */
[----:B---3--:R-:W-:Y:S05]  /*5940*/  @!P0 BRA `(.L_x_873) ;  /* 0x0000000000948947 */ /* 0x008fea0003800000 */
[----:B------:R-:W-:Y:S01]  /*5950*/  LEA.HI R2, R8, 0x1, RZ, 0x19 ;  /* 0x0000000108027811 */ /* 0x000fe200078fc8ff */
[----:B------:R-:W-:Y:S02]  /*5960*/  IMAD.SHL.U32 R5, R51, 0x800, RZ ;  /* 0x0000080033057824 */ /* 0x000fe400078e00ff */
[----:B------:R-:W-:Y:S01]  /*5970*/  IMAD.SHL.U32 R0, R65, 0x20, RZ ;  /* 0x0000002041007824 */ /* 0x000fe200078e00ff */
[----:B------:R-:W-:Y:S01]  /*5980*/  LOP3.LUT R2, R2, 0x3, RZ, 0xc0, !PT ;  /* 0x0000000302027812 */ /* 0x000fe200078ec0ff */
[----:B------:R-:W-:-:S03]  /*5990*/  VIADD R59, R59, 0x6110 ;  /* 0x000061103b3b7836 */ /* 0x000fc60000000000 */
[----:B------:R-:W-:Y:S01]  /*59a0*/  LOP3.LUT R5, R15, R5, R0, 0xfe, !PT ;  /* 0x000000050f057212 */ /* 0x000fe200078efe00 */
[----:B------:R-:W-:-:S07]  /*59b0*/  IMAD.MOV R0, RZ, RZ, -R2 ;  /* 0x000000ffff007224 */ /* 0x000fce00078e0a02 */
.L_x_876:
[----:B---3--:R-:W3:Y:S01]  /*59c0*/  LDS R3, [R59] ;  /* 0x000000003b037984 */ /* 0x008ee20000000800 */
        /* <DEDUP_REMOVED lines=14> */
[----:B012---:R-:W-:Y:S05]  /*5ab0*/  CALL.REL.NOINC `($__internal_13_$__cuda_sm3x_div_rn_noftz_f32_slowpath) ;  /* 0x0000001000307944 */ /* 0x007fea0003c00000 */
[----:B------:R-:W-:-:S07]  /*5ac0*/  MOV R3, R21 ;  /* 0x0000001500037202 */ /* 0x000fce0000000f00 */
.L_x_875:
[----:B------:R-:W-:Y:S05]  /*5ad0*/  BSYNC.RECONVERGENT B1 ;  /* 0x0000000000017941 */ /* 0x000fea0003800200 */
.L_x_874:
        /* <DEDUP_REMOVED lines=12> */
.L_x_873:
[----:B------:R-:W-:Y:S05]  /*5ba0*/  BSYNC.RECONVERGENT B0 ;  /* 0x0000000000007941 */ /* 0x000fea0003800200 */
.L_x_872:
[----:B------:R-:W-:-:S13]  /*5bb0*/  ISETP.GE.U32.AND P0, PT, R8, 0x180, PT ;  /* 0x000001800800780c */ /* 0x000fda0003f06070 */
[----:B------:R-:W-:Y:S05]  /*5bc0*/  @!P0 EXIT ;  /* 0x000000000000894d */ /* 0x000fea0003800000 */
[----:B------:R-:W-:Y:S01]  /*5bd0*/  VIADD R0, R63, 0x100 ;  /* 0x000001003f007836 */ /* 0x000fe20000000000 */
[----:B------:R-:W4:Y:S06]  /*5be0*/  LDCU.64 UR8, c[0x0][0x398] ;  /* 0x00007300ff0877ac */ /* 0x000f2c0008000a00 */
.L_x_885:
[----:B0--3--:R-:W-:Y:S01]  /*5bf0*/  VIADD R2, R0, 0xffffff00 ;  /* 0xffffff0000027836 */ /* 0x009fe20000000000 */
[----:B------:R-:W-:Y:S04]  /*5c00*/  BSSY.RECONVERGENT B0, `(.L_x_877) ;  /* 0x0000013000007945 */ /* 0x000fe80003800200 */
[--C-:B------:R-:W-:Y:S02]  /*5c10*/  SHF.R.U32.HI R7, RZ, 0x5, R2.reuse ;  /* 0x00000005ff077819 */ /* 0x100fe40000011602 */
[----:B------:R-:W-:Y:S02]  /*5c20*/  LOP3.LUT R2, R15, 0x3fffffe0, R2, 0xf8, !PT ;  /* 0x3fffffe00f027812 */ /* 0x000fe400078ef802 */
[----:B------:R-:W-:Y:S02]  /*5c30*/  LEA R5, R7, UR4, 0x2 ;  /* 0x0000000407057c11 */ /* 0x000fe4000f8e10ff */
[----:B------:R-:W-:-:S03]  /*5c40*/  LEA R16, R2, UR4, 0x2 ;  /* 0x0000000402107c11 */ /* 0x000fc6000f8e10ff */
[----:B------:R-:W3:Y:S04]  /*5c50*/  LDS R3, [R5+0x6110] ;  /* 0x0061100005037984 */ /* 0x000ee80000000800 */
[----:B------:R-:W5:Y:S01]  /*5c60*/  LDS R16, [R16+0x6210] ;  /* 0x0062100010107984 */ /* 0x000f620000000800 */
[----:B---3--:R-:W-:-:S04]  /*5c70*/  FADD R17, R3, 9.9999999747524270788e-07 ;  /* 0x358637bd03117421 */ /* 0x008fc80000000000 */
[----:B------:R-:W3:Y:S08]  /*5c80*/  MUFU.RCP R2, R17 ;  /* 0x0000001100027308 */ /* 0x000ef00000001000 */
[----:B-----5:R-:W5:Y:S01]  /*5c90*/  FCHK P0, R16, R17 ;  /* 0x0000001110007302 */ /* 0x020f620000000000 */
[----:B---3--:R-:W-:-:S04]  /*5ca0*/  FFMA R3, -R17, R2, 1 ;  /* 0x3f80000011037423 */ /* 0x008fc80000000102 */
[----:B------:R-:W-:-:S04]  /*5cb0*/  FFMA R3, R2, R3, R2 ;  /* 0x0000000302037223 */ /* 0x000fc80000000002 */
[----:B------:R-:W-:-:S04]  /*5cc0*/  FFMA R2, R16, R3, RZ ;  /* 0x0000000310027223 */ /* 0x000fc800000000ff */
[----:B------:R-:W-:-:S04]  /*5cd0*/  FFMA R4, -R17, R2, R16 ;  /* 0x0000000211047223 */ /* 0x000fc80000000110 */
[----:B------:R-:W-:Y:S01]  /*5ce0*/  FFMA R3, R3, R4, R2 ;  /* 0x0000000403037223 */ /* 0x000fe20000000002 */
[----:B-----5:R-:W-:Y:S06]  /*5cf0*/  @!P0 BRA `(.L_x_878) ;  /* 0x00000000000c8947 */ /* 0x020fec0003800000 */
[----:B------:R-:W-:-:S07]  /*5d00*/  MOV R18, 0x5d20 ;  /* 0x00005d2000127802 */ /* 0x000fce0000000f00 */
[----:B012-4-:R-:W-:Y:S05]  /*5d10*/  CALL.REL.NOINC `($__internal_13_$__cuda_sm3x_div_rn_noftz_f32_slowpath) ;  /* 0x0000000c00987944 */ /* 0x017fea0003c00000 */
[----:B------:R-:W-:-:S07]  /*5d20*/  IMAD.MOV.U32 R3, RZ, RZ, R21 ;  /* 0x000000ffff037224 */ /* 0x000fce00078e0015 */
.L_x_878:
[----:B----4-:R-:W-:Y:S05]  /*5d30*/  BSYNC.RECONVERGENT B0 ;  /* 0x0000000000007941 */ /* 0x010fea0003800200 */
.L_x_877:
[----:B------:R-:W-:Y:S01]  /*5d40*/  VIADD R2, R0, 0xffffff80 ;  /* 0xffffff8000027836 */ /* 0x000fe20000000000 */
[----:B------:R-:W-:Y:S04]  /*5d50*/  BSSY.RECONVERGENT B0, `(.L_x_879) ;  /* 0x000001c000007945 */ /* 0x000fe80003800200 */
[--C-:B------:R-:W-:Y:S02]  /*5d60*/  SHF.R.U32.HI R9, RZ, 0x5, R2.reuse ;  /* 0x00000005ff097819 */ /* 0x100fe40000011602 */
[----:B------:R-:W-:Y:S02]  /*5d70*/  LOP3.LUT R2, R15, 0x3fffffe0, R2, 0xf8, !PT ;  /* 0x3fffffe00f027812 */ /* 0x000fe400078ef802 */
[----:B------:R-:W-:Y:S02]  /*5d80*/  LEA R4, R9, UR4, 0x2 ;  /* 0x0000000409047c11 */ /* 0x000fe4000f8e10ff */
[----:B------:R-:W-:-:S02]  /*5d90*/  LEA R16, R2, UR4, 0x2 ;  /* 0x0000000402107c11 */ /* 0x000fc4000f8e10ff */
[----:B------:R-:W-:Y:S02]  /*5da0*/  IADD3 R2, PT, PT, R64, R7, RZ ;  /* 0x0000000740027210 */ /* 0x000fe40007ffe0ff */
[----:B------:R-:W3:Y:S03]  /*5db0*/  LDS R4, [R4+0x6110] ;  /* 0x0061100004047984 */ /* 0x000ee60000000800 */
[----:B------:R-:W-:Y:S01]  /*5dc0*/  IMAD R5, R2, 0x20, R15 ;  /* 0x0000002002057824 */ /* 0x000fe200078e020f */
[----:B------:R-:W4:Y:S04]  /*5dd0*/  LDS R16, [R16+0x6210] ;  /* 0x0062100010107984 */ /* 0x000f280000000800 */
[----:B------:R-:W-:-:S05]  /*5de0*/  IADD3 R5, P0, PT, R5, R86, RZ ;  /* 0x0000005605057210 */ /* 0x000fca0007f1e0ff */
[----:B------:R-:W-:Y:S01]  /*5df0*/  IMAD.X R8, RZ, RZ, R52, P0 ;  /* 0x000000ffff087224 */ /* 0x000fe200000e0634 */
[C---:B------:R-:W-:Y:S01]  /*5e00*/  LEA R2, P0, R5.reuse, UR8, 0x1 ;  /* 0x0000000805027c11 */ /* 0x040fe2000f8008ff */
[----:B---3--:R-:W-:Y:S01]  /*5e10*/  FADD R17, R4, 9.9999999747524270788e-07 ;  /* 0x358637bd04117421 */ /* 0x008fe20000000000 */
[----:B------:R-:W-:Y:S02]  /*5e20*/  F2FP.F16.F32.PACK_AB R4, RZ, R3 ;  /* 0x00000003ff04723e */ /* 0x000fe400000000ff */
[----:B------:R-:W-:Y:S01]  /*5e30*/  LEA.HI.X R3, R5, UR9, R8, 0x1, P0 ;  /* 0x0000000905037c11 */ /* 0x000fe200080f0c08 */
[----:B------:R-:W3:Y:S01]  /*5e40*/  MUFU.RCP R6, R17 ;  /* 0x0000001100067308 */ /* 0x000ee20000001000 */
[----:B------:R-:W-:-:S05]  /*5e50*/  PRMT R7, R4, 0x7610, R7 ;  /* 0x0000761004077816 */ /* 0x000fca0000000007 */
[----:B------:R0:W-:Y:S02]  /*5e60*/  STG.E.U16 desc[UR6][R2.64], R7 ;  /* 0x0000000702007986 */ /* 0x0001e4000c101506 */
[----:B----4-:R-:W4:Y:S01]  /*5e70*/  FCHK P0, R16, R17 ;  /* 0x0000001110007302 */ /* 0x010f220000000000 */
[----:B---3--:R-:W-:-:S04]  /*5e80*/  FFMA R5, -R17, R6, 1 ;  /* 0x3f80000011057423 */ /* 0x008fc80000000106 */
[----:B------:R-:W-:-:S04]  /*5e90*/  FFMA R5, R6, R5, R6 ;  /* 0x0000000506057223 */ /* 0x000fc80000000006 */
[----:B------:R-:W-:-:S04]  /*5ea0*/  FFMA R4, R16, R5, RZ ;  /* 0x0000000510047223 */ /* 0x000fc800000000ff */
[----:B------:R-:W-:-:S04]  /*5eb0*/  FFMA R6, -R17, R4, R16 ;  /* 0x0000000411067223 */ /* 0x000fc80000000110 */
[----:B------:R-:W-:Y:S01]  /*5ec0*/  FFMA R4, R5, R6, R4 ;  /* 0x0000000605047223 */ /* 0x000fe20000000004 */
[----:B0---4-:R-:W-:Y:S06]  /*5ed0*/  @!P0 BRA `(.L_x_880) ;  /* 0x00000000000c8947 */ /* 0x011fec0003800000 */
[----:B------:R-:W-:-:S07]  /*5ee0*/  MOV R18, 0x5f00 ;  /* 0x00005f0000127802 */ /* 0x000fce0000000f00 */
[----:B-12---:R-:W-:Y:S05]  /*5ef0*/  CALL.REL.NOINC `($__internal_13_$__cuda_sm3x_div_rn_noftz_f32_slowpath) ;  /* 0x0000000c00207944 */ /* 0x006fea0003c00000 */
[----:B------:R-:W-:-:S07]  /*5f00*/  IMAD.MOV.U32 R4, RZ, RZ, R21 ;  /* 0x000000ffff047224 */ /* 0x000fce00078e0015 */
.L_x_880:
[----:B------:R-:W-:Y:S05]  /*5f10*/  BSYNC.RECONVERGENT B0 ;  /* 0x0000000000007941 */ /* 0x000fea0003800200 */
.L_x_879:
[--C-:B------:R-:W-:Y:S01]  /*5f20*/  SHF.R.U32.HI R7, RZ, 0x5, R0.reuse ;  /* 0x00000005ff077819 */ /* 0x100fe20000011600 */
[----:B------:R-:W-:Y:S01]  /*5f30*/  BSSY.RECONVERGENT B0, `(.L_x_881) ;  /* 0x000001c000007945 */ /* 0x000fe20003800200 */
[----:B------:R-:W-:Y:S02]  /*5f40*/  LOP3.LUT R2, R15, 0x3fffffe0, R0, 0xf8, !PT ;  /* 0x3fffffe00f027812 */ /* 0x000fe400078ef800 */
[----:B------:R-:W-:Y:S02]  /*5f50*/  LEA R6, R7, UR4, 0x2 ;  /* 0x0000000407067c11 */ /* 0x000fe4000f8e10ff */
[----:B------:R-:W-:Y:S01]  /*5f60*/  LEA R16, R2, UR4, 0x2 ;  /* 0x0000000402107c11 */ /* 0x000fe2000f8e10ff */
[--C-:B------:R-:W-:Y:S01]  /*5f70*/  IMAD.IADD R2, R64, 0x1, R9.reuse ;  /* 0x0000000140027824 */ /* 0x100fe200078e0209 */
[----:B------:R-:W-:Y:S01]  /*5f80*/  F2FP.F16.F32.PACK_AB R4, RZ, R4 ;  /* 0x00000004ff04723e */ /* 0x000fe200000000ff */
[----:B------:R-:W0:Y:S03]  /*5f90*/  LDS R3, [R6+0x6110] ;  /* 0x0061100006037984 */ /* 0x000e260000000800 */
[----:B------:R-:W-:Y:S01]  /*5fa0*/  PRMT R9, R4, 0x7610, R9 ;  /* 0x0000761004097816 */ /* 0x000fe20000000009 */
[----:B------:R-:W3:Y:S01]  /*5fb0*/  LDS R16, [R16+0x6210] ;  /* 0x0062100010107984 */ /* 0x000ee20000000800 */
[----:B0-----:R-:W-:Y:S01]  /*5fc0*/  FADD R17, R3, 9.9999999747524270788e-07 ;  /* 0x358637bd03117421 */ /* 0x001fe20000000000 */
[----:B------:R-:W-:-:S03]  /*5fd0*/  LEA R3, R2, R15, 0x5 ;  /* 0x0000000f02037211 */ /* 0x000fc600078e28ff */
[----:B------:R-:W0:Y:S01]  /*5fe0*/  MUFU.RCP R5, R17 ;  /* 0x0000001100057308 */ /* 0x000e220000001000 */
[----:B------:R-:W-:-:S05]  /*5ff0*/  IADD3 R3, P0, PT, R3, R86, RZ ;  /* 0x0000005603037210 */ /* 0x000fca0007f1e0ff */
[----:B------:R-:W-:Y:S01]  /*6000*/  IMAD.X R8, RZ, RZ, R52, P0 ;  /* 0x000000ffff087224 */ /* 0x000fe200000e0634 */
[----:B------:R-:W-:-:S04]  /*6010*/  LEA R2, P0, R3, UR8, 0x1 ;  /* 0x0000000803027c11 */ /* 0x000fc8000f8008ff */
[----:B------:R-:W-:Y:S01]  /*6020*/  LEA.HI.X R3, R3, UR9, R8, 0x1, P0 ;  /* 0x0000000903037c11 */ /* 0x000fe200080f0c08 */
[----:B------:R-:W-:-:S04]  /*6030*/  VIADD R8, R0, 0x80 ;  /* 0x0000008000087836 */ /* 0x000fc80000000000 */
        /* <DEDUP_REMOVED lines=11> */
.L_x_882:
[----:B------:R-:W-:Y:S05]  /*60f0*/  BSYNC.RECONVERGENT B0 ;  /* 0x0000000000007941 */ /* 0x000fea0003800200 */
.L_x_881:
        /* <DEDUP_REMOVED lines=16> */
[----:B------:R-:W-:-:S05]  /*6200*/  LEA.HI.X R3, R3, UR9, R8, 0x1, P0 ;  /* 0x0000000903037c11 */ /* 0x000fca00080f0c08 */
        /* <DEDUP_REMOVED lines=11> */
.L_x_884:
[----:B------:R-:W-:Y:S05]  /*62c0*/  BSYNC.RECONVERGENT B0 ;  /* 0x0000000000007941 */ /* 0x000fea0003800200 */
.L_x_883:
[----:B------:R-:W-:Y:S01]  /*62d0*/  IMAD.IADD R2, R64, 0x1, R9 ;  /* 0x0000000140027824 */ /* 0x000fe200078e0209 */
[----:B------:R-:W-:Y:S01]  /*62e0*/  F2FP.F16.F32.PACK_AB R4, RZ, R4 ;  /* 0x00000004ff04723e */ /* 0x000fe200000000ff */
[----:B------:R-:W-:Y:S02]  /*62f0*/  VIADD R5, R0, 0x100 ;  /* 0x0000010000057836 */ /* 0x000fe40000000000 */
[----:B------:R-:W-:Y:S02]  /*6300*/  IMAD R3, R2, 0x20, R15 ;  /* 0x0000002002037824 */ /* 0x000fe400078e020f */
[----:B------:R-:W-:-:S03]  /*6310*/  VIADD R0, R0, 0x200 ;  /* 0x0000020000007836 */ /* 0x000fc60000000000 */
        /* <DEDUP_REMOVED lines=8> */
.L_x_799:
[----:B-1----:R-:W-:Y:S01]  /*63a0*/  IMAD.MOV.U32 R27, RZ, RZ, R3 ;  /* 0x000000ffff1b7224 */ /* 0x002fe200078e0003 */
[----:B------:R-:W-:Y:S01]  /*63b0*/  MOV R29, 0x1f ;  /* 0x0000001f001d7802 */ /* 0x000fe20000000f00 */
[----:B------:R-:W-:Y:S02]  /*63c0*/  IMAD.MOV.U32 R28, RZ, RZ, 0x10 ;  /* 0x00000010ff1c7424 */ /* 0x000fe400078e00ff */
[----:B------:R-:W-:-:S07]  /*63d0*/  IMAD.MOV.U32 R24, RZ, RZ, -0x1 ;  /* 0xffffffffff187424 */ /* 0x000fce00078e00ff */
[----:B-----5:R-:W-:Y:S05]  /*63e0*/  WARPSYNC.COLLECTIVE R24, `(.L_x_886) ;  /* 0x0000000018087348 */ /* 0x020fea0003c00000 */
[----:B------:R0:W1:Y:S02]  /*63f0*/  SHFL.BFLY P0, R21, R27, R28, R29 ;  /* 0x0c00001c1b157389 */ /* 0x000064000000001d */
[----:B01---5:R-:W-:Y:S05]  /*6400*/  ENDCOLLECTIVE ;  /* 0x000000000000791b */ /* 0x023fea0003800000 */
.L_x_886:
[----:B------:R-:W-:Y:S02]  /*6410*/  IMAD.MOV.U32 R28, RZ, RZ, 0x8 ;  /* 0x00000008ff1c7424 */ /* 0x000fe400078e00ff */
[----:B------:R-:W-:-:S05]  /*6420*/  IMAD.MOV.U32 R2, RZ, RZ, R21 ;  /* 0x000000ffff027224 */ /* 0x000fca00078e0015 */
[----:B------:R-:W-:-:S05]  /*6430*/  FMNMX R2, R3, R2, !PT ;  /* 0x0000000203027209 */ /* 0x000fca0007800000 */
[----:B------:R-:W-:-:S07]  /*6440*/  IMAD.MOV.U32 R27, RZ, RZ, R2 ;  /* 0x000000ffff1b7224 */ /* 0x000fce00078e0002 */
[----:B------:R-:W-:Y:S05]  /*6450*/  WARPSYNC.COLLECTIVE R24, `(.L_x_887) ;  /* 0x0000000018087348 */ /* 0x000fea0003c00000 */
[----:B------:R0:W1:Y:S02]  /*6460*/  SHFL.BFLY P0, R21, R27, R28, R29 ;  /* 0x0c00001c1b157389 */ /* 0x000064000000001d */
[----:B01----:R-:W-:Y:S05]  /*6470*/  ENDCOLLECTIVE ;  /* 0x000000000000791b */ /* 0x003fea0003800000 */
.L_x_887:
[----:B------:R-:W-:Y:S01]  /*6480*/  IMAD.MOV.U32 R28, RZ, RZ, 0x4 ;  /* 0x00000004ff1c7424 */ /* 0x000fe200078e00ff */
[----:B------:R-:W-:-:S04]  /*6490*/  MOV R9, R21 ;  /* 0x0000001500097202 */ /* 0x000fc80000000f00 */
[----:B------:R-:W-:-:S05]  /*64a0*/  FMNMX R9, R2, R9, !PT ;  /* 0x0000000902097209 */ /* 0x000fca0007800000 */
[----:B------:R-:W-:-:S07]  /*64b0*/  IMAD.MOV.U32 R27, RZ, RZ, R9 ;  /* 0x000000ffff1b7224 */ /* 0x000fce00078e0009 */
[----:B------:R-:W-:Y:S05]  /*64c0*/  WARPSYNC.COLLECTIVE R24, `(.L_x_888) ;  /* 0x0000000018087348 */ /* 0x000fea0003c00000 */
[----:B------:R0:W1:Y:S02]  /*64d0*/  SHFL.BFLY P0, R21, R27, R28, R29 ;  /* 0x0c00001c1b157389 */ /* 0x000064000000001d */
[----:B01----:R-:W-:Y:S05]  /*64e0*/  ENDCOLLECTIVE ;  /* 0x000000000000791b */ /* 0x003fea0003800000 */
.L_x_888:
[----:B------:R-:W-:Y:S01]  /*64f0*/  MOV R28, 0x2 ;  /* 0x00000002001c7802 */ /* 0x000fe20000000f00 */
[----:B------:R-:W-:-:S05]  /*6500*/  IMAD.MOV.U32 R10, RZ, RZ, R21 ;  /* 0x000000ffff0a7224 */ /* 0x000fca00078e0015 */
[----:B------:R-:W-:-:S05]  /*6510*/  FMNMX R10, R9, R10, !PT ;  /* 0x0000000a090a7209 */ /* 0x000fca0007800000 */
[----:B------:R-:W-:-:S07]  /*6520*/  IMAD.MOV.U32 R27, RZ, RZ, R10 ;  /* 0x000000ffff1b7224 */ /* 0x000fce00078e000a */
[----:B------:R-:W-:Y:S05]  /*6530*/  WARPSYNC.COLLECTIVE R24, `(.L_x_889) ;  /* 0x0000000018087348 */ /* 0x000fea0003c00000 */
[----:B------:R0:W1:Y:S02]  /*6540*/  SHFL.BFLY P0, R21, R27, R28, R29 ;  /* 0x0c00001c1b157389 */ /* 0x000064000000001d */
[----:B01----:R-:W-:Y:S05]  /*6550*/  ENDCOLLECTIVE ;  /* 0x000000000000791b */ /* 0x003fea0003800000 */
.L_x_889:
[----:B------:R-:W-:Y:S02]  /*6560*/  IMAD.MOV.U32 R28, RZ, RZ, 0x1 ;  /* 0x00000001ff1c7424 */ /* 0x000fe400078e00ff */
[----:B------:R-:W-:-:S05]  /*6570*/  IMAD.MOV.U32 R11, RZ, RZ, R21 ;  /* 0x000000ffff0b7224 */ /* 0x000fca00078e0015 */
[----:B------:R-:W-:-:S05]  /*6580*/  FMNMX R11, R10, R11, !PT ;  /* 0x0000000b0a0b7209 */ /* 0x000fca0007800000 */
[----:B------:R-:W-:-:S07]  /*6590*/  IMAD.MOV.U32 R27, RZ, RZ, R11 ;  /* 0x000000ffff1b7224 */ /* 0x000fce00078e000b */
[----:B------:R-:W-:Y:S05]  /*65a0*/  WARPSYNC.COLLECTIVE R24, `(.L_x_890) ;  /* 0x0000000018087348 */ /* 0x000fea0003c00000 */
[----:B------:R0:W1:Y:S02]  /*65b0*/  SHFL.BFLY P0, R21, R27, R28, R29 ;  /* 0x0c00001c1b157389 */ /* 0x000064000000001d */
[----:B01----:R-:W-:Y:S05]  /*65c0*/  ENDCOLLECTIVE ;  /* 0x000000000000791b */ /* 0x003fea0003800000 */
.L_x_890:
[----:B------:R-:W-:Y:S01]  /*65d0*/  IMAD.MOV.U32 R12, RZ, RZ, R21 ;  /* 0x000000ffff0c7224 */ /* 0x000fe200078e0015 */
[----:B------:R-:W-:Y:S06]  /*65e0*/  BRA `(.L_x_891) ;  /* 0xffffffa800907947 */ /* 0x000fec000383ffff */
.L_x_827:
[----:B-1----:R-:W-:Y:S01]  /*65f0*/  MOV R27, R20 ;  /* 0x00000014001b7202 */ /* 0x002fe20000000f00 */
[----:B------:R-:W-:Y:S02]  /*6600*/  IMAD.MOV.U32 R28, RZ, RZ, 0x10 ;  /* 0x00000010ff1c7424 */ /* 0x000fe400078e00ff */
[----:B------:R-:W-:Y:S02]  /*6610*/  IMAD.MOV.U32 R29, RZ, RZ, 0x1f ;  /* 0x0000001fff1d7424 */ /* 0x000fe400078e00ff */
[----:B------:R-:W-:-:S07]  /*6620*/  IMAD.MOV.U32 R24, RZ, RZ, -0x1 ;  /* 0xffffffffff187424 */ /* 0x000fce00078e00ff */
[----:B------:R-:W-:Y:S05]  /*6630*/  WARPSYNC.COLLECTIVE R24, `(.L_x_892) ;  /* 0x0000000018087348 */ /* 0x000fea0003c00000 */
[----:B------:R0:W1:Y:S02]  /*6640*/  SHFL.BFLY P0, R21, R27, R28, R29 ;  /* 0x0c00001c1b157389 */ /* 0x000064000000001d */
[----:B01----:R-:W-:Y:S05]  /*6650*/  ENDCOLLECTIVE ;  /* 0x000000000000791b */ /* 0x003fea0003800000 */
.L_x_892:
[----:B------:R-:W-:Y:S02]  /*6660*/  IMAD.MOV.U32 R28, RZ, RZ, 0x8 ;  /* 0x00000008ff1c7424 */ /* 0x000fe400078e00ff */
[----:B------:R-:W-:-:S05]  /*6670*/  IMAD.MOV.U32 R17, RZ, RZ, R21 ;  /* 0x000000ffff117224 */ /* 0x000fca00078e0015 */
[----:B------:R-:W-:-:S04]  /*6680*/  FMNMX R17, R20, R17, !PT ;  /* 0x0000001114117209 */ /* 0x000fc80007800000 */
[----:B------:R-:W-:-:S07]  /*6690*/  MOV R27, R17 ;  /* 0x00000011001b7202 */ /* 0x000fce0000000f00 */
[----:B------:R-:W-:Y:S05]  /*66a0*/  WARPSYNC.COLLECTIVE R24, `(.L_x_893) ;  /* 0x0000000018087348 */ /* 0x000fea0003c00000 */
[----:B------:R0:W1:Y:S02]  /*66b0*/  SHFL.BFLY P0, R21, R27, R28, R29 ;  /* 0x0c00001c1b157389 */ /* 0x000064000000001d */
[----:B01----:R-:W-:Y:S05]  /*66c0*/  ENDCOLLECTIVE ;  /* 0x000000000000791b */ /* 0x003fea0003800000 */
.L_x_893:
[----:B------:R-:W-:Y:S02]  /*66d0*/  IMAD.MOV.U32 R28, RZ, RZ, 0x4 ;  /* 0x00000004ff1c7424 */ /* 0x000fe400078e00ff */
[----:B------:R-:W-:-:S05]  /*66e0*/  IMAD.MOV.U32 R16, RZ, RZ, R21 ;  /* 0x000000ffff107224 */ /* 0x000fca00078e0015 */
[----:B------:R-:W-:-:S05]  /*66f0*/  FMNMX R16, R17, R16, !PT ;  /* 0x0000001011107209 */ /* 0x000fca0007800000 */
[----:B------:R-:W-:-:S07]  /*6700*/  IMAD.MOV.U32 R27, RZ, RZ, R16 ;  /* 0x000000ffff1b7224 */ /* 0x000fce00078e0010 */
[----:B------:R-:W-:Y:S05]  /*6710*/  WARPSYNC.COLLECTIVE R24, `(.L_x_894) ;  /* 0x0000000018087348 */ /* 0x000fea0003c00000 */
[----:B------:R0:W1:Y:S02]  /*6720*/  SHFL.BFLY P0, R21, R27, R28, R29 ;  /* 0x0c00001c1b157389 */ /* 0x000064000000001d */
[----:B01----:R-:W-:Y:S05]  /*6730*/  ENDCOLLECTIVE ;  /* 0x000000000000791b */ /* 0x003fea0003800000 */
.L_x_894:
[----:B------:R-:W-:Y:S01]  /*6740*/  IMAD.MOV.U32 R28, RZ, RZ, 0x2 ;  /* 0x00000002ff1c7424 */ /* 0x000fe200078e00ff */
[----:B------:R-:W-:-:S04]  /*6750*/  MOV R19, R21 ;  /* 0x0000001500137202 */ /* 0x000fc80000000f00 */
[----:B------:R-:W-:-:S05]  /*6760*/  FMNMX R19, R16, R19, !PT ;  /* 0x0000001310137209 */ /* 0x000fca0007800000 */
[----:B------:R-:W-:-:S07]  /*6770*/  IMAD.MOV.U32 R27, RZ, RZ, R19 ;  /* 0x000000ffff1b7224 */ /* 0x000fce00078e0013 */
[----:B------:R-:W-:Y:S05]  /*6780*/  WARPSYNC.COLLECTIVE R24, `(.L_x_895) ;  /* 0x0000000018087348 */ /* 0x000fea0003c00000 */
[----:B------:R0:W1:Y:S02]  /*6790*/  SHFL.BFLY P0, R21, R27, R28, R29 ;  /* 0x0c00001c1b157389 */ /* 0x000064000000001d */
[----:B01----:R-:W-:Y:S05]  /*67a0*/  ENDCOLLECTIVE ;  /* 0x000000000000791b */ /* 0x003fea0003800000 */
.L_x_895:
[----:B------:R-:W-:Y:S01]  /*67b0*/  MOV R28, 0x1 ;  /* 0x00000001001c7802 */ /* 0x000fe20000000f00 */
[----:B------:R-:W-:-:S05]  /*67c0*/  IMAD.MOV.U32 R18, RZ, RZ, R21 ;  /* 0x000000ffff127224 */ /* 0x000fca00078e0015 */
[----:B------:R-:W-:-:S05]  /*67d0*/  FMNMX R18, R19, R18, !PT ;  /* 0x0000001213127209 */ /* 0x000fca0007800000 */
[----:B------:R-:W-:-:S07]  /*67e0*/  IMAD.MOV.U32 R27, RZ, RZ, R18 ;  /* 0x000000ffff1b7224 */ /* 0x000fce00078e0012 */
[----:B------:R-:W-:Y:S05]  /*67f0*/  WARPSYNC.COLLECTIVE R24, `(.L_x_896) ;  /* 0x0000000018087348 */ /* 0x000fea0003c00000 */
[----:B------:R0:W1:Y:S02]  /*6800*/  SHFL.BFLY P0, R21, R27, R28, R29 ;  /* 0x0c00001c1b157389 */ /* 0x000064000000001d */
[----:B01----:R-:W-:Y:S05]  /*6810*/  ENDCOLLECTIVE ;  /* 0x000000000000791b */ /* 0x003fea0003800000 */
.L_x_896:
[----:B------:R-:W-:Y:S05]  /*6820*/  BRA `(.L_x_897) ;  /* 0xffffffc000b87947 */ /* 0x000fea000383ffff */
        .weak           $__internal_12_$__cuda_sm20_rcp_rn_f32_slowpath
        .type           $__internal_12_$__cuda_sm20_rcp_rn_f32_slowpath,@function
        .size           $__internal_12_$__cuda_sm20_rcp_rn_f32_slowpath,($__internal_13_$__cuda_sm3x_div_rn_noftz_f32_slowpath - $__internal_12_$__cuda_sm20_rcp_rn_f32_slowpath)
$__internal_12_$__cuda_sm20_rcp_rn_f32_slowpath:
        /* <DEDUP_REMOVED lines=15> */
.L_x_899:
        /* <DEDUP_REMOVED lines=19> */
[--C-:B------:R-:W-:Y:S01]  /*6a50*/  LOP3.LUT P1, RZ, R19, R24, R18.reuse, 0xf8, !PT ;  /* 0x0000001813ff7212 */ /* 0x100fe2000782f812 */
[----:B------:R-:W-:Y:S01]  /*6a60*/  VIADD R19, R23, 0xffffff04 ;  /* 0xffffff0417137836 */ /* 0x000fe20000000000 */
[C---:B------:R-:W-:Y:S02]  /*6a70*/  LOP3.LUT P0, RZ, R21.reuse, 0x1, RZ, 0xc0, !PT ;  /* 0x0000000115ff7812 */ /* 0x040fe4000780c0ff */
[----:B------:R-:W-:Y:S02]  /*6a80*/  LOP3.LUT P2, RZ, R21, 0x2, RZ, 0xc0, !PT ;  /* 0x0000000215ff7812 */ /* 0x000fe4000784c0ff */
[----:B------:R-:W-:Y:S02]  /*6a90*/  SHF.R.U32.HI R18, RZ, R19, R18 ;  /* 0x00000013ff127219 */ /* 0x000fe40000011612 */
[----:B------:R-:W-:-:S02]  /*6aa0*/  PLOP3.LUT P0, PT, P0, P1, P2, 0xe0, 0x0 ;  /* 0x000000000000781c */ /* 0x000fc40000703c20 */
[----:B------:R-:W-:Y:S02]  /*6ab0*/  LOP3.LUT P1, RZ, R17, 0x7fffff, RZ, 0xc0, !PT ;  /* 0x007fffff11ff7812 */ /* 0x000fe4000782c0ff */
[----:B------:R-:W-:-:S05]  /*6ac0*/  SEL R16, RZ, 0x1, !P0 ;  /* 0x00000001ff107807 */ /* 0x000fca0004000000 */
[----:B------:R-:W-:-:S05]  /*6ad0*/  IMAD.MOV R16, RZ, RZ, -R16 ;  /* 0x000000ffff107224 */ /* 0x000fca00078e0a10 */
[----:B------:R-:W-:-:S13]  /*6ae0*/  ISETP.GE.AND P0, PT, R16, RZ, PT ;  /* 0x000000ff1000720c */ /* 0x000fda0003f06270 */
[----:B------:R-:W-:-:S04]  /*6af0*/  @!P0 VIADD R18, R18, 0x1 ;  /* 0x0000000112128836 */ /* 0x000fc80000000000 */
[----:B------:R-:W-:-:S05]  /*6b00*/  @!P1 IMAD.SHL.U32 R18, R18, 0x2, RZ ;  /* 0x0000000212129824 */ /* 0x000fca00078e00ff */
[----:B------:R-:W-:Y:S01]  /*6b10*/  LOP3.LUT R18, R18, 0x80000000, R17, 0xf8, !PT ;  /* 0x8000000012127812 */ /* 0x000fe200078ef811 */
[----:B------:R-:W-:Y:S06]  /*6b20*/  BRA `(.L_x_900) ;  /* 0x0000000000047947 */ /* 0x000fec0003800000 */
.L_x_901:
[----:B------:R0:W1:Y:S02]  /*6b30*/  MUFU.RCP R18, R17 ;  /* 0x0000001100127308 */ /* 0x0000640000001000 */
.L_x_900:
[----:B------:R-:W-:Y:S05]  /*6b40*/  BSYNC.RECONVERGENT B1 ;  /* 0x0000000000017941 */ /* 0x000fea0003800200 */
.L_x_898:
[----:B------:R-:W-:Y:S01]  /*6b50*/  MOV R16, R22 ;  /* 0x0000001600107202 */ /* 0x000fe20000000f00 */
[----:B0-----:R-:W-:-:S04]  /*6b60*/  IMAD.MOV.U32 R17, RZ, RZ, 0x0 ;  /* 0x00000000ff117424 */ /* 0x001fc800078e00ff */
[----:B-1----:R-:W-:Y:S05]  /*6b70*/  RET.REL.NODEC R16 `(_Z21int8_attention_kernelILi32ELb0EEvPK6__halfS2_S2_PS0_PKfiiiii) ;  /* 0xffffff9410207950 */ /* 0x002fea0003c3ffff */
        .weak           $__internal_13_$__cuda_sm3x_div_rn_noftz_f32_slowpath
        .type           $__internal_13_$__cuda_sm3x_div_rn_noftz_f32_slowpath,@function
        .size           $__internal_13_$__cuda_sm3x_div_rn_noftz_f32_slowpath,(.L_x_1856 - $__internal_13_$__cuda_sm3x_div_rn_noftz_f32_slowpath)
$__internal_13_$__cuda_sm3x_div_rn_noftz_f32_slowpath:
[----:B------:R-:W-:Y:S01]  /*6b80*/  SHF.R.U32.HI R20, RZ, 0x17, R17 ;  /* 0x00000017ff147819 */ /* 0x000fe20000011611 */
[----:B------:R-:W-:Y:S01]  /*6b90*/  BSSY.RECONVERGENT B2, `(.L_x_902) ;  /* 0x0000062000027945 */ /* 0x000fe20003800200 */
[----:B------:R-:W-:Y:S02]  /*6ba0*/  SHF.R.U32.HI R19, RZ, 0x17, R16 ;  /* 0x00000017ff137819 */ /* 0x000fe40000011610 */
[----:B------:R-:W-:Y:S02]  /*6bb0*/  LOP3.LUT R28, R20, 0xff, RZ, 0xc0, !PT ;  /* 0x000000ff141c7812 */ /* 0x000fe400078ec0ff */
[----:B------:R-:W-:-:S03]  /*6bc0*/  LOP3.LUT R24, R19, 0xff, RZ, 0xc0, !PT ;  /* 0x000000ff13187812 */ /* 0x000fc600078ec0ff */
[----:B------:R-:W-:Y:S02]  /*6bd0*/  VIADD R21, R28, 0xffffffff ;  /* 0xffffffff1c157836 */ /* 0x000fe40000000000 */
[----:B------:R-:W-:-:S03]  /*6be0*/  VIADD R20, R24, 0xffffffff ;  /* 0xffffffff18147836 */ /* 0x000fc60000000000 */
        /* <DEDUP_REMOVED lines=27> */
.L_x_903:
[----:B------:R-:W-:Y:S01]  /*6da0*/  LEA R20, R28, 0xc0800000, 0x17 ;  /* 0xc08000001c147811 */ /* 0x000fe200078eb8ff */
[----:B------:R-:W-:Y:S04]  /*6db0*/  BSSY.RECONVERGENT B3, `(.L_x_908) ;  /* 0x0000036000037945 */ /* 0x000fe80003800200 */
[----:B------:R-:W-:Y:S02]  /*6dc0*/  IMAD.IADD R20, R17, 0x1, -R20 ;  /* 0x0000000111147824 */ /* 0x000fe400078e0a14 */
[----:B------:R-:W-:Y:S02]  /*6dd0*/  VIADD R17, R24, 0xffffff81 ;  /* 0xffffff8118117836 */ /* 0x000fe40000000000 */
        /* <DEDUP_REMOVED lines=14> */
[----:B------:R-:W-:-:S04]  /*6ec0*/  IMAD.IADD R27, R16, 0x1, R20 ;  /* 0x00000001101b7824 */ /* 0x000fc800078e0214 */
        /* <DEDUP_REMOVED lines=32> */
.L_x_910:
[----:B------:R-:W-:-:S04]  /*70d0*/  LOP3.LUT R21, R21, 0x80000000, RZ, 0xc0, !PT ;  /* 0x8000000015157812 */ /* 0x000fc800078ec0ff */
[----:B------:R-:W-:Y:S01]  /*70e0*/  LOP3.LUT R21, R21, 0x7f800000, RZ, 0xfc, !PT ;  /* 0x7f80000015157812 */ /* 0x000fe200078efcff */
[----:B------:R-:W-:Y:S06]  /*70f0*/  BRA `(.L_x_911) ;  /* 0x0000000000047947 */ /* 0x000fec0003800000 */
.L_x_909:
[----:B------:R-:W-:-:S07]  /*7100*/  IMAD R21, R20, 0x800000, R21 ;  /* 0x0080000014157824 */ /* 0x000fce00078e0215 */
.L_x_911:
[----:B------:R-:W-:Y:S05]  /*7110*/  BSYNC.RECONVERGENT B3 ;  /* 0x0000000000037941 */ /* 0x000fea0003800200 */
.L_x_908:
[----:B------:R-:W-:Y:S05]  /*7120*/  BRA `(.L_x_912) ;  /* 0x0000000000207947 */ /* 0x000fea0003800000 */
.L_x_907:
[----:B------:R-:W-:-:S04]  /*7130*/  LOP3.LUT R16, R17, 0x80000000, R16, 0x48, !PT ;  /* 0x8000000011107812 */ /* 0x000fc800078e4810 */
[----:B------:R-:W-:Y:S01]  /*7140*/  LOP3.LUT R21, R16, 0x7f800000, RZ, 0xfc, !PT ;  /* 0x7f80000010157812 */ /* 0x000fe200078efcff */
[----:B------:R-:W-:Y:S06]  /*7150*/  BRA `(.L_x_912) ;  /* 0x0000000000147947 */ /* 0x000fec0003800000 */
.L_x_906:
[----:B------:R-:W-:Y:S01]  /*7160*/  LOP3.LUT R21, R17, 0x80000000, R16, 0x48, !PT ;  /* 0x8000000011157812 */ /* 0x000fe200078e4810 */
[----:B------:R-:W-:Y:S06]  /*7170*/  BRA `(.L_x_912) ;  /* 0x00000000000c7947 */ /* 0x000fec0003800000 */
.L_x_905:
[----:B------:R-:W0:Y:S01]  /*7180*/  MUFU.RSQ R21, -QNAN ;  /* 0xffc0000000157908 */ /* 0x000e220000001400 */
[----:B------:R-:W-:Y:S05]  /*7190*/  BRA `(.L_x_912) ;  /* 0x0000000000047947 */ /* 0x000fea0003800000 */
.L_x_904:
[----:B------:R-:W-:-:S07]  /*71a0*/  FADD.FTZ R21, R16, R17 ;  /* 0x0000001110157221 */ /* 0x000fce0000010000 */
.L_x_912:
[----:B------:R-:W-:Y:S05]  /*71b0*/  BSYNC.RECONVERGENT B2 ;  /* 0x0000000000027941 */ /* 0x000fea0003800200 */
.L_x_902:
[----:B------:R-:W-:Y:S02]  /*71c0*/  IMAD.MOV.U32 R16, RZ, RZ, R18 ;  /* 0x000000ffff107224 */ /* 0x000fe400078e0012 */
[----:B------:R-:W-:-:S04]  /*71d0*/  IMAD.MOV.U32 R17, RZ, RZ, 0x0 ;  /* 0x00000000ff117424 */ /* 0x000fc800078e00ff */
[----:B0-----:R-:W-:Y:S05]  /*71e0*/  RET.REL.NODEC R16 `(_Z21int8_attention_kernelILi32ELb0EEvPK6__halfS2_S2_PS0_PKfiiiii) ;  /* 0xffffff8c10847950 */ /* 0x001fea0003c3ffff */
.L_x_913:
        /* <DEDUP_REMOVED lines=9> */
.L_x_1856:


//--------------------- .text._Z21int8_attention_kernelILi256ELb1EEvPK6__halfS2_S2_PS0_PKfiiiii --------------------------
	.section	.text._Z21int8_attention_kernelILi256ELb1EEvPK6__halfS2_S2_PS0_PKfiiiii,"ax",@progbits
	.align	128
        .global         _Z21int8_attention_kernelILi256ELb1EEvPK6__halfS2_S2_PS0_PKfiiiii
        .type           _Z21int8_attention_kernelILi256ELb1EEvPK6__halfS2_S2_PS0_PKfiiiii,@function
        .size           _Z21int8_attention_kernelILi256ELb1EEvPK6__halfS2_S2_PS0_PKfiiiii,(.L_x_1858 - _Z21int8_attention_kernelILi256ELb1EEvPK6__halfS2_S2_PS0_PKfiiiii)
        .other          _Z21int8_attention_kernelILi256ELb1EEvPK6__halfS2_S2_PS0_PKfiiiii,@"STO_CUDA_ENTRY STV_DEFAULT"
_Z21int8_attention_kernelILi256ELb1EEvPK6__halfS2_S2_PS0_PKfiiiii:
.text._Z21int8_attention_kernelILi256ELb1EEvPK6__halfS2_S2_PS0_PKfiiiii:
        /* <DEDUP_REMOVED lines=24> */
[----:B------:R-:W4:Y:S01]  /*0180*/  S2UR UR4, SR_CTAID.X ;  /* 0x00000000000479c3 */ /* 0x000f220000002500 */
[----:B--2---:R-:W-:Y:S01]  /*0190*/  ISETP.GE.AND P2, PT, R122, RZ, PT ;  /* 0x000000ff7a00720c */ /* 0x004fe20003f46270 */
[----:B------:R-:W-:Y:S01]  /*01a0*/  IMAD.MOV R101, RZ, RZ, -R103 ;  /* 0x000000ffff657224 */ /* 0x000fe200078e0a67 */
[----:B------:R-:W-:Y:S01]  /*01b0*/  BSSY.RECONVERGENT B0, `(.L_x_914) ;  /* 0x00000b0000007945 */ /* 0x000fe20003800200 */
[----:B------:R-:W-:Y:S01]  /*01c0*/  IMAD.MOV.U32 R123, RZ, RZ, RZ ;  /* 0x000000ffff7b7224 */ /* 0x000fe200078e00ff */
[----:B0-----:R-:W-:Y:S02]  /*01d0*/  MOV R4, RZ ;  /* 0x000000ff00047202 */ /* 0x001fe40000000f00 */
[----:B------:R-:W-:Y:S01]  /*01e0*/  VIADDMNMX R101, R101, R118, 0x20, PT ;  /* 0x0000002065657446 */ /* 0x000fe20003800176 */
[----:B------:R-:W-:Y:S01]  /*01f0*/  IMAD.WIDE.U32 R118, R118, 0x100, RZ ;  /* 0x0000010076767825 */ /* 0x000fe200078e00ff */
[----:B---3--:R-:W-:-:S02]  /*0200*/  IABS R2, R122 ;  /* 0x0000007a00027213 */ /* 0x008fc40000000000 */
[----:B------:R-:W-:Y:S01]  /*0210*/  SHF.L.U32 R99, R101, 0x8, RZ ;  /* 0x0000000865637819 */ /* 0x000fe200000006ff */
[----:B-1----:R-:W-:Y:S01]  /*0220*/  IMAD.MOV R8, RZ, RZ, -R5 ;  /* 0x000000ffff087224 */ /* 0x002fe200078e0a05 */
[----:B----4-:R-:W-:-:S03]  /*0230*/  SHF.R.U32.HI R104, RZ, 0x5, R102 ;  /* 0x00000005ff687819 */ /* 0x010fc60000011666 */
        /* <DEDUP_REMOVED lines=16> */
[----:B------:R-:W-:Y:S02]  /*0340*/  @!P1 IMAD.IADD R0, R0, 0x1, -R7 ;  /* 0x0000000100009824 */ /* 0x000fe400078e0a07 */
[----:B------:R-:W-:-:S03]  /*0350*/  IMAD R7, R4, UR4, RZ ;  /* 0x0000000404077c24 */ /* 0x000fc6000f8e02ff */
[----:B------:R-:W-:Y:S02]  /*0360*/  @!P2 IADD3 R0, PT, PT, -R0, RZ, RZ ;  /* 0x000000ff0000a210 */ /* 0x000fe40007ffe1ff */
[----:B------:R-:W-:Y:S02]  /*0370*/  @!P0 LOP3.LUT R0, RZ, R9, RZ, 0x33, !PT ;  /* 0x00000009ff008212 */ /* 0x000fe400078e33ff */
[----:B------:R-:W-:-:S03]  /*0380*/  ISETP.GE.AND P0, PT, R102, R99, PT ;  /* 0x000000636600720c */ /* 0x000fc60003f06270 */
[----:B------:R-:W-:Y:S02]  /*0390*/  IMAD.MOV.U32 R2, RZ, RZ, R0 ;  /* 0x000000ffff027224 */ /* 0x000fe400078e0000 */
[----:B------:R-:W-:Y:S02]  /*03a0*/  IMAD R0, R119, R122, RZ ;  /* 0x0000007a77007224 */ /* 0x000fe400078e02ff */
[----:B------:R-:W-:-:S04]  /*03b0*/  IMAD.WIDE.U32 R2, R9, UR4, R2 ;  /* 0x0000000409027c25 */ /* 0x000fc8000f8e0002 */
[C---:B------:R-:W-:Y:S02]  /*03c0*/  IMAD R5, R118.reuse, R5, R0 ;  /* 0x0000000576057224 */ /* 0x040fe400078e0200 */
[----:B------:R-:W-:Y:S02]  /*03d0*/  IMAD.IADD R7, R3, 0x1, R7 ;  /* 0x0000000103077824 */ /* 0x000fe400078e0207 */
[----:B------:R-:W-:Y:S02]  /*03e0*/  IMAD R0, R119, R2, RZ ;  /* 0x0000000277007224 */ /* 0x000fe400078e02ff */
[----:B------:R-:W-:-:S04]  /*03f0*/  IMAD.WIDE.U32 R122, R118, R122, RZ ;  /* 0x0000007a767a7225 */ /* 0x000fc800078e00ff */
[----:B------:R-:W-:Y:S01]  /*0400*/  IMAD R77, R118, R7, R0 ;  /* 0x00000007764d7224 */ /* 0x000fe200078e0200 */
[----:B------:R-:W-:Y:S01]  /*0410*/  LEA R4, P1, R122, R10, 0x1 ;  /* 0x0000000a7a047211 */ /* 0x000fe200078208ff */
        /* <DEDUP_REMOVED lines=8> */
[----:B------:R-:W-:Y:S01]  /*04a0*/  IMAD.SHL.U32 R12, R6, 0x2000, RZ ;  /* 0x00002000060c7824 */ /* 0x000fe200078e00ff */
        /* <DEDUP_REMOVED lines=9> */
[----:B------:R-:W-:Y:S02]  /*0540*/  IMAD.MOV.U32 R10, RZ, RZ, RZ ;  /* 0x000000ffff0a7224 */ /* 0x000fe400078e00ff */
[----:B------:R-:W-:Y:S02]  /*0550*/  IMAD.MOV.U32 R0, RZ, RZ, RZ ;  /* 0x000000ffff007224 */ /* 0x000fe400078e00ff */
[----:B------:R-:W-:-:S07]  /*0560*/  IMAD.MOV.U32 R13, RZ, RZ, R102 ;  /* 0x000000ffff0d7224 */ /* 0x000fce00078e0066 */
.L_x_918:
[----:B------:R-:W-:-:S05]  /*0570*/  IADD3 R9, PT, PT, R12, R13, RZ ;  /* 0x0000000d0c097210 */ /* 0x000fca0007ffe0ff */
        /* <DEDUP_REMOVED lines=17> */
[----:B------:R-:W-:-:S02]  /*0690*/  VIADD R10, R10, 0x10 ;  /* 0x000000100a0a7836 */ /* 0x000fc40000000000 */
        /* <DEDUP_REMOVED lines=27> */
.L_x_917:
[----:B------:R-:W-:Y:S05]  /*0850*/  BSYNC.RECONVERGENT B1 ;  /* 0x0000000000017941 */ /* 0x000fea0003800200 */
.L_x_916:
        /* <DEDUP_REMOVED lines=33> */
.L_x_920:
[----:B------:R-:W-:Y:S05]  /*0a70*/  BSYNC.RECONVERGENT B1 ;  /* 0x0000000000017941 */ /* 0x000fea0003800200 */
.L_x_919:
        /* <DEDUP_REMOVED lines=23> */
.L_x_922:
[----:B------:R-:W-:Y:S05]  /*0bf0*/  BSYNC.RECONVERGENT B1 ;  /* 0x0000000000017941 */ /* 0x000fea0003800200 */
.L_x_921:
[----:B------:R-:W-:Y:S05]  /*0c00*/  @!P1 BRA `(.L_x_915) ;  /* 0x0000000000289947 */ /* 0x000fea0003800000 */
[----:B------:R-:W-:-:S07]  /*0c10*/  IMAD.MOV.U32 R10, RZ, RZ, RZ ;  /* 0x000000ffff0a7224 */ /* 0x000fce00078e00ff */
.L_x_923:
[----:B------:R-:W-:-:S04]  /*0c20*/  IMAD.IADD R9, R12, 0x1, R13 ;  /* 0x000000010c097824 */ /* 0x000fc800078e020d */
[----:B------:R-:W-:-:S06]  /*0c30*/  IMAD.WIDE.U32 R8, R9, 0x2, R4 ;  /* 0x0000000209087825 */ /* 0x000fcc00078e0004 */
[----:B------:R-:W2:Y:S01]  /*0c40*/  LDG.E.U16.CONSTANT R8, desc[UR6][R8.64] ;  /* 0x0000000608087981 */ /* 0x000ea2000c1e9500 */
[----:B------:R-:W-:Y:S01]  /*0c50*/  VIADD R10, R10, 0x1 ;  /* 0x000000010a0a7836 */ /* 0x000fe20000000000 */
[----:B------:R-:W-:-:S04]  /*0c60*/  IADD3 R13, PT, PT, R13, 0x80, RZ ;  /* 0x000000800d0d7810 */ /* 0x000fc80007ffe0ff */
[----:B------:R-:W-:Y:S01]  /*0c70*/  ISETP.NE.AND P0, PT, R10, R15, PT ;  /* 0x0000000f0a00720c */ /* 0x000fe20003f05270 */
[----:B--2---:R-:W-:-:S05]  /*0c80*/  HADD2.F32 R11, -RZ, R8.H0_H0 ;  /* 0x20000008ff0b7230 */ /* 0x004fca0000004100 */
[----:B------:R-:W-:-:S07]  /*0c90*/  FMNMX R0, |R11|, R0, !PT ;  /* 0x000000000b007209 */ /* 0x000fce0007800200 */
[----:B------:R-:W-:Y:S05]  /*0ca0*/  @P0 BRA `(.L_x_923) ;  /* 0xfffffffc00dc0947 */ /* 0x000fea000383ffff */
.L_x_915:
[----:B------:R-:W-:Y:S05]  /*0cb0*/  BSYNC.RECONVERGENT B0 ;  /* 0x0000000000007941 */ /* 0x000fea0003800200 */
.L_x_914:
        /* <DEDUP_REMOVED lines=12> */
[----:B0-----:R-:W-:Y:S01]  /*0d80*/  FMNMX R11, R8, R11, !PT ;  /* 0x0000000b080b7209 */ /* 0x001fe20007800000 */
[----:B------:R-:W-:-:S04]  /*0d90*/  IMAD.MOV.U32 R8, RZ, RZ, -0xeb60d36 ;  /* 0xf149f2caff087424 */ /* 0x000fc800078e00ff */
        /* <DEDUP_REMOVED lines=20> */
.L_x_1027:
[----:B-1----:R-:W-:-:S07]  /*0ee0*/  FMNMX R8, R10, R13, !PT ;  /* 0x0000000d0a087209 */ /* 0x002fce0007800000 */
.L_x_924:
        /* <DEDUP_REMOVED lines=21> */
[----:B------:R-:W-:Y:S05]  /*1040*/  CALL.REL.NOINC `($__internal_15_$__cuda_sm3x_div_rn_noftz_f32_slowpath) ;  /* 0x0000007000347944 */ /* 0x000fea0003c00000 */
.L_x_926:
        /* <DEDUP_REMOVED lines=14> */
.L_x_931:
[----:B0-----:R-:W-:-:S04]  /*1130*/  LEA R0, R6, R17, 0xd ;  /* 0x0000001106007211 */ /* 0x001fc800078e68ff */
[----:B------:R-:W-:-:S04]  /*1140*/  LOP3.LUT R0, R0, 0x7fffff00, RZ, 0xc0, !PT ;  /* 0x7fffff0000007812 */ /* 0x000fc800078ec0ff */
[----:B------:R-:W-:-:S05]  /*1150*/  LOP3.LUT R9, R0, 0xff, R17, 0xf8, !PT ;  /* 0x000000ff00097812 */ /* 0x000fca00078ef811 */
[----:B------:R-:W-:-:S06]  /*1160*/  IMAD.WIDE.U32 R8, R9, 0x2, R4 ;  /* 0x0000000209087825 */ /* 0x000fcc00078e0004 */
[----:B------:R-:W2:Y:S01]  /*1170*/  LDG.E.U16.CONSTANT R8, desc[UR6][R8.64] ;  /* 0x0000000608087981 */ /* 0x000ea2000c1e9500 */
[----:B------:R-:W-:Y:S01]  /*1180*/  IMAD.MOV.U32 R11, RZ, RZ, 0x3f000000 ;  /* 0x3f000000ff0b7424 */ /* 0x000fe200078e00ff */
[C---:B------:R-:W-:Y:S01]  /*1190*/  LOP3.LUT R13, R17.reuse, 0x7fffffff, RZ, 0xc0, !PT ;  /* 0x7fffffff110d7812 */ /* 0x040fe200078ec0ff */
[----:B------:R-:W-:Y:S02]  /*11a0*/  VIADD R10, R10, 0x1 ;  /* 0x000000010a0a7836 */ /* 0x000fe40000000000 */
        /* <DEDUP_REMOVED lines=12> */
.L_x_930:
[----:B------:R-:W-:Y:S05]  /*1270*/  BSYNC.RECONVERGENT B1 ;  /* 0x0000000000017941 */ /* 0x000fea0003800200 */
.L_x_929:
[----:B------:R-:W-:Y:S05]  /*1280*/  @!P1 BRA `(.L_x_928) ;  /* 0x0000000400049947 */ /* 0x000fea0003800000 */
[----:B------:R-:W-:-:S04]  /*1290*/  LOP3.LUT R19, R17, 0xff, RZ, 0xc0, !PT ;  /* 0x000000ff11137812 */ /* 0x000fc800078ec0ff */
[----:B------:R-:W-:-:S07]  /*12a0*/  LOP3.LUT R21, R19, 0x80, RZ, 0x3c, !PT ;  /* 0x0000008013157812 */ /* 0x000fce00078e3cff */
.L_x_932:
[----:B---3--:R-:W-:-:S04]  /*12b0*/  LEA R12, R6, R17, 0xd ;  /* 0x00000011060c7211 */ /* 0x008fc800078e68ff */
[----:B------:R-:W-:Y:S01]  /*12c0*/  LOP3.LUT R9, R19, 0x7fffff00, R12, 0xf8, !PT ;  /* 0x7fffff0013097812 */ /* 0x000fe200078ef80c */
[----:B0-----:R-:W-:-:S04]  /*12d0*/  VIADD R0, R12, 0x80 ;  /* 0x000000800c007836 */ /* 0x001fc80000000000 */
[----:B------:R-:W-:Y:S01]  /*12e0*/  IMAD.WIDE.U32 R8, R9, 0x2, R4 ;  /* 0x0000000209087825 */ /* 0x000fe200078e0004 */
[----:B------:R-:W-:-:S03]  /*12f0*/  LOP3.LUT R11, R21, 0x7fffff00, R0, 0xf8, !PT ;  /* 0x7fffff00150b7812 */ /* 0x000fc600078ef800 */
[C---:B------:R-:W-:Y:S02]  /*1300*/  VIADD R0, R12.reuse, 0x100 ;  /* 0x000001000c007836 */ /* 0x040fe40000000000 */
[----:B------:R-:W2:Y:S01]  /*1310*/  LDG.E.U16.CONSTANT R8, desc[UR6][R8.64] ;  /* 0x0000000608087981 */ /* 0x000ea2000c1e9500 */
[----:B------:R-:W-:Y:S02]  /*1320*/  IMAD.WIDE.U32 R10, R11, 0x2, R4 ;  /* 0x000000020b0a7825 */ /* 0x000fe400078e0004 */
[----:B------:R-:W-:Y:S02]  /*1330*/  LOP3.LUT R13, R19, 0x7fffff00, R0, 0xf8, !PT ;  /* 0x7fffff00130d7812 */ /* 0x000fe400078ef800 */
[----:B------:R-:W-:Y:S02]  /*1340*/  VIADD R0, R12, 0x180 ;  /* 0x000001800c007836 */ /* 0x000fe40000000000 */
[----:B------:R-:W3:Y:S01]  /*1350*/  LDG.E.U16.CONSTANT R10, desc[UR6][R10.64] ;  /* 0x000000060a0a7981 */ /* 0x000ee2000c1e9500 */
[----:B------:R-:W-:-:S02]  /*1360*/  IMAD.WIDE.U32 R12, R13, 0x2, R4 ;  /* 0x000000020d0c7825 */ /* 0x000fc400078e0004 */
[----:B------:R-:W-:-:S04]  /*1370*/  LOP3.LUT R15, R21, 0x7fffff00, R0, 0xf8, !PT ;  /* 0x7fffff00150f7812 */ /* 0x000fc800078ef800 */
[----:B------:R-:W4:Y:S01]  /*1380*/  LDG.E.U16.CONSTANT R12, desc[UR6][R12.64] ;  /* 0x000000060c0c7981 */ /* 0x000f22000c1e9500 */
[----:B------:R-:W-:-:S06]  /*1390*/  IMAD.WIDE.U32 R14, R15, 0x2, R4 ;  /* 0x000000020f0e7825 */ /* 0x000fcc00078e0004 */
[----:B------:R-:W5:Y:S01]  /*13a0*/  LDG.E.U16.CONSTANT R14, desc[UR6][R14.64] ;  /* 0x000000060e0e7981 */ /* 0x000f62000c1e9500 */
[----:B------:R-:W-:Y:S01]  /*13b0*/  MOV R23, 0x3f000000 ;  /* 0x3f00000000177802 */ /* 0x000fe20000000f00 */
[----:B------:R-:W-:Y:S02]  /*13c0*/  VIADD R18, R17, 0x80 ;  /* 0x0000008011127836 */ /* 0x000fe40000000000 */
[----:B--2---:R-:W-:-:S05]  /*13d0*/  HADD2.F32 R0, -RZ, R8.H0_H0 ;  /* 0x20000008ff007230 */ /* 0x004fca0000004100 */
[----:B------:R-:W-:Y:S01]  /*13e0*/  FMUL R0, R0, R41 ;  /* 0x0000002900007220 */ /* 0x000fe20000400000 */
[----:B---3--:R-:W-:-:S04]  /*13f0*/  HADD2.F32 R8, -RZ, R10.H0_H0 ;  /* 0x2000000aff087230 */ /* 0x008fc80000004100 */
[----:B------:R-:W-:Y:S01]  /*1400*/  LOP3.LUT R9, R23, 0x80000000, R0, 0xb8, !PT ;  /* 0x8000000017097812 */ /* 0x000fe200078eb800 */
[----:B------:R-:W-:Y:S01]  /*1410*/  FMUL R8, R8, R41 ;  /* 0x0000002908087220 */ /* 0x000fe20000400000 */
[----:B----4-:R-:W-:-:S03]  /*1420*/  HADD2.F32 R10, -RZ, R12.H0_H0 ;  /* 0x2000000cff0a7230 */ /* 0x010fc60000004100 */
[----:B------:R-:W-:Y:S01]  /*1430*/  FADD.RZ R9, R0, R9 ;  /* 0x0000000900097221 */ /* 0x000fe2000000c000 */
[----:B------:R-:W-:Y:S01]  /*1440*/  LOP3.LUT R11, R23, 0x80000000, R8, 0xb8, !PT ;  /* 0x80000000170b7812 */ /* 0x000fe200078eb808 */
[----:B------:R-:W-:Y:S01]  /*1450*/  FMUL R10, R10, R41 ;  /* 0x000000290a0a7220 */ /* 0x000fe20000400000 */
[----:B-----5:R-:W-:-:S03]  /*1460*/  HADD2.F32 R14, -RZ, R14.H0_H0 ;  /* 0x2000000eff0e7230 */ /* 0x020fc60000004100 */
[----:B------:R-:W-:Y:S01]  /*1470*/  FADD.RZ R11, R8, R11 ;  /* 0x0000000b080b7221 */ /* 0x000fe2000000c000 */
[----:B------:R-:W0:Y:S01]  /*1480*/  FRND.TRUNC R9, R9 ;  /* 0x0000000900097307 */ /* 0x000e22000020d000 */
[----:B------:R-:W-:Y:S01]  /*1490*/  LOP3.LUT R13, R23, 0x80000000, R10, 0xb8, !PT ;  /* 0x80000000170d7812 */ /* 0x000fe200078eb80a */
[----:B------:R-:W-:-:S04]  /*14a0*/  FMUL R14, R14, R41 ;  /* 0x000000290e0e7220 */ /* 0x000fc80000400000 */
[----:B------:R-:W-:Y:S01]  /*14b0*/  FADD.RZ R13, R10, R13 ;  /* 0x0000000d0a0d7221 */ /* 0x000fe2000000c000 */
[----:B------:R-:W-:Y:S01]  /*14c0*/  VIADD R10, R17, 0x100 ;  /* 0x00000100110a7836 */ /* 0x000fe20000000000 */
[----:B------:R-:W-:Y:S01]  /*14d0*/  LOP3.LUT R15, R23, 0x80000000, R14, 0xb8, !PT ;  /* 0x80000000170f7812 */ /* 0x000fe200078eb80e */
[----:B------:R-:W1:Y:S04]  /*14e0*/  FRND.TRUNC R11, R11 ;  /* 0x0000000b000b7307 */ /* 0x000e68000020d000 */
[----:B------:R-:W-:Y:S01]  /*14f0*/  FADD.RZ R15, R14, R15 ;  /* 0x0000000f0e0f7221 */ /* 0x000fe2000000c000 */
[----:B------:R-:W-:Y:S01]  /*1500*/  VIADD R14, R17, 0x180 ;  /* 0x00000180110e7836 */ /* 0x000fe20000000000 */
[----:B0-----:R-:W-:Y:S02]  /*1510*/  FMNMX R0, R9, 127, PT ;  /* 0x42fe000009007809 */ /* 0x001fe40003800000 */
[----:B------:R-:W0:Y:S02]  /*1520*/  FRND.TRUNC R13, R13 ;  /* 0x0000000d000d7307 */ /* 0x000e24000020d000 */
[----:B------:R-:W-:-:S02]  /*1530*/  FMNMX R0, R0, -128, !PT ;  /* 0xc300000000007809 */ /* 0x000fc40007800000 */
[----:B-1----:R-:W-:-:S04]  /*1540*/  FMNMX R8, R11, 127, PT ;  /* 0x42fe00000b087809 */ /* 0x002fc80003800000 */
        /* <DEDUP_REMOVED lines=8> */
[----:B------:R-:W1:Y:S01]  /*15d0*/  F2I.TRUNC.NTZ R8, R8 ;  /* 0x0000000800087305 */ /* 0x000e62000020f100 */
[----:B------:R-:W-:Y:S02]  /*15e0*/  LOP3.LUT R15, R21, 0x7fffff00, R14, 0xf8, !PT ;  /* 0x7fffff00150f7812 */ /* 0x000fe400078ef80e */
[----:B------:R-:W-:Y:S02]  /*15f0*/  FMNMX R16, R9, -128, !PT ;  /* 0xc300000009107809 */ /* 0x000fe40007800000 */
[----:B------:R-:W-:Y:S02]  /*1600*/  LOP3.LUT R9, R19, 0x7fffff00, R17, 0xf8, !PT ;  /* 0x7fffff0013097812 */ /* 0x000fe400078ef811 */
[----:B------:R-:W-:Y:S01]  /*1610*/  IADD3 R17, PT, PT, R17, 0x200, RZ ;  /* 0x0000020011117810 */ /* 0x000fe20007ffe0ff */
[----:B------:R-:W2:Y:S02]  /*1620*/  F2I.TRUNC.NTZ R12, R12 ;  /* 0x0000000c000c7305 */ /* 0x000ea4000020f100 */
[----:B0-----:R3:W-:Y:S01]  /*1630*/  STS.U8 [R9+UR4], R0 ;  /* 0x0000000009007988 */ /* 0x0017e20008000004 */
[----:B------:R-:W-:-:S03]  /*1640*/  ISETP.GE.AND P0, PT, R17, R99, PT ;  /* 0x000000631100720c */ /* 0x000fc60003f06270 */
[----:B-1----:R3:W-:Y:S02]  /*1650*/  STS.U8 [R11+UR4], R8 ;  /* 0x000000080b007988 */ /* 0x0027e40008000004 */
[----:B------:R-:W0:Y:S02]  /*1660*/  F2I.TRUNC.NTZ R16, R16 ;  /* 0x0000001000107305 */ /* 0x000e24000020f100 */
[----:B--2---:R3:W-:Y:S04]  /*1670*/  STS.U8 [R13+UR4], R12 ;  /* 0x0000000c0d007988 */ /* 0x0047e80008000004 */
[----:B0-----:R3:W-:Y:S02]  /*1680*/  STS.U8 [R15+UR4], R16 ;  /* 0x000000100f007988 */ /* 0x0017e40008000004 */
[----:B------:R-:W-:Y:S05]  /*1690*/  @!P0 BRA `(.L_x_932) ;  /* 0xfffffffc00048947 */ /* 0x000fea000383ffff */
.L_x_928:
[----:B------:R-:W-:Y:S05]  /*16a0*/  BSYNC.RECONVERGENT B0 ;  /* 0x0000000000007941 */ /* 0x000fea0003800200 */
.L_x_927:
[----:B------:R-:W-:Y:S01]  /*16b0*/  IADD3 R5, PT, PT, -R99, 0x2000, RZ ;  /* 0x0000200063057810 */ /* 0x000fe20007ffe1ff */
[----:B------:R-:W-:Y:S03]  /*16c0*/  BSSY.RECONVERGENT B0, `(.L_x_933) ;  /* 0x0000051000007945 */ /* 0x000fe60003800200 */
[----:B------:R-:W-:-:S13]  /*16d0*/  ISETP.GE.U32.AND P0, PT, R102, R5, PT ;  /* 0x000000056600720c */ /* 0x000fda0003f06070 */
[----:B------:R-:W-:Y:S05]  /*16e0*/  @P0 BRA `(.L_x_934) ;  /* 0x0000000400380947 */ /* 0x000fea0003800000 */
[----:B---3--:R-:W-:Y:S01]  /*16f0*/  LOP3.LUT R12, R102, 0x1f80, RZ, 0x3c, !PT ;  /* 0x00001f80660c7812 */ /* 0x008fe200078e3cff */
[----:B------:R-:W-:Y:S04]  /*1700*/  BSSY.RECONVERGENT B1, `(.L_x_935) ;  /* 0x0000023000017945 */ /* 0x000fe80003800200 */
[----:B0-----:R-:W-:-:S05]  /*1710*/  IMAD.IADD R0, R12, 0x1, -R99 ;  /* 0x000000010c007824 */ /* 0x001fca00078e0a63 */
        /* <DEDUP_REMOVED lines=8> */
[----:B------:R-:W-:Y:S02]  /*17a0*/  LOP3.LUT R13, R11, 0x3fffff8, RZ, 0xc0, !PT ;  /* 0x03fffff80b0d7812 */ /* 0x000fe400078ec0ff */
[----:B------:R-:W-:Y:S02]  /*17b0*/  MOV R0, R102 ;  /* 0x0000006600007202 */ /* 0x000fe40000000f00 */
[----:B------:R-:W-:-:S07]  /*17c0*/  LOP3.LUT R15, R14, 0x80, RZ, 0x3c, !PT ;  /* 0x000000800e0f7812 */ /* 0x000fce00078e3cff */
.L_x_937:
[----:B0-----:R-:W-:Y:S02]  /*17d0*/  IMAD.IADD R5, R99, 0x1, R0 ;  /* 0x0000000163057824 */ /* 0x001fe400078e0200 */
[----:B------:R-:W-:Y:S02]  /*17e0*/  VIADD R4, R4, 0x8 ;  /* 0x0000000804047836 */ /* 0x000fe40000000000 */
[C---:B------:R-:W-:Y:S01]  /*17f0*/  VIADD R8, R5.reuse, 0x80 ;  /* 0x0000008005087836 */ /* 0x040fe20000000000 */
[----:B------:R-:W-:Y:S01]  /*1800*/  LOP3.LUT R6, R14, 0xffffff00, R5, 0xf8, !PT ;  /* 0xffffff000e067812 */ /* 0x000fe200078ef805 */
[C---:B------:R-:W-:Y:S01]  /*1810*/  VIADD R9, R5.reuse, 0x180 ;  /* 0x0000018005097836 */ /* 0x040fe20000000000 */
[C---:B------:R-:W-:Y:S01]  /*1820*/  IADD3 R10, PT, PT, R5.reuse, 0x280, RZ ;  /* 0x00000280050a7810 */ /* 0x040fe20007ffe0ff */
[----:B------:R-:W-:Y:S01]  /*1830*/  VIADD R5, R5, 0x380 ;  /* 0x0000038005057836 */ /* 0x000fe20000000000 */
[C---:B------:R-:W-:Y:S01]  /*1840*/  LOP3.LUT R8, R15.reuse, 0xffffff00, R8, 0xf8, !PT ;  /* 0xffffff000f087812 */ /* 0x040fe200078ef808 */
[----:B------:R0:W-:Y:S01]  /*1850*/  STS.U8 [R6+UR4], RZ ;  /* 0x000000ff06007988 */ /* 0x0001e20008000004 */
[C---:B------:R-:W-:Y:S01]  /*1860*/  LOP3.LUT R9, R15.reuse, 0xffffff00, R9, 0xf8, !PT ;  /* 0xffffff000f097812 */ /* 0x040fe200078ef809 */
[----:B------:R-:W-:Y:S01]  /*1870*/  VIADD R0, R0, 0x400 ;  /* 0x0000040000007836 */ /* 0x000fe20000000000 */
[C---:B------:R-:W-:Y:S01]  /*1880*/  LOP3.LUT R10, R15.reuse, 0xffffff00, R10, 0xf8, !PT ;  /* 0xffffff000f0a7812 */ /* 0x040fe200078ef80a */
[----:B------:R0:W-:Y:S01]  /*1890*/  STS.U8 [R8+UR4], RZ ;  /* 0x000000ff08007988 */ /* 0x0001e20008000004 */
[----:B------:R-:W-:-:S02]  /*18a0*/  LOP3.LUT R5, R15, 0xffffff00, R5, 0xf8, !PT ;  /* 0xffffff000f057812 */ /* 0x000fc400078ef805 */
[----:B------:R-:W-:Y:S01]  /*18b0*/  ISETP.NE.AND P0, PT, R4, R13, PT ;  /* 0x0000000d0400720c */ /* 0x000fe20003f05270 */
[----:B------:R0:W-:Y:S04]  /*18c0*/  STS.U8 [R6+UR4+0x100], RZ ;  /* 0x000100ff06007988 */ /* 0x0001e80008000004 */
[----:B------:R0:W-:Y:S04]  /*18d0*/  STS.U8 [R9+UR4], RZ ;  /* 0x000000ff09007988 */ /* 0x0001e80008000004 */
[----:B------:R0:W-:Y:S04]  /*18e0*/  STS.U8 [R6+UR4+0x200], RZ ;  /* 0x000200ff06007988 */ /* 0x0001e80008000004 */
[----:B------:R0:W-:Y:S04]  /*18f0*/  STS.U8 [R10+UR4], RZ ;  /* 0x000000ff0a007988 */ /* 0x0001e80008000004 */
[----:B------:R0:W-:Y:S04]  /*1900*/  STS.U8 [R6+UR4+0x300], RZ ;  /* 0x000300ff06007988 */ /* 0x0001e80008000004 */
[----:B------:R0:W-:Y:S01]  /*1910*/  STS.U8 [R5+UR4], RZ ;  /* 0x000000ff05007988 */ /* 0x0001e20008000004 */
[----:B------:R-:W-:Y:S05]  /*1920*/  @P0 BRA `(.L_x_937) ;  /* 0xfffffffc00a80947 */ /* 0x000fea000383ffff */
.L_x_936:
[----:B------:R-:W-:Y:S05]  /*1930*/  BSYNC.RECONVERGENT B1 ;  /* 0x0000000000017941 */ /* 0x000fea0003800200 */
.L_x_935:
[----:B------:R-:W-:Y:S05]  /*1940*/  @!P1 BRA `(.L_x_934) ;  /* 0x0000000000a09947 */ /* 0x000fea0003800000 */
[----:B------:R-:W-:Y:S01]  /*1950*/  ISETP.GE.U32.AND P0, PT, R16, 0x4, PT ;  /* 0x000000041000780c */ /* 0x000fe20003f06070 */
[----:B------:R-:W-:Y:S01]  /*1960*/  BSSY.RECONVERGENT B1, `(.L_x_938) ;  /* 0x0000012000017945 */ /* 0x000fe20003800200 */
[----:B0-----:R-:W-:-:S11]  /*1970*/  LOP3.LUT P1, R10, R11, 0x3, RZ, 0xc0, !PT ;  /* 0x000000030b0a7812 */ /* 0x001fd6000782c0ff */
[----:B------:R-:W-:Y:S05]  /*1980*/  @!P0 BRA `(.L_x_939) ;  /* 0x00000000003c8947 */ /* 0x000fea0003800000 */
[----:B------:R-:W-:Y:S02]  /*1990*/  IADD3 R5, PT, PT, R99, R0, RZ ;  /* 0x0000000063057210 */ /* 0x000fe40007ffe0ff */
[----:B------:R-:W-:-:S03]  /*19a0*/  LOP3.LUT R4, R0, 0xff, RZ, 0xc0, !PT ;  /* 0x000000ff00047812 */ /* 0x000fc600078ec0ff */
[C---:B------:R-:W-:Y:S02]  /*19b0*/  VIADD R6, R5.reuse, 0x80 ;  /* 0x0000008005067836 */ /* 0x040fe40000000000 */
[C---:B------:R-:W-:Y:S01]  /*19c0*/  VIADD R8, R5.reuse, 0x180 ;  /* 0x0000018005087836 */ /* 0x040fe20000000000 */
        /* <DEDUP_REMOVED lines=11> */
.L_x_939:
[----:B------:R-:W-:Y:S05]  /*1a80*/  BSYNC.RECONVERGENT B1 ;  /* 0x0000000000017941 */ /* 0x000fea0003800200 */
.L_x_938:
[----:B------:R-:W-:Y:S05]  /*1a90*/  @!P1 BRA `(.L_x_934) ;  /* 0x00000000004c9947 */ /* 0x000fea0003800000 */
[----:B------:R-:W-:Y:S01]  /*1aa0*/  ISETP.NE.AND P1, PT, R10, 0x1, PT ;  /* 0x000000010a00780c */ /* 0x000fe20003f25270 */
[----:B------:R-:W-:Y:S01]  /*1ab0*/  BSSY.RECONVERGENT B1, `(.L_x_940) ;  /* 0x000000d000017945 */ /* 0x000fe20003800200 */
[----:B------:R-:W-:-:S11]  /*1ac0*/  LOP3.LUT P0, RZ, R12, 0x80, RZ, 0xc0, !PT ;  /* 0x000000800cff7812 */ /* 0x000fd6000780c0ff */
[----:B------:R-:W-:Y:S05]  /*1ad0*/  @!P1 BRA `(.L_x_941) ;  /* 0x0000000000289947 */ /* 0x000fea0003800000 */
[----:B0-----:R-:W-:Y:S02]  /*1ae0*/  IADD3 R5, PT, PT, R99, R0, RZ ;  /* 0x0000000063057210 */ /* 0x001fe40007ffe0ff */
[----:B------:R-:W-:-:S03]  /*1af0*/  LOP3.LUT R4, R0, 0xff, RZ, 0xc0, !PT ;  /* 0x000000ff00047812 */ /* 0x000fc600078ec0ff */
[C---:B------:R-:W-:Y:S01]  /*1b00*/  VIADD R6, R5.reuse, 0x80 ;  /* 0x0000008005067836 */ /* 0x040fe20000000000 */
[----:B------:R-:W-:-:S04]  /*1b10*/  LOP3.LUT R5, R5, 0xffffff00, RZ, 0xc0, !PT ;  /* 0xffffff0005057812 */ /* 0x000fc800078ec0ff */
[----:B------:R-:W-:Y:S02]  /*1b20*/  LOP3.LUT R9, R6, 0xffffff00, RZ, 0xc0, !PT ;  /* 0xffffff0006097812 */ /* 0x000fe400078ec0ff */
[----:B------:R-:W-:Y:S01]  /*1b30*/  LOP3.LUT R5, R5, 0xff, R0, 0xf8, !PT ;  /* 0x000000ff05057812 */ /* 0x000fe200078ef800 */
[----:B------:R-:W-:Y:S01]  /*1b40*/  VIADD R0, R0, 0x100 ;  /* 0x0000010000007836 */ /* 0x000fe20000000000 */
[----:B------:R-:W-:-:S03]  /*1b50*/  LOP3.LUT R4, R9, 0x80, R4, 0xf6, !PT ;  /* 0x0000008009047812 */ /* 0x000fc600078ef604 */
[----:B------:R1:W-:Y:S04]  /*1b60*/  STS.U8 [R5+UR4], RZ ;  /* 0x000000ff05007988 */ /* 0x0003e80008000004 */
[----:B------:R1:W-:Y:S02]  /*1b70*/  STS.U8 [R4+UR4], RZ ;  /* 0x000000ff04007988 */ /* 0x0003e40008000004 */
.L_x_941:
[----:B------:R-:W-:Y:S05]  /*1b80*/  BSYNC.RECONVERGENT B1 ;  /* 0x0000000000017941 */ /* 0x000fea0003800200 */
.L_x_940:
[----:B-1----:R-:W-:-:S05]  /*1b90*/  @!P0 IMAD.IADD R4, R99, 0x1, R0 ;  /* 0x0000000163048824 */ /* 0x002fca00078e0200 */
[----:B0-----:R-:W-:-:S04]  /*1ba0*/  @!P0 LOP3.LUT R5, R4, 0xffffff00, RZ, 0xc0, !PT ;  /* 0xffffff0004058812 */ /* 0x001fc800078ec0ff */
[----:B------:R-:W-:-:S05]  /*1bb0*/  @!P0 LOP3.LUT R5, R5, 0xff, R0, 0xf8, !PT ;  /* 0x000000ff05058812 */ /* 0x000fca00078ef800 */
[----:B------:R1:W-:Y:S02]  /*1bc0*/  @!P0 STS.U8 [R5+UR4], RZ ;  /* 0x000000ff05008988 */ /* 0x0003e40008000004 */
.L_x_934:
[----:B------:R-:W-:Y:S05]  /*1bd0*/  BSYNC.RECONVERGENT B0 ;  /* 0x0000000000007941 */ /* 0x000fea0003800200 */
.L_x_933:
[----:B------:R-:W-:Y:S01]  /*1be0*/  ISETP.GE.U32.AND P0, PT, R102, 0x20, PT ;  /* 0x000000206600780c */ /* 0x000fe20003f06070 */
[----:B------:R-:W-:Y:S01]  /*1bf0*/  BSSY.RECONVERGENT B0, `(.L_x_942) ;  /* 0x0000020000007945 */ /* 0x000fe20003800200 */
[--C-:B0--3--:R-:W-:Y:S01]  /*1c00*/  SHF.R.U32.HI R0, RZ, 0x7, R102.reuse ;  /* 0x00000007ff007819 */ /* 0x109fe20000011666 */
[----:B------:R-:W-:-:S03]  /*1c10*/  IMAD.MOV.U32 R4, RZ, RZ, R102 ;  /* 0x000000ffff047224 */ /* 0x000fc600078e0066 */
[----:B-1----:R-:W-:Y:S01]  /*1c20*/  IADD3 R5, PT, PT, -R0, 0x40, RZ ;  /* 0x0000004000057810 */ /* 0x002fe20007ffe1ff */
[----:B------:R-:W-:-:S03]  /*1c30*/  IMAD.MOV.U32 R0, RZ, RZ, RZ ;  /* 0x000000ffff007224 */ /* 0x000fc600078e00ff */
[C---:B------:R-:W-:Y:S02]  /*1c40*/  LOP3.LUT R6, R5.reuse, 0xf, RZ, 0xc0, !PT ;  /* 0x0000000f05067812 */ /* 0x040fe400078ec0ff */
[----:B------:R-:W-:Y:S01]  /*1c50*/  LOP3.LUT R9, R5, 0x70, RZ, 0xc0, !PT ;  /* 0x0000007005097812 */ /* 0x000fe200078ec0ff */
[----:B------:R0:W-:Y:S01]  /*1c60*/  @!P0 STS [R75+0x9090], RZ ;  /* 0x009090ff4b008388 */ /* 0x0001e20000000800 */
[----:B------:R-:W-:-:S05]  /*1c70*/  @!P0 MOV R8, 0xf149f2ca ;  /* 0xf149f2ca00088802 */ /* 0x000fca0000000f00 */
[----:B------:R0:W-:Y:S02]  /*1c80*/  @!P0 STS [R75+0x9010], R8 ;  /* 0x009010084b008388 */ /* 0x0001e40000000800 */
.L_x_943:
[----:B-1----:R-:W-:Y:S01]  /*1c90*/  LEA R10, R4, UR4, 0x2 ;  /* 0x00000004040a7c11 */ /* 0x002fe2000f8e10ff */
[----:B------:R-:W-:Y:S01]  /*1ca0*/  VIADD R0, R0, 0x10 ;  /* 0x0000001000007836 */ /* 0x000fe20000000000 */
[----:B0-----:R-:W-:Y:S01]  /*1cb0*/  MOV R8, R4 ;  /* 0x0000000400087202 */ /* 0x001fe20000000f00 */
        /* <DEDUP_REMOVED lines=20> */
.L_x_942:
        /* <DEDUP_REMOVED lines=17> */
.L_x_947:
[----:B------:R-:W-:Y:S05]  /*1f10*/  BSYNC.RECONVERGENT B1 ;  /* 0x0000000000017941 */ /* 0x000fea0003800200 */
.L_x_946:
        /* <DEDUP_REMOVED lines=12> */
.L_x_948:
[----:B------:R-:W-:Y:S01]  /*1fe0*/  LEA R5, R4, UR4, 0x2 ;  /* 0x0000000404057c11 */ /* 0x000fe2000f8e10ff */
[----:B------:R-:W-:Y:S02]  /*1ff0*/  VIADD R0, R0, 0x1 ;  /* 0x0000000100007836 */ /* 0x000fe40000000000 */
[----:B------:R-:W-:Y:S02]  /*2000*/  VIADD R4, R4, 0x80 ;  /* 0x0000008004047836 */ /* 0x000fe40000000000 */
[----:B------:R3:W-:Y:S01]  /*2010*/  STS [R5+0x9110], RZ ;  /* 0x009110ff05007388 */ /* 0x0007e20000000800 */
[----:B------:R-:W-:-:S13]  /*2020*/  ISETP.NE.AND P0, PT, R0, R9, PT ;  /* 0x000000090000720c */ /* 0x000fda0003f05270 */
[----:B---3--:R-:W-:Y:S05]  /*2030*/  @P0 BRA `(.L_x_948) ;  /* 0xfffffffc00e80947 */ /* 0x008fea000383ffff */
.L_x_945:
[----:B------:R-:W-:Y:S05]  /*2040*/  BSYNC.RECONVERGENT B0 ;  /* 0x0000000000007941 */ /* 0x000fea0003800200 */
.L_x_944:
[----:B------:R-:W3:Y:S01]  /*2050*/  LDC.64 R116, c[0x0][0x388] ;  /* 0x0000e200ff747b82 */ /* 0x000ee20000000a00 */
[----:B------:R-:W-:Y:S01]  /*2060*/  VIADD R4, R41, 0x1800000 ;  /* 0x0180000029047836 */ /* 0x000fe20000000000 */
[----:B--2---:R-:W-:Y:S01]  /*2070*/  SHF.L.U32 R0, R104, 0x6, RZ ;  /* 0x0000000668007819 */ /* 0x004fe200000006ff */
[----:B------:R-:W-:Y:S01]  /*2080*/  IMAD.U32 R5, RZ, RZ, UR4 ;  /* 0x00000004ff057e24 */ /* 0x000fe2000f8e00ff */
[----:B------:R-:W-:Y:S01]  /*2090*/  SHF.R.U32.HI R69, RZ, 0x6, R102 ;  /* 0x00000006ff457819 */ /* 0x000fe20000011666 */
        /* <DEDUP_REMOVED lines=13> */
[----:B01----:R-:W-:Y:S05]  /*2170*/  CALL.REL.NOINC `($__internal_14_$__cuda_sm20_rcp_rn_f32_slowpath) ;  /* 0x0000005c00107944 */ /* 0x003fea0003c00000 */
[----:B------:R-:W-:Y:S01]  /*2180*/  MOV R73, R110 ;  /* 0x0000006e00497202 */ /* 0x000fe20000000f00 */
[----:B------:R-:W-:Y:S06]  /*2190*/  BRA `(.L_x_951) ;  /* 0x0000000000107947 */ /* 0x000fec0003800000 */
.L_x_950:
[----:B------:R-:W2:Y:S02]  /*21a0*/  MUFU.RCP R4, R41 ;  /* 0x0000002900047308 */ /* 0x000ea40000001000 */
[----:B--2---:R-:W-:-:S04]  /*21b0*/  FFMA R5, R4, R41, -1 ;  /* 0xbf80000004057423 */ /* 0x004fc80000000029 */
[----:B------:R-:W-:-:S04]  /*21c0*/  FADD.FTZ R5, -R5, -RZ ;  /* 0x800000ff05057221 */ /* 0x000fc80000010100 */
[----:B------:R-:W-:-:S07]  /*21d0*/  FFMA R73, R4, R5, R4 ;  /* 0x0000000504497223 */ /* 0x000fce0000000004 */
.L_x_951:
[----:B------:R-:W-:Y:S05]  /*21e0*/  BSYNC.RECONVERGENT B0 ;  /* 0x0000000000007941 */ /* 0x000fea0003800200 */
.L_x_949:
        /* <DEDUP_REMOVED lines=16> */
[C---:B------:R-:W-:Y:S01]  /*22f0*/  VIADD R92, R82.reuse, 0x2a00 ;  /* 0x00002a00525c7836 */ /* 0x040fe20000000000 */
[C---:B------:R-:W-:Y:S01]  /*2300*/  IADD3 R83, PT, PT, R82.reuse, 0x3c00, RZ ;  /* 0x00003c0052537810 */ /* 0x040fe20007ffe0ff */
[----:B------:R-:W-:Y:S01]  /*2310*/  VIADD R90, R82, 0x2e00 ;  /* 0x00002e00525a7836 */ /* 0x000fe20000000000 */
[----:B------:R-:W-:Y:S01]  /*2320*/  LOP3.LUT R70, R102, 0x80, RZ, 0xc0, !PT ;  /* 0x0000008066467812 */ /* 0x000fe200078ec0ff */
[----:B---3--:R-:W-:Y:S01]  /*2330*/  IMAD.WIDE.U32 R2, R2, UR5, RZ ;  /* 0x0000000502027c25 */ /* 0x008fe2000f8e00ff */
[----:B------:R-:W-:-:S02]  /*2340*/  MOV R81, RZ ;  /* 0x000000ff00517202 */ /* 0x000fc40000000f00 */
[----:B------:R-:W-:Y:S01]  /*2350*/  IADD3 R4, PT, PT, R69, 0x30, RZ ;  /* 0x0000003045047810 */ /* 0x000fe20007ffe0ff */
[----:B------:R-:W-:Y:S01]  /*2360*/  IMAD R17, R7, UR5, RZ ;  /* 0x0000000507117c24 */ /* 0x000fe2000f8e02ff */
[----:B--2---:R-:W-:Y:S01]  /*2370*/  LEA R120, P0, R2, R120, 0x9 ;  /* 0x0000007802787211 */ /* 0x004fe200078048ff */
[C---:B------:R-:W-:Y:S01]  /*2380*/  VIADD R89, R82.reuse, 0x3000 ;  /* 0x0000300052597836 */ /* 0x040fe20000000000 */
[----:B------:R-:W-:Y:S01]  /*2390*/  IADD3 R8, PT, PT, R69, 0x70, RZ ;  /* 0x0000007045087810 */ /* 0x000fe20007ffe0ff */
[----:B------:R-:W-:Y:S01]  /*23a0*/  IMAD.IADD R17, R3, 0x1, R17 ;  /* 0x0000000103117824 */ /* 0x000fe200078e0211 */
[C---:B------:R-:W-:Y:S01]  /*23b0*/  IADD3 R12, PT, PT, R69.reuse, 0xb0, RZ ;  /* 0x000000b0450c7810 */ /* 0x040fe20007ffe0ff */
[C---:B------:R-:W-:Y:S01]  /*23c0*/  VIADD R88, R82.reuse, 0x3200 ;  /* 0x0000320052587836 */ /* 0x040fe20000000000 */
[----:B------:R-:W-:Y:S01]  /*23d0*/  IADD3 R16, PT, PT, R69, 0xf0, RZ ;  /* 0x000000f045107810 */ /* 0x000fe20007ffe0ff */
[----:B------:R-:W-:Y:S01]  /*23e0*/  VIADD R86, R82, 0x3600 ;  /* 0x0000360052567836 */ /* 0x000fe20000000000 */
[----:B------:R-:W-:Y:S01]  /*23f0*/  LEA.HI.X R17, R2, R121, R17, 0x9, P0 ;  /* 0x0000007902117211 */ /* 0x000fe200000f4c11 */
[----:B------:R-:W-:Y:S01]  /*2400*/  VIADD R85, R82, 0x3800 ;  /* 0x0000380052557836 */ /* 0x000fe20000000000 */
[----:B------:R-:W-:Y:S01]  /*2410*/  IADD3 R120, P0, PT, R120, 0x800, RZ ;  /* 0x0000080078787810 */ /* 0x000fe20007f1e0ff */
[----:B------:R-:W-:Y:S01]  /*2420*/  VIADD R84, R82, 0x3a00 ;  /* 0x00003a0052547836 */ /* 0x000fe20000000000 */
[----:B------:R-:W-:Y:S01]  /*2430*/  LOP3.LUT R2, R102, 0x1f80, RZ, 0x3c, !PT ;  /* 0x00001f8066027812 */ /* 0x000fe200078e3cff */
[----:B------:R-:W-:Y:S01]  /*2440*/  IMAD.MOV.U32 R79, RZ, RZ, RZ ;  /* 0x000000ffff4f7224 */ /* 0x000fe200078e00ff */
[----:B------:R-:W-:Y:S01]  /*2450*/  LOP3.LUT R71, R72, 0x1000, RZ, 0x3c, !PT ;  /* 0x0000100048477812 */ /* 0x000fe200078e3cff */
[----:B------:R-:W-:-:S02]  /*2460*/  VIADD R82, R82, 0x3e00 ;  /* 0x00003e0052527836 */ /* 0x000fc40000000000 */
[C---:B------:R-:W-:Y:S02]  /*2470*/  VIADD R68, R69.reuse, 0x10 ;  /* 0x0000001045447836 */ /* 0x040fe40000000000 */
[C---:B------:R-:W-:Y:S02]  /*2480*/  VIADD R3, R69.reuse, 0x20 ;  /* 0x0000002045037836 */ /* 0x040fe40000000000 */
[C---:B------:R-:W-:Y:S02]  /*2490*/  VIADD R5, R69.reuse, 0x40 ;  /* 0x0000004045057836 */ /* 0x040fe40000000000 */
[C---:B------:R-:W-:Y:S02]  /*24a0*/  VIADD R6, R69.reuse, 0x50 ;  /* 0x0000005045067836 */ /* 0x040fe40000000000 */
[C---:B------:R-:W-:Y:S02]  /*24b0*/  VIADD R7, R69.reuse, 0x60 ;  /* 0x0000006045077836 */ /* 0x040fe40000000000 */
[----:B------:R-:W-:-:S02]  /*24c0*/  VIADD R9, R69, 0x80 ;  /* 0x0000008045097836 */ /* 0x000fc40000000000 */
[C---:B01----:R-:W-:Y:S02]  /*24d0*/  VIADD R10, R69.reuse, 0x90 ;  /* 0x00000090450a7836 */ /* 0x043fe40000000000 */
[C---:B------:R-:W-:Y:S02]  /*24e0*/  VIADD R11, R69.reuse, 0xa0 ;  /* 0x000000a0450b7836 */ /* 0x040fe40000000000 */
[C---:B------:R-:W-:Y:S02]  /*24f0*/  VIADD R13, R69.reuse, 0xc0 ;  /* 0x000000c0450d7836 */ /* 0x040fe40000000000 */
[C---:B------:R-:W-:Y:S02]  /*2500*/  VIADD R14, R69.reuse, 0xd0 ;  /* 0x000000d0450e7836 */ /* 0x040fe40000000000 */
[----:B------:R-:W-:Y:S02]  /*2510*/  VIADD R15, R69, 0xe0 ;  /* 0x000000e0450f7836 */ /* 0x000fe40000000000 */
[----:B----4-:R-:W-:-:S02]  /*2520*/  IMAD.U32 R80, RZ, RZ, UR4 ;  /* 0x00000004ff507e24 */ /* 0x010fc4000f8e00ff */
[----:B------:R-:W-:-:S07]  /*2530*/  IMAD.X R121, RZ, RZ, R17, P0 ;  /* 0x000000ffff797224 */ /* 0x000fce00000e0611 */
.L_x_1007:
[----:B0-----:R-:W0:Y:S01]  /*2540*/  LDC R18, c[0x0][0x3b8] ;  /* 0x0000ee00ff127b82 */ /* 0x001e220000000800 */
[----:B---3--:R-:W-:Y:S01]  /*2550*/  VIMNMX R21, PT, PT, R80, 0x20, PT ;  /* 0x0000002050157848 */ /* 0x008fe20003fe0100 */
[----:B------:R-:W-:Y:S01]  /*2560*/  BSSY.RECONVERGENT B0, `(.L_x_952) ;  /* 0x000009b000007945 */ /* 0x000fe20003800200 */
[----:B------:R-:W-:Y:S02]  /*2570*/  IMAD.MOV.U32 R27, RZ, RZ, RZ ;  /* 0x000000ffff1b7224 */ /* 0x000fe400078e00ff */
[----:B0-----:R-:W-:Y:S02]  /*2580*/  IMAD.IADD R17, R18, 0x1, -R79 ;  /* 0x0000000112117824 */ /* 0x001fe400078e0a4f */
[----:B------:R-:W-:Y:S01]  /*2590*/  IMAD R31, R81, -0x20, R18 ;  /* 0xffffffe0511f7824 */ /* 0x000fe200078e0212 */
[----:B------:R-:W-:Y:S02]  /*25a0*/  VIMNMX R18, PT, PT, R21, 0x1, !PT ;  /* 0x0000000115127848 */ /* 0x000fe40007fe0100 */
[----:B------:R-:W-:-:S02]  /*25b0*/  VIMNMX R28, PT, PT, R17, 0x20, PT ;  /* 0x00000020111c7848 */ /* 0x000fc40003fe0100 */
[----:B------:R-:W-:Y:S02]  /*25c0*/  VIMNMX R31, PT, PT, R31, 0x20, PT ;  /* 0x000000201f1f7848 */ /* 0x000fe40003fe0100 */
[----:B------:R-:W-:Y:S02]  /*25d0*/  SHF.L.U32 R29, R28, 0x8, RZ ;  /* 0x000000081c1d7819 */ /* 0x000fe400000006ff */
[----:B------:R-:W-:Y:S01]  /*25e0*/  LOP3.LUT R19, R18, 0x7, RZ, 0xc0, !PT ;  /* 0x0000000712137812 */ /* 0x000fe200078ec0ff */
[----:B------:R-:W-:Y:S01]  /*25f0*/  IMAD R37, R31, -0x100, R2 ;  /* 0xffffff001f257824 */ /* 0x000fe200078e0202 */
[----:B------:R-:W-:-:S04]  /*2600*/  ISETP.GE.AND P0, PT, R102, R29, PT ;  /* 0x0000001d6600720c */ /* 0x000fc80003f06270 */
[----:B------:R-:W-:-:S09]  /*2610*/  LEA.HI R30, R37, 0x1, RZ, 0x19 ;  /* 0x00000001251e7811 */ /* 0x000fd200078fc8ff */
[----:B--2---:R-:W-:Y:S05]  /*2620*/  @P0 BRA `(.L_x_953) ;  /* 0x0000000800380947 */ /* 0x004fea0003800000 */
        /* <DEDUP_REMOVED lines=14> */
[----:B------:R-:W-:-:S04]  /*2710*/  IMAD.WIDE.U32 R20, R21, 0x2, R120 ;  /* 0x0000000215147825 */ /* 0x000fc800078e0078 */
[----:B------:R-:W-:Y:S02]  /*2720*/  IMAD.MOV.U32 R33, RZ, RZ, R20 ;  /* 0x000000ffff217224 */ /* 0x000fe400078e0014 */
[----:B------:R-:W-:-:S07]  /*2730*/  IMAD.MOV R22, RZ, RZ, -R22 ;  /* 0x000000ffff167224 */ /* 0x000fce00078e0a16 */
.L_x_956:
        /* <DEDUP_REMOVED lines=47> */
.L_x_955:
[----:B------:R-:W-:Y:S05]  /*2a30*/  BSYNC.RECONVERGENT B1 ;  /* 0x0000000000017941 */ /* 0x000fea0003800200 */
.L_x_954:
        /* <DEDUP_REMOVED lines=33> */
.L_x_958:
[----:B------:R-:W-:Y:S05]  /*2c50*/  BSYNC.RECONVERGENT B1 ;  /* 0x0000000000017941 */ /* 0x000fea0003800200 */
.L_x_957:
        /* <DEDUP_REMOVED lines=23> */
.L_x_960:
[----:B------:R-:W-:Y:S05]  /*2dd0*/  BSYNC.RECONVERGENT B1 ;  /* 0x0000000000017941 */ /* 0x000fea0003800200 */
.L_x_959:
        /* <DEDUP_REMOVED lines=19> */
.L_x_953:
[----:B------:R-:W-:Y:S05]  /*2f10*/  BSYNC.RECONVERGENT B0 ;  /* 0x0000000000007941 */ /* 0x000fea0003800200 */
.L_x_952:
        /* <DEDUP_REMOVED lines=29> */
.L_x_1033:
[----:B-1----:R-:W-:-:S07]  /*30f0*/  FMNMX R24, R22, R25, !PT ;  /* 0x0000001916187209 */ /* 0x002fce0007800000 */
.L_x_961:
        /* <DEDUP_REMOVED lines=25> */
[----:B------:R-:W-:Y:S05]  /*3290*/  CALL.REL.NOINC `($__internal_15_$__cuda_sm3x_div_rn_noftz_f32_slowpath) ;  /* 0x0000004c00a07944 */ /* 0x000fea0003c00000 */
.L_x_963:
        /* <DEDUP_REMOVED lines=10> */
.L_x_968:
[C---:B0-----:R-:W-:Y:S01]  /*3340*/  VIADD R35, R32.reuse, 0x80 ;  /* 0x0000008020237836 */ /* 0x041fe20000000000 */
[C---:B------:R-:W-:Y:S02]  /*3350*/  LOP3.LUT R20, R32.reuse, 0x7fffffff, RZ, 0xc0, !PT ;  /* 0x7fffffff20147812 */ /* 0x040fe400078ec0ff */
[----:B------:R-:W-:Y:S02]  /*3360*/  IADD3 R34, PT, PT, R32, 0x100, RZ ;  /* 0x0000010020227810 */ /* 0x000fe40007ffe0ff */
[----:B------:R-:W-:Y:S01]  /*3370*/  LOP3.LUT R22, R35, 0x7fffffff, RZ, 0xc0, !PT ;  /* 0x7fffffff23167812 */ /* 0x000fe200078ec0ff */
[C---:B------:R-:W-:Y:S01]  /*3380*/  IMAD R21, R79.reuse, 0x100, R20 ;  /* 0x000001004f157824 */ /* 0x040fe200078e0214 */
[----:B------:R-:W-:Y:S01]  /*3390*/  LOP3.LUT R24, R34, 0x7fffffff, RZ, 0xc0, !PT ;  /* 0x7fffffff22187812 */ /* 0x000fe200078ec0ff */
[----:B------:R-:W-:Y:S02]  /*33a0*/  VIADD R36, R32, 0x180 ;  /* 0x0000018020247836 */ /* 0x000fe40000000000 */
[----:B------:R-:W-:-:S02]  /*33b0*/  IMAD R23, R79, 0x100, R22 ;  /* 0x000001004f177824 */ /* 0x000fc400078e0216 */
[----:B------:R-:W-:Y:S01]  /*33c0*/  IMAD.WIDE.U32 R20, R21, 0x2, R116 ;  /* 0x0000000215147825 */ /* 0x000fe200078e0074 */
[----:B------:R-:W-:-:S03]  /*33d0*/  LOP3.LUT R26, R36, 0x7fffffff, RZ, 0xc0, !PT ;  /* 0x7fffffff241a7812 */ /* 0x000fc600078ec0ff */
[----:B------:R-:W-:-:S04]  /*33e0*/  IMAD.WIDE.U32 R22, R23, 0x2, R116 ;  /* 0x0000000217167825 */ /* 0x000fc800078e0074 */
[C---:B------:R-:W-:Y:S01]  /*33f0*/  IMAD R25, R79.reuse, 0x100, R24 ;  /* 0x000001004f197824 */ /* 0x040fe200078e0218 */
[----:B------:R-:W2:Y:S01]  /*3400*/  LDG.E.U16.CONSTANT R20, desc[UR6][R20.64] ;  /* 0x0000000614147981 */ /* 0x000ea2000c1e9500 */
[----:B------:R-:W-:Y:S02]  /*3410*/  LEA R27, R79, R26, 0x8 ;  /* 0x0000001a4f1b7211 */ /* 0x000fe400078e40ff */
[--C-:B------:R-:W-:Y:S01]  /*3420*/  IMAD.WIDE.U32 R24, R25, 0x2, R116.reuse ;  /* 0x0000000219187825 */ /* 0x100fe200078e0074 */
[----:B------:R-:W3:Y:S03]  /*3430*/  LDG.E.U16.CONSTANT R22, desc[UR6][R22.64] ;  /* 0x0000000616167981 */ /* 0x000ee6000c1e9500 */
[----:B------:R-:W-:Y:S02]  /*3440*/  IMAD.WIDE.U32 R26, R27, 0x2, R116 ;  /* 0x000000021b1a7825 */ /* 0x000fe400078e0074 */
[----:B------:R-:W4:Y:S04]  /*3450*/  LDG.E.U16.CONSTANT R24, desc[UR6][R24.64] ;  /* 0x0000000618187981 */ /* 0x000f28000c1e9500 */
[----:B------:R-:W5:Y:S01]  /*3460*/  LDG.E.U16.CONSTANT R26, desc[UR6][R26.64] ;  /* 0x000000061a1a7981 */ /* 0x000f62000c1e9500 */
[----:B------:R-:W-:-:S02]  /*3470*/  IMAD.MOV.U32 R39, RZ, RZ, 0x3f000000 ;  /* 0x3f000000ff277424 */ /* 0x000fc400078e00ff */
[----:B--2---:R-:W-:Y:S02]  /*3480*/  HADD2.F32 R20, -RZ, R20.H0_H0 ;  /* 0x20000014ff147230 */ /* 0x004fe40000004100 */
[----:B---3--:R-:W-:-:S03]  /*3490*/  HADD2.F32 R38, -RZ, R22.H0_H0 ;  /* 0x20000016ff267230 */ /* 0x008fc60000004100 */
[-C--:B------:R-:W-:Y:S02]  /*34a0*/  FMUL R20, R20, R41.reuse ;  /* 0x0000002914147220 */ /* 0x080fe40000400000 */
[-C--:B------:R-:W-:Y:S01]  /*34b0*/  FMUL R38, R38, R41.reuse ;  /* 0x0000002926267220 */ /* 0x080fe20000400000 */
[----:B----4-:R-:W-:Y:S02]  /*34c0*/  HADD2.F32 R22, -RZ, R24.H0_H0 ;  /* 0x20000018ff167230 */ /* 0x010fe40000004100 */
[C---:B------:R-:W-:Y:S01]  /*34d0*/  LOP3.LUT R21, R39.reuse, 0x80000000, R20, 0xb8, !PT ;  /* 0x8000000027157812 */ /* 0x040fe200078eb814 */
[----:B-----5:R-:W-:Y:S01]  /*34e0*/  HADD2.F32 R26, -RZ, R26.H0_H0 ;  /* 0x2000001aff1a7230 */ /* 0x020fe20000004100 */
[C---:B------:R-:W-:Y:S01]  /*34f0*/  LOP3.LUT R23, R39.reuse, 0x80000000, R38, 0xb8, !PT ;  /* 0x8000000027177812 */ /* 0x040fe200078eb826 */
[-C--:B------:R-:W-:Y:S02]  /*3500*/  FMUL R22, R22, R41.reuse ;  /* 0x0000002916167220 */ /* 0x080fe40000400000 */
[----:B------:R-:W-:Y:S01]  /*3510*/  FADD.RZ R21, R20, R21 ;  /* 0x0000001514157221 */ /* 0x000fe2000000c000 */
[----:B------:R-:W-:Y:S01]  /*3520*/  FMUL R26, R26, R41 ;  /* 0x000000291a1a7220 */ /* 0x000fe20000400000 */
[----:B------:R-:W-:Y:S01]  /*3530*/  FADD.RZ R23, R38, R23 ;  /* 0x0000001726177221 */ /* 0x000fe2000000c000 */
[----:B------:R-:W-:-:S03]  /*3540*/  LOP3.LUT R25, R39, 0x80000000, R22, 0xb8, !PT ;  /* 0x8000000027197812 */ /* 0x000fc600078eb816 */
        /* <DEDUP_REMOVED lines=15> */
[----:B------:R-:W-:Y:S02]  /*3640*/  SHF.L.U32 R25, R34, 0x5, RZ ;  /* 0x0000000522197819 */ /* 0x000fe400000006ff */
[----:B------:R-:W-:Y:S02]  /*3650*/  FMNMX R26, R21, -128, !PT ;  /* 0xc3000000151a7809 */ /* 0x000fe40007800000 */
[----:B------:R-:W-:Y:S02]  /*3660*/  LOP3.LUT R25, R25, 0x1fe0, RZ, 0xc0, !PT ;  /* 0x00001fe019197812 */ /* 0x000fe400078ec0ff */
[----:B-1----:R-:W-:Y:S01]  /*3670*/  FMNMX R21, R27, 127, PT ;  /* 0x42fe00001b157809 */ /* 0x002fe20003800000 */
[----:B------:R-:W1:Y:S01]  /*3680*/  F2I.TRUNC.NTZ R22, R22 ;  /* 0x0000001600167305 */ /* 0x000e62000020f100 */
[----:B------:R-:W-:Y:S01]  /*3690*/  IMAD.SHL.U32 R27, R36, 0x20, RZ ;  /* 0x00000020241b7824 */ /* 0x000fe200078e00ff */
[----:B------:R-:W-:-:S02]  /*36a0*/  LEA.HI R35, R35, R24, RZ, 0x18 ;  /* 0x0000001823237211 */ /* 0x000fc400078fc0ff */
[----:B------:R-:W-:Y:S01]  /*36b0*/  FMNMX R38, R21, -128, !PT ;  /* 0xc300000015267809 */ /* 0x000fe20007800000 */
[----:B------:R-:W-:Y:S01]  /*36c0*/  IMAD.SHL.U32 R21, R32, 0x20, RZ ;  /* 0x0000002020157824 */ /* 0x000fe200078e00ff */
[----:B------:R-:W-:Y:S02]  /*36d0*/  LOP3.LUT R27, R27, 0x1fe0, RZ, 0xc0, !PT ;  /* 0x00001fe01b1b7812 */ /* 0x000fe400078ec0ff */
[----:B------:R-:W2:Y:S01]  /*36e0*/  F2I.TRUNC.NTZ R26, R26 ;  /* 0x0000001a001a7305 */ /* 0x000ea2000020f100 */
[----:B------:R-:W-:Y:S02]  /*36f0*/  LEA.HI R25, R34, R25, RZ, 0x18 ;  /* 0x0000001922197211 */ /* 0x000fe400078fc0ff */
[----:B------:R-:W-:Y:S02]  /*3700*/  LOP3.LUT R21, R21, 0x1fe0, RZ, 0xc0, !PT ;  /* 0x00001fe015157812 */ /* 0x000fe400078ec0ff */
[----:B------:R-:W-:Y:S02]  /*3710*/  LEA.HI R27, R36, R27, RZ, 0x18 ;  /* 0x0000001b241b7211 */ /* 0x000fe400078fc0ff */
[C---:B------:R-:W-:Y:S01]  /*3720*/  LEA.HI R21, R32.reuse, R21, RZ, 0x18 ;  /* 0x0000001520157211 */ /* 0x040fe200078fc0ff */
[----:B------:R-:W3:Y:S01]  /*3730*/  F2I.TRUNC.NTZ R38, R38 ;  /* 0x0000002600267305 */ /* 0x000ee2000020f100 */
[----:B------:R-:W-:-:S03]  /*3740*/  VIADD R32, R32, 0x200 ;  /* 0x0000020020207836 */ /* 0x000fc60000000000 */
[----:B0-----:R0:W-:Y:S02]  /*3750*/  STS.U8 [R21+UR5+0x2000], R20 ;  /* 0x0020001415007988 */ /* 0x0011e40008000005 */
[----:B------:R-:W-:Y:S02]  /*3760*/  ISETP.GE.AND P1, PT, R32, R33, PT ;  /* 0x000000212000720c */ /* 0x000fe40003f26270 */
[----:B-1----:R0:W-:Y:S04]  /*3770*/  STS.U8 [R35+UR5+0x2000], R22 ;  /* 0x0020001623007988 */ /* 0x0021e80008000005 */
[----:B--2---:R0:W-:Y:S04]  /*3780*/  STS.U8 [R25+UR5+0x2000], R26 ;  /* 0x0020001a19007988 */ /* 0x0041e80008000005 */
[----:B---3--:R0:W-:Y:S03]  /*3790*/  STS.U8 [R27+UR5+0x2000], R38 ;  /* 0x002000261b007988 */ /* 0x0081e60008000005 */
[----:B------:R-:W-:Y:S05]  /*37a0*/  @!P1 BRA `(.L_x_968) ;  /* 0xfffffff800e49947 */ /* 0x000fea000383ffff */
.L_x_967:
[----:B------:R-:W-:Y:S05]  /*37b0*/  BSYNC.RECONVERGENT B1 ;  /* 0x0000000000017941 */ /* 0x000fea0003800200 */
.L_x_966:
[----:B0-----:R-:W-:Y:S01]  /*37c0*/  IMAD.IADD R20, R29, 0x1, -R32 ;  /* 0x000000011d147824 */ /* 0x001fe200078e0a20 */
[----:B------:R-:W-:Y:S04]  /*37d0*/  BSSY.RECONVERGENT B1, `(.L_x_969) ;  /* 0x0000027000017945 */ /* 0x000fe80003800200 */
[----:B------:R-:W-:-:S13]  /*37e0*/  ISETP.GT.AND P1, PT, R20, 0x80, PT ;  /* 0x000000801400780c */ /* 0x000fda0003f24270 */
[----:B------:R-:W-:Y:S05]  /*37f0*/  @!P1 BRA `(.L_x_970) ;  /* 0x0000000000909947 */ /* 0x000fea0003800000 */
[C---:B------:R-:W-:Y:S02]  /*3800*/  IADD3 R26, PT, PT, R32.reuse, 0x80, RZ ;  /* 0x00000080201a7810 */ /* 0x040fe40007ffe0ff */
[----:B------:R-:W-:Y:S02]  /*3810*/  LOP3.LUT R20, R32, 0x7fffffff, RZ, 0xc0, !PT ;  /* 0x7fffffff20147812 */ /* 0x000fe400078ec0ff */
[----:B------:R-:W-:-:S03]  /*3820*/  LOP3.LUT R22, R26, 0x7fffffff, RZ, 0xc0, !PT ;  /* 0x7fffffff1a167812 */ /* 0x000fc600078ec0ff */
[C---:B------:R-:W-:Y:S02]  /*3830*/  IMAD R21, R79.reuse, 0x100, R20 ;  /* 0x000001004f157824 */ /* 0x040fe400078e0214 */
[----:B------:R-:W-:Y:S02]  /*3840*/  IMAD R23, R79, 0x100, R22 ;  /* 0x000001004f177824 */ /* 0x000fe400078e0216 */
[----:B------:R-:W-:-:S04]  /*3850*/  IMAD.WIDE.U32 R20, R21, 0x2, R116 ;  /* 0x0000000215147825 */ /* 0x000fc800078e0074 */
[----:B------:R-:W-:Y:S02]  /*3860*/  IMAD.WIDE.U32 R22, R23, 0x2, R116 ;  /* 0x0000000217167825 */ /* 0x000fe400078e0074 */
[----:B------:R-:W2:Y:S04]  /*3870*/  LDG.E.U16.CONSTANT R20, desc[UR6][R20.64] ;  /* 0x0000000614147981 */ /* 0x000ea8000c1e9500 */
[----:B------:R0:W3:Y:S01]  /*3880*/  LDG.E.U16.CONSTANT R22, desc[UR6][R22.64] ;  /* 0x0000000616167981 */ /* 0x0000e2000c1e9500 */
[----:B------:R-:W-:Y:S01]  /*3890*/  IMAD.MOV.U32 R27, RZ, RZ, 0x3f000000 ;  /* 0x3f000000ff1b7424 */ /* 0x000fe200078e00ff */
[----:B------:R-:W-:Y:S01]  /*38a0*/  PLOP3.LUT P0, PT, PT, PT, PT, 0x8, 0x80 ;  /* 0x000000000080781c */ /* 0x000fe20003f0e170 */
[----:B0-----:R-:W-:-:S05]  /*38b0*/  IMAD.SHL.U32 R23, R26, 0x20, RZ ;  /* 0x000000201a177824 */ /* 0x001fca00078e00ff */
        /* <DEDUP_REMOVED lines=17> */
[----:B------:R-:W-:-:S05]  /*39d0*/  SHF.L.U32 R21, R32, 0x5, RZ ;  /* 0x0000000520157819 */ /* 0x000fca00000006ff */
[----:B------:R-:W1:Y:S01]  /*39e0*/  F2I.TRUNC.NTZ R22, R22 ;  /* 0x0000001600167305 */ /* 0x000e62000020f100 */
[----:B------:R-:W-:-:S04]  /*39f0*/  LOP3.LUT R21, R21, 0x1fe0, RZ, 0xc0, !PT ;  /* 0x00001fe015157812 */ /* 0x000fc800078ec0ff */
[C---:B------:R-:W-:Y:S01]  /*3a00*/  LEA.HI R21, R32.reuse, R21, RZ, 0x18 ;  /* 0x0000001520157211 */ /* 0x040fe200078fc0ff */
[----:B------:R-:W-:-:S04]  /*3a10*/  VIADD R32, R32, 0x100 ;  /* 0x0000010020207836 */ /* 0x000fc80000000000 */
[----:B0-----:R0:W-:Y:S04]  /*3a20*/  STS.U8 [R21+UR5+0x2000], R20 ;  /* 0x0020001415007988 */ /* 0x0011e80008000005 */
[----:B-1----:R0:W-:Y:S02]  /*3a30*/  STS.U8 [R23+UR5+0x2000], R22 ;  /* 0x0020001617007988 */ /* 0x0021e40008000005 */
.L_x_970:
[----:B------:R-:W-:Y:S05]  /*3a40*/  BSYNC.RECONVERGENT B1 ;  /* 0x0000000000017941 */ /* 0x000fea0003800200 */
.L_x_969:
[----:B------:R-:W-:-:S13]  /*3a50*/  ISETP.LT.OR P0, PT, R32, R29, P0 ;  /* 0x0000001d2000720c */ /* 0x000fda0000701670 */
[----:B------:R-:W-:Y:S05]  /*3a60*/  @!P0 BRA `(.L_x_965) ;  /* 0x0000000000448947 */ /* 0x000fea0003800000 */
[----:B0-----:R-:W-:-:S05]  /*3a70*/  LOP3.LUT R20, R32, 0x7fffffff, RZ, 0xc0, !PT ;  /* 0x7fffffff20147812 */ /* 0x001fca00078ec0ff */
[----:B------:R-:W-:-:S04]  /*3a80*/  IMAD R21, R79, 0x100, R20 ;  /* 0x000001004f157824 */ /* 0x000fc800078e0214 */
[----:B------:R-:W-:-:S06]  /*3a90*/  IMAD.WIDE.U32 R20, R21, 0x2, R116 ;  /* 0x0000000215147825 */ /* 0x000fcc00078e0074 */
[----:B------:R0:W2:Y:S01]  /*3aa0*/  LDG.E.U16.CONSTANT R20, desc[UR6][R20.64] ;  /* 0x0000000614147981 */ /* 0x0000a2000c1e9500 */
[----:B------:R-:W-:Y:S01]  /*3ab0*/  MOV R23, 0x3f000000 ;  /* 0x3f00000000177802 */ /* 0x000fe20000000f00 */
[----:B------:R-:W-:-:S05]  /*3ac0*/  IMAD.SHL.U32 R24, R32, 0x20, RZ ;  /* 0x0000002020187824 */ /* 0x000fca00078e00ff */
        /* <DEDUP_REMOVED lines=11> */
.L_x_965:
[----:B------:R-:W-:Y:S05]  /*3b80*/  BSYNC.RECONVERGENT B0 ;  /* 0x0000000000007941 */ /* 0x000fea0003800200 */
.L_x_964:
        /* <DEDUP_REMOVED lines=12> */
[----:B------:R-:W-:Y:S01]  /*3c50*/  IADD3 R34, PT, PT, R71, R28, RZ ;  /* 0x0000001c47227210 */ /* 0x000fe20007ffe0ff */
[----:B------:R-:W-:Y:S02]  /*3c60*/  IMAD.MOV.U32 R20, RZ, RZ, RZ ;  /* 0x000000ffff147224 */ /* 0x000fe400078e00ff */
[----:B------:R-:W-:-:S07]  /*3c70*/  IMAD.MOV.U32 R21, RZ, RZ, R102 ;  /* 0x000000ffff157224 */ /* 0x000fce00078e0066 */
.L_x_975:
        /* <DEDUP_REMOVED lines=27> */
.L_x_974:
[----:B------:R-:W-:Y:S05]  /*3e30*/  BSYNC.RECONVERGENT B1 ;  /* 0x0000000000017941 */ /* 0x000fea0003800200 */
.L_x_973:
[----:B------:R-:W-:Y:S05]  /*3e40*/  @!P1 BRA `(.L_x_972) ;  /* 0x0000000000d09947 */ /* 0x000fea0003800000 */
[----:B------:R-:W-:Y:S01]  /*3e50*/  IMAD R20, R31, -0x100, R0 ;  /* 0xffffff001f147824 */ /* 0x000fe200078e0200 */
[----:B------:R-:W-:Y:S04]  /*3e60*/  BSSY.RECONVERGENT B1, `(.L_x_976) ;  /* 0x000001a000017945 */ /* 0x000fe80003800200 */
[----:B0-----:R-:W-:-:S04]  /*3e70*/  LEA.HI R22, R20, 0x1, RZ, 0x19 ;  /* 0x0000000114167811 */ /* 0x001fc800078fc8ff */
[C---:B------:R-:W-:Y:S02]  /*3e80*/  LOP3.LUT R20, R22.reuse, 0x7, RZ, 0xc0, !PT ;  /* 0x0000000716147812 */ /* 0x040fe400078ec0ff */
[----:B------:R-:W-:Y:S02]  /*3e90*/  LOP3.LUT P1, RZ, R22, 0x3, RZ, 0xc0, !PT ;  /* 0x0000000316ff7812 */ /* 0x000fe4000782c0ff */
[----:B------:R-:W-:-:S04]  /*3ea0*/  IADD3 R20, PT, PT, R20, -0x1, RZ ;  /* 0xffffffff14147810 */ /* 0x000fc80007ffe0ff */
[----:B------:R-:W-:-:S13]  /*3eb0*/  ISETP.GE.U32.AND P0, PT, R20, 0x3, PT ;  /* 0x000000031400780c */ /* 0x000fda0003f06070 */
[----:B------:R-:W-:Y:S05]  /*3ec0*/  @!P0 BRA `(.L_x_977) ;  /* 0x00000000004c8947 */ /* 0x000fea0003800000 */
[C---:B------:R-:W-:Y:S01]  /*3ed0*/  IMAD.SHL.U32 R22, R21.reuse, 0x20, RZ ;  /* 0x0000002015167824 */ /* 0x040fe200078e00ff */
[C---:B------:R-:W-:Y:S01]  /*3ee0*/  IADD3 R33, PT, PT, R21.reuse, 0x180, RZ ;  /* 0x0000018015217810 */ /* 0x040fe20007ffe0ff */
        /* <DEDUP_REMOVED lines=13> */
[----:B------:R-:W-:-:S03]  /*3fc0*/  IADD3 R33, PT, PT, R22, UR5, R33 ;  /* 0x0000000516217c10 */ /* 0x000fc6000fffe021 */
[----:B------:R0:W-:Y:S04]  /*3fd0*/  STS.U8 [R25+0x2000], RZ ;  /* 0x002000ff19007388 */ /* 0x0001e80000000000 */
[----:B------:R0:W-:Y:S04]  /*3fe0*/  STS.U8 [R24+0x2000], RZ ;  /* 0x002000ff18007388 */ /* 0x0001e80000000000 */
[----:B------:R0:W-:Y:S02]  /*3ff0*/  STS.U8 [R33+0x2000], RZ ;  /* 0x002000ff21007388 */ /* 0x0001e40000000000 */
.L_x_977:
[----:B------:R-:W-:Y:S05]  /*4000*/  BSYNC.RECONVERGENT B1 ;  /* 0x0000000000017941 */ /* 0x000fea0003800200 */
.L_x_976:
[----:B------:R-:W-:Y:S05]  /*4010*/  @!P1 BRA `(.L_x_972) ;  /* 0x00000000005c9947 */ /* 0x000fea0003800000 */
[----:B------:R-:W-:Y:S01]  /*4020*/  IMAD R31, R31, 0x100, R102 ;  /* 0x000001001f1f7824 */ /* 0x000fe200078e0266 */
[----:B------:R-:W-:Y:S01]  /*4030*/  BSSY.RECONVERGENT B1, `(.L_x_978) ;  /* 0x0000010000017945 */ /* 0x000fe20003800200 */
[----:B------:R-:W-:-:S03]  /*4040*/  ISETP.NE.AND P1, PT, R70, RZ, PT ;  /* 0x000000ff4600720c */ /* 0x000fc60003f25270 */
[----:B------:R-:W-:-:S04]  /*4050*/  LOP3.LUT R31, R31, 0x180, RZ, 0xc0, !PT ;  /* 0x000001801f1f7812 */ /* 0x000fc800078ec0ff */
[----:B------:R-:W-:-:S13]  /*4060*/  ISETP.NE.AND P0, PT, R31, 0x180, PT ;  /* 0x000001801f00780c */ /* 0x000fda0003f05270 */
[----:B------:R-:W-:Y:S05]  /*4070*/  @!P0 BRA `(.L_x_979) ;  /* 0x00000000002c8947 */ /* 0x000fea0003800000 */
[C---:B0-----:R-:W-:Y:S01]  /*4080*/  IMAD.SHL.U32 R20, R21.reuse, 0x20, RZ ;  /* 0x0000002015147824 */ /* 0x041fe200078e00ff */
[----:B------:R-:W-:-:S04]  /*4090*/  IADD3 R25, PT, PT, R21, 0x80, RZ ;  /* 0x0000008015197810 */ /* 0x000fc80007ffe0ff */
[----:B------:R-:W-:Y:S02]  /*40a0*/  LOP3.LUT R23, R20, 0x1fe0, RZ, 0xc0, !PT ;  /* 0x00001fe014177812 */ /* 0x000fe400078ec0ff */
[CC--:B------:R-:W-:Y:S01]  /*40b0*/  LEA.HI R20, R21.reuse, R28.reuse, RZ, 0x18 ;  /* 0x0000001c15147211 */ /* 0x0c0fe200078fc0ff */
[----:B------:R-:W-:Y:S01]  /*40c0*/  VIADD R21, R21, 0x100 ;  /* 0x0000010015157836 */ /* 0x000fe20000000000 */
[----:B------:R-:W-:Y:S02]  /*40d0*/  LEA.HI R25, R25, R28, RZ, 0x18 ;  /* 0x0000001c19197211 */ /* 0x000fe400078fc0ff */
[C---:B------:R-:W-:Y:S02]  /*40e0*/  LOP3.LUT R22, R23.reuse, 0x1000, RZ, 0x3c, !PT ;  /* 0x0000100017167812 */ /* 0x040fe400078e3cff */
[----:B------:R-:W-:Y:S02]  /*40f0*/  IADD3 R20, PT, PT, R23, UR5, R20 ;  /* 0x0000000517147c10 */ /* 0x000fe4000fffe014 */
[----:B------:R-:W-:-:S03]  /*4100*/  IADD3 R22, PT, PT, R22, UR5, R25 ;  /* 0x0000000516167c10 */ /* 0x000fc6000fffe019 */
[----:B------:R1:W-:Y:S04]  /*4110*/  STS.U8 [R20+0x2000], RZ ;  /* 0x002000ff14007388 */ /* 0x0003e80000000000 */
[----:B------:R1:W-:Y:S02]  /*4120*/  STS.U8 [R22+0x2000], RZ ;  /* 0x002000ff16007388 */ /* 0x0003e40000000000 */
.L_x_979:
[----:B------:R-:W-:Y:S05]  /*4130*/  BSYNC.RECONVERGENT B1 ;  /* 0x0000000000017941 */ /* 0x000fea0003800200 */
.L_x_978:
[C---:B01----:R-:W-:Y:S01]  /*4140*/  @P1 IMAD.SHL.U32 R20, R21.reuse, 0x20, RZ ;  /* 0x0000002015141824 */ /* 0x043fe200078e00ff */
[----:B------:R-:W-:-:S04]  /*4150*/  @P1 LEA.HI R28, R21, R28, RZ, 0x18 ;  /* 0x0000001c151c1211 */ /* 0x000fc800078fc0ff */
[----:B------:R-:W-:-:S04]  /*4160*/  @P1 LOP3.LUT R21, R20, 0x1fe0, RZ, 0xc0, !PT ;  /* 0x00001fe014151812 */ /* 0x000fc800078ec0ff */
[----:B------:R-:W-:-:S05]  /*4170*/  @P1 IADD3 R21, PT, PT, R21, UR5, R28 ;  /* 0x0000000515151c10 */ /* 0x000fca000fffe01c */
[----:B------:R1:W-:Y:S02]  /*4180*/  @P1 STS.U8 [R21+0x2000], RZ ;  /* 0x002000ff15001388 */ /* 0x0003e40000000000 */
.L_x_972:
[----:B------:R-:W-:Y:S05]  /*4190*/  BSYNC.RECONVERGENT B0 ;  /* 0x0000000000007941 */ /* 0x000fea0003800200 */
.L_x_971:
[----:B------:R-:W-:Y:S01]  /*41a0*/  ISETP.GE.AND P0, PT, R102, R29, PT ;  /* 0x0000001d6600720c */ /* 0x000fe20003f06270 */
[----:B------:R-:W2:Y:S01]  /*41b0*/  LDCU.64 UR8, c[0x0][0x390] ;  /* 0x00007200ff0877ac */ /* 0x000ea20008000a00 */
[----:B------:R-:W-:Y:S11]  /*41c0*/  BSSY.RECONVERGENT B0, `(.L_x_980) ;  /* 0x000005f000007945 */ /* 0x000ff60003800200 */
[----:B------:R-:W-:Y:S05]  /*41d0*/  @P0 BRA `(.L_x_981) ;  /* 0x0000000400740947 */ /* 0x000fea0003800000 */
[----:B0-----:R-:W-:Y:S01]  /*41e0*/  IMAD.IADD R20, R29, 0x1, -R102 ;  /* 0x000000011d147824 */ /* 0x001fe200078e0a66 */
[----:B------:R-:W-:Y:S01]  /*41f0*/  BSSY.RECONVERGENT B1, `(.L_x_982) ;  /* 0x0000032000017945 */ /* 0x000fe20003800200 */
[----:B------:R-:W-:Y:S02]  /*4200*/  PLOP3.LUT P0, PT, PT, PT, PT, 0x80, 0x8 ;  /* 0x000000000008781c */ /* 0x000fe40003f0f070 */
[----:B------:R-:W-:Y:S02]  /*4210*/  MOV R28, R102 ;  /* 0x00000066001c7202 */ /* 0x000fe40000000f00 */
[----:B------:R-:W-:-:S13]  /*4220*/  ISETP.GT.AND P1, PT, R20, 0x180, PT ;  /* 0x000001801400780c */ /* 0x000fda0003f24270 */
[----:B------:R-:W-:Y:S05]  /*4230*/  @!P1 BRA `(.L_x_983) ;  /* 0x0000000000b49947 */ /* 0x000fea0003800000 */
[----:B------:R-:W-:Y:S01]  /*4240*/  PLOP3.LUT P0, PT, PT, PT, PT, 0x8, 0x80 ;  /* 0x000000000080781c */ /* 0x000fe20003f0e170 */
[----:B------:R-:W-:-:S12]  /*4250*/  VIADD R31, R29, 0xfffffe80 ;  /* 0xfffffe801d1f7836 */ /* 0x000fd80000000000 */
.L_x_984:
[--C-:B------:R-:W-:Y:S01]  /*4260*/  IMAD R20, R79, 0x100, R28.reuse ;  /* 0x000001004f147824 */ /* 0x100fe200078e021c */
[C---:B------:R-:W-:Y:S01]  /*4270*/  IADD3 R24, PT, PT, R28.reuse, 0x100, RZ ;  /* 0x000001001c187810 */ /* 0x040fe20007ffe0ff */
[----:B------:R-:W-:Y:S02]  /*4280*/  VIADD R22, R28, 0x80 ;  /* 0x000000801c167836 */ /* 0x000fe40000000000 */
[C---:B0-----:R-:W-:Y:S01]  /*4290*/  VIADD R23, R20.reuse, 0x80 ;  /* 0x0000008014177836 */ /* 0x041fe20000000000 */
[C---:B-1----:R-:W-:Y:S01]  /*42a0*/  LOP3.LUT R21, R20.reuse, 0xffffff00, RZ, 0xc0, !PT ;  /* 0xffffff0014157812 */ /* 0x042fe200078ec0ff */
[C---:B------:R-:W-:Y:S01]  /*42b0*/  VIADD R25, R20.reuse, 0x100 ;  /* 0x0000010014197836 */ /* 0x040fe20000000000 */
[----:B------:R-:W-:Y:S01]  /*42c0*/  IADD3 R20, PT, PT, R20, 0x180, RZ ;  /* 0x0000018014147810 */ /* 0x000fe20007ffe0ff */
[----:B------:R-:W-:Y:S01]  /*42d0*/  VIADD R26, R28, 0x180 ;  /* 0x000001801c1a7836 */ /* 0x000fe20000000000 */
[----:B------:R-:W-:Y:S02]  /*42e0*/  LOP3.LUT R21, R21, 0xff, R28, 0xf8, !PT ;  /* 0x000000ff15157812 */ /* 0x000fe400078ef81c */
        /* <DEDUP_REMOVED lines=34> */
.L_x_983:
[----:B--2---:R-:W-:Y:S05]  /*4510*/  BSYNC.RECONVERGENT B1 ;  /* 0x0000000000017941 */ /* 0x004fea0003800200 */
.L_x_982:
[----:B------:R-:W-:Y:S01]  /*4520*/  IMAD.IADD R20, R29, 0x1, -R28 ;  /* 0x000000011d147824 */ /* 0x000fe200078e0a1c */
[----:B------:R-:W-:Y:S04]  /*4530*/  BSSY.RECONVERGENT B1, `(.L_x_985) ;  /* 0x000001a000017945 */ /* 0x000fe80003800200 */
[----:B------:R-:W-:-:S13]  /*4540*/  ISETP.GT.AND P1, PT, R20, 0x80, PT ;  /* 0x000000801400780c */ /* 0x000fda0003f24270 */
[----:B------:R-:W-:Y:S05]  /*4550*/  @!P1 BRA `(.L_x_986) ;  /* 0x00000000005c9947 */ /* 0x000fea0003800000 */
[--C-:B------:R-:W-:Y:S01]  /*4560*/  IMAD R20, R79, 0x100, R28.reuse ;  /* 0x000001004f147824 */ /* 0x100fe200078e021c */
[----:B------:R-:W2:Y:S04]  /*4570*/  LDCU.64 UR10, c[0x0][0x390] ;  /* 0x00007200ff0a77ac */ /* 0x000ea80008000a00 */
[C---:B------:R-:W-:Y:S02]  /*4580*/  IADD3 R22, PT, PT, R20.reuse, 0x80, RZ ;  /* 0x0000008014167810 */ /* 0x040fe40007ffe0ff */
[----:B01----:R-:W-:Y:S01]  /*4590*/  LOP3.LUT R21, R20, 0xffffff00, RZ, 0xc0, !PT ;  /* 0xffffff0014157812 */ /* 0x003fe200078ec0ff */
[----:B------:R-:W-:Y:S01]  /*45a0*/  VIADD R20, R28, 0x80 ;  /* 0x000000801c147836 */ /* 0x000fe20000000000 */
        /* <DEDUP_REMOVED lines=18> */
.L_x_986:
[----:B------:R-:W-:Y:S05]  /*46d0*/  BSYNC.RECONVERGENT B1 ;  /* 0x0000000000017941 */ /* 0x000fea0003800200 */
.L_x_985:
        /* <DEDUP_REMOVED lines=13> */
.L_x_981:
[----:B--2---:R-:W-:Y:S05]  /*47b0*/  BSYNC.RECONVERGENT B0 ;  /* 0x0000000000007941 */ /* 0x004fea0003800200 */
.L_x_980:
        /* <DEDUP_REMOVED lines=22> */
.L_x_988:
[----:B------:R-:W-:Y:S05]  /*4920*/  BSYNC.RECONVERGENT B0 ;  /* 0x0000000000007941 */ /* 0x000fea0003800200 */
.L_x_987:
[----:B------:R-:W-:Y:S01]  /*4930*/  BAR.SYNC.DEFER_BLOCKING 0x0 ;  /* 0x0000000000007b1d */ /* 0x000fe20000010000 */
[----:B------:R-:W-:-:S13]  /*4940*/  ISETP.GT.U32.AND P0, PT, R102, 0x7f, PT ;  /* 0x0000007f6600780c */ /* 0x000fda0003f04070 */
[----:B------:R-:W-:Y:S05]  /*4950*/  @P0 BRA `(.L_x_989) ;  /* 0x0000000400b80947 */ /* 0x000fea0003800000 */
[----:B------:R-:W0:Y:S01]  /*4960*/  S2R R40, SR_LANEID ;  /* 0x0000000000287919 */ /* 0x000e220000000000 */
[----:B------:R-:W-:Y:S05]  /*4970*/  WARPSYNC.ALL ;  /* 0x0000000000007948 */ /* 0x000fea0003800000 */
[----:B0-----:R-:W-:-:S04]  /*4980*/  LOP3.LUT R20, R40, 0xf, RZ, 0xc0, !PT ;  /* 0x0000000f28147812 */ /* 0x001fc800078ec0ff */
[----:B------:R-:W-:Y:S02]  /*4990*/  SHF.R.U32.HI R42, RZ, 0x3, R20 ;  /* 0x00000003ff2a7819 */ /* 0x000fe40000011614 */
[----:B-1-3--:R-:W-:-:S04]  /*49a0*/  LOP3.LUT R21, R20, 0x7, RZ, 0xc0, !PT ;  /* 0x0000000714157812 */ /* 0x00afc800078ec0ff */
[----:B------:R-:W-:-:S04]  /*49b0*/  LEA R42, R42, R21, 0x3 ;  /* 0x000000152a2a7211 */ /* 0x000fc800078e18ff */
[C---:B------:R-:W-:Y:S01]  /*49c0*/  LEA R38, R42.reuse, R96, 0x5 ;  /* 0x000000602a267211 */ /* 0x040fe200078e28ff */
[C---:B------:R-:W-:Y:S01]  /*49d0*/  IMAD R20, R42.reuse, 0x100, R69 ;  /* 0x000001002a147824 */ /* 0x040fe200078e0245 */
[C---:B------:R-:W-:Y:S01]  /*49e0*/  LEA R34, R42.reuse, R94, 0x5 ;  /* 0x0000005e2a227211 */ /* 0x040fe200078e28ff */
[C---:B------:R-:W-:Y:S02]  /*49f0*/  IMAD R32, R42.reuse, 0x20, R97 ;  /* 0x000000202a207824 */ /* 0x040fe400078e0261 */
[C---:B------:R-:W-:Y:S01]  /*4a00*/  IMAD R36, R42.reuse, 0x100, R68 ;  /* 0x000001002a247824 */ /* 0x040fe200078e0244 */
[----:B------:R-:W-:Y:S01]  /*4a10*/  LDSM.16.M88.2 R38, [R38] ;  /* 0x000000002626783b */ /* 0x000fe20000000100 */
[C---:B------:R-:W-:Y:S02]  /*4a20*/  IMAD R28, R42.reuse, 0x100, R3 ;  /* 0x000001002a1c7824 */ /* 0x040fe400078e0203 */
[C---:B------:R-:W-:Y:S01]  /*4a30*/  IMAD R30, R42.reuse, 0x20, R95 ;  /* 0x000000202a1e7824 */ /* 0x040fe200078e025f */
[----:B------:R-:W-:Y:S04]  /*4a40*/  LDSM.16.M88.2 R20, [R20] ;  /* 0x000000001414783b */ /* 0x000fe80000000100 */
[----:B------:R0:W1:Y:S04]  /*4a50*/  LDSM.16.M88.2 R22, [R32] ;  /* 0x000000002016783b */ /* 0x0000680000000100 */
[----:B------:R-:W3:Y:S04]  /*4a60*/  LDSM.16.M88.2 R36, [R36] ;  /* 0x000000002424783b */ /* 0x000ee80000000100 */
[----:B------:R-:W-:Y:S01]  /*4a70*/  LDSM.16.M88.2 R28, [R28] ;  /* 0x000000001c1c783b */ /* 0x000fe20000000100 */
[----:B0-----:R-:W-:-:S03]  /*4a80*/  IMAD R32, R42, 0x100, R4 ;  /* 0x000001002a207824 */ /* 0x001fc600078e0204 */
[----:B------:R-:W0:Y:S04]  /*4a90*/  LDSM.16.M88.2 R30, [R30] ;  /* 0x000000001e1e783b */ /* 0x000e280000000100 */
[----:B------:R-:W-:Y:S04]  /*4aa0*/  LDSM.16.M88.2 R32, [R32] ;  /* 0x000000002020783b */ /* 0x000fe80000000100 */
[----:B------:R-:W4:Y:S01]  /*4ab0*/  LDSM.16.M88.2 R34, [R34] ;  /* 0x000000002222783b */ /* 0x000f220000000100 */
[C---:B-1----:R-:W-:Y:S08]  /*4ac0*/  IMMA.16816.S8.S8 R24, R20.reuse.ROW, R22.COL, RZ ;  /* 0x0000001614187237 */ /* 0x042ff000004054ff */
[----:B------:R-:W-:-:S12]  /*4ad0*/  IMMA.16816.S8.S8 R20, R20.ROW, R23.COL, RZ ;  /* 0x0000001714147237 */ /* 0x000fd800004054ff */
[----:B---3--:R-:W-:Y:S01]  /*4ae0*/  IMMA.16816.S8.S8 R24, R36.ROW, R38.COL, R24 ;  /* 0x0000002624187237 */ /* 0x008fe20000405418 */
[----:B------:R-:W-:-:S07]  /*4af0*/  IMAD R38, R42, 0x20, R93 ;  /* 0x000000202a267824 */ /* 0x000fce00078e025d */
[----:B------:R-:W-:Y:S01]  /*4b00*/  IMMA.16816.S8.S8 R20, R36.ROW, R39.COL, R20 ;  /* 0x0000002724147237 */ /* 0x000fe20000405414 */
[C---:B------:R-:W-:Y:S01]  /*4b10*/  IMAD R36, R42.reuse, 0x100, R5 ;  /* 0x000001002a247824 */ /* 0x040fe200078e0205 */
[----:B------:R-:W-:Y:S05]  /*4b20*/  LDSM.16.M88.2 R38, [R38] ;  /* 0x000000002626783b */ /* 0x000fea0000000100 */
[----:B------:R-:W1:Y:S05]  /*4b30*/  LDSM.16.M88.2 R36, [R36] ;  /* 0x000000002424783b */ /* 0x000e6a0000000100 */
[----:B0-----:R-:W-:Y:S01]  /*4b40*/  IMMA.16816.S8.S8 R24, R28.ROW, R30.COL, R24 ;  /* 0x0000001e1c187237 */ /* 0x001fe20000405418 */
[----:B------:R-:W-:-:S07]  /*4b50*/  LEA R30, R42, R92, 0x5 ;  /* 0x0000005c2a1e7211 */ /* 0x000fce00078e28ff */
[----:B------:R-:W-:Y:S01]  /*4b60*/  IMMA.16816.S8.S8 R20, R28.ROW, R31.COL, R20 ;  /* 0x0000001f1c147237 */ /* 0x000fe20000405414 */
[C---:B------:R-:W-:Y:S01]  /*4b70*/  IMAD R28, R42.reuse, 0x100, R6 ;  /* 0x000001002a1c7824 */ /* 0x040fe200078e0206 */
[----:B------:R-:W-:Y:S05]  /*4b80*/  LDSM.16.M88.2 R30, [R30] ;  /* 0x000000001e1e783b */ /* 0x000fea0000000100 */
[----:B------:R-:W0:Y:S05]  /*4b90*/  LDSM.16.M88.2 R28, [R28] ;  /* 0x000000001c1c783b */ /* 0x000e2a0000000100 */
[----:B----4-:R-:W-:Y:S01]  /*4ba0*/  IMMA.16816.S8.S8 R24, R32.ROW, R34.COL, R24 ;  /* 0x0000002220187237 */ /* 0x010fe20000405418 */
[----:B------:R-:W-:-:S07]  /*4bb0*/  IMAD R34, R42, 0x20, R91 ;  /* 0x000000202a227824 */ /* 0x000fce00078e025b */
[----:B------:R-:W-:Y:S01]  /*4bc0*/  IMMA.16816.S8.S8 R20, R32.ROW, R35.COL, R20 ;  /* 0x0000002320147237 */ /* 0x000fe20000405414 */
[C---:B------:R-:W-:Y:S01]  /*4bd0*/  IMAD R32, R42.reuse, 0x100, R7 ;  /* 0x000001002a207824 */ /* 0x040fe200078e0207 */
[----:B------:R-:W-:Y:S05]  /*4be0*/  LDSM.16.M88.2 R34, [R34] ;  /* 0x000000002222783b */ /* 0x000fea0000000100 */
[----:B------:R-:W3:Y:S05]  /*4bf0*/  LDSM.16.M88.2 R32, [R32] ;  /* 0x000000002020783b */ /* 0x000eea0000000100 */
[----:B-1----:R-:W-:Y:S01]  /*4c00*/  IMMA.16816.S8.S8 R24, R36.ROW, R38.COL, R24 ;  /* 0x0000002624187237 */ /* 0x002fe20000405418 */
[----:B------:R-:W-:-:S07]  /*4c10*/  LEA R38, R42, R90, 0x5 ;  /* 0x0000005a2a267211 */ /* 0x000fce00078e28ff */
[----:B------:R-:W-:Y:S01]  /*4c20*/  IMMA.16816.S8.S8 R20, R36.ROW, R39.COL, R20 ;  /* 0x0000002724147237 */ /* 0x000fe20000405414 */
[C---:B------:R-:W-:Y:S01]  /*4c30*/  IMAD R36, R42.reuse, 0x100, R8 ;  /* 0x000001002a247824 */ /* 0x040fe200078e0208 */
[----:B------:R-:W-:Y:S05]  /*4c40*/  LDSM.16.M88.2 R38, [R38] ;  /* 0x000000002626783b */ /* 0x000fea0000000100 */
[----:B------:R-:W1:Y:S05]  /*4c50*/  LDSM.16.M88.2 R36, [R36] ;  /* 0x000000002424783b */ /* 0x000e6a0000000100 */
[----:B0-----:R-:W-:Y:S01]  /*4c60*/  IMMA.16816.S8.S8 R24, R28.ROW, R30.COL, R24 ;  /* 0x0000001e1c187237 */ /* 0x001fe20000405418 */
[----:B------:R-:W-:-:S07]  /*4c70*/  IMAD R30, R42, 0x20, R89 ;  /* 0x000000202a1e7824 */ /* 0x000fce00078e0259 */
[----:B------:R-:W-:Y:S01]  /*4c80*/  IMMA.16816.S8.S8 R20, R28.ROW, R31.COL, R20 ;  /* 0x0000001f1c147237 */ /* 0x000fe20000405414 */
[C---:B------:R-:W-:Y:S01]  /*4c90*/  IMAD R28, R42.reuse, 0x100, R9 ;  /* 0x000001002a1c7824 */ /* 0x040fe200078e0209 */
[----:B------:R-:W-:Y:S05]  /*4ca0*/  LDSM.16.M88.2 R30, [R30] ;  /* 0x000000001e1e783b */ /* 0x000fea0000000100 */
[----:B------:R-:W0:Y:S05]  /*4cb0*/  LDSM.16.M88.2 R28, [R28] ;  /* 0x000000001c1c783b */ /* 0x000e2a0000000100 */
[----:B---3--:R-:W-:Y:S01]  /*4cc0*/  IMMA.16816.S8.S8 R24, R32.ROW, R34.COL, R24 ;  /* 0x0000002220187237 */ /* 0x008fe20000405418 */
[----:B------:R-:W-:-:S07]  /*4cd0*/  LEA R34, R42, R88, 0x5 ;  /* 0x000000582a227211 */ /* 0x000fce00078e28ff */
[----:B------:R-:W-:Y:S01]  /*4ce0*/  IMMA.16816.S8.S8 R20, R32.ROW, R35.COL, R20 ;  /* 0x0000002320147237 */ /* 0x000fe20000405414 */
[C---:B------:R-:W-:Y:S01]  /*4cf0*/  IMAD R32, R42.reuse, 0x100, R10 ;  /* 0x000001002a207824 */ /* 0x040fe200078e020a */
[----:B------:R-:W-:Y:S05]  /*4d00*/  LDSM.16.M88.2 R34, [R34] ;  /* 0x000000002222783b */ /* 0x000fea0000000100 */
[----:B------:R-:W3:Y:S05]  /*4d10*/  LDSM.16.M88.2 R32, [R32] ;  /* 0x000000002020783b */ /* 0x000eea0000000100 */
[----:B-1----:R-:W-:Y:S01]  /*4d20*/  IMMA.16816.S8.S8 R24, R36.ROW, R38.COL, R24 ;  /* 0x0000002624187237 */ /* 0x002fe20000405418 */
[----:B------:R-:W-:-:S07]  /*4d30*/  IMAD R38, R42, 0x100, R11 ;  /* 0x000001002a267824 */ /* 0x000fce00078e020b */
[----:B------:R-:W-:Y:S01]  /*4d40*/  IMMA.16816.S8.S8 R20, R36.ROW, R39.COL, R20 ;  /* 0x0000002724147237 */ /* 0x000fe20000405414 */
[C---:B------:R-:W-:Y:S01]  /*4d50*/  IMAD R36, R42.reuse, 0x20, R87 ;  /* 0x000000202a247824 */ /* 0x040fe200078e0257 */
[----:B------:R-:W-:Y:S05]  /*4d60*/  LDSM.16.M88.2 R38, [R38] ;  /* 0x000000002626783b */ /* 0x000fea0000000100 */
[----:B------:R-:W1:Y:S05]  /*4d70*/  LDSM.16.M88.2 R36, [R36] ;  /* 0x000000002424783b */ /* 0x000e6a0000000100 */
        /* <DEDUP_REMOVED lines=11> */
[----:B------:R-:W3:Y:S05]  /*4e30*/  LDSM.16.M88.2 R32, [R32] ;  /* 0x000000002020783b */ /* 0x000eea0000000100 */
[----:B-1----:R-:W-:Y:S01]  /*4e40*/  IMMA.16816.S8.S8 R24, R38.ROW, R36.COL, R24 ;  /* 0x0000002426187237 */ /* 0x002fe20000405418 */
[----:B------:R-:W-:-:S07]  /*4e50*/  IMAD R36, R42, 0x100, R14 ;  /* 0x000001002a247824 */ /* 0x000fce00078e020e */
[----:B------:R-:W-:Y:S01]  /*4e60*/  IMMA.16816.S8.S8 R20, R38.ROW, R37.COL, R20 ;  /* 0x0000002526147237 */ /* 0x000fe20000405414 */
[C---:B------:R-:W-:Y:S01]  /*4e70*/  LEA R38, R42.reuse, R84, 0x5 ;  /* 0x000000542a267211 */ /* 0x040fe200078e28ff */
        /* <DEDUP_REMOVED lines=11> */
[----:B------:R-:W-:Y:S01]  /*4f30*/  IMAD R32, R42, 0x100, R16 ;  /* 0x000001002a207824 */ /* 0x000fe200078e0210 */
[----:B------:R-:W-:Y:S05]  /*4f40*/  LDSM.16.M88.2 R34, [R34] ;  /* 0x000000002222783b */ /* 0x000fea0000000100 */
[----:B------:R-:W3:Y:S05]  /*4f50*/  LDSM.16.M88.2 R32, [R32] ;  /* 0x000000002020783b */ /* 0x000eea0000000100 */
[C---:B-1----:R-:W-:Y:S08]  /*4f60*/  IMMA.16816.S8.S8 R24, R36.reuse.ROW, R38.COL, R24 ;  /* 0x0000002624187237 */ /* 0x042ff00000405418 */
[----:B------:R-:W-:-:S12]  /*4f70*/  IMMA.16816.S8.S8 R20, R36.ROW, R39.COL, R20 ;  /* 0x0000002724147237 */ /* 0x000fd80000405414 */
[C---:B0-----:R-:W-:Y:S08]  /*4f80*/  IMMA.16816.S8.S8 R24, R28.reuse.ROW, R30.COL, R24 ;  /* 0x0000001e1c187237 */ /* 0x041ff00000405418 */
[----:B------:R-:W-:Y:S01]  /*4f90*/  IMMA.16816.S8.S8 R20, R28.ROW, R31.COL, R20 ;  /* 0x0000001f1c147237 */ /* 0x000fe20000405414 */
[----:B------:R-:W-:Y:S02]  /*4fa0*/  SHF.R.U32.HI R28, RZ, 0x2, R40 ;  /* 0x00000002ff1c7819 */ /* 0x000fe40000011628 */
[----:B------:R-:W-:-:S05]  /*4fb0*/  LOP3.LUT R29, R40, 0x3, RZ, 0xc0, !PT ;  /* 0x00000003281d7812 */ /* 0x000fca00078ec0ff */
[----:B------:R-:W-:-:S04]  /*4fc0*/  IMAD R29, R28, 0x10, R29 ;  /* 0x000000101c1d7824 */ /* 0x000fc800078e021d */
[----:B---3--:R-:W-:Y:S01]  /*4fd0*/  IMMA.16816.S8.S8 R24, R32.ROW, R34.COL, R24 ;  /* 0x0000002220187237 */ /* 0x008fe20000405418 */
[----:B------:R-:W-:-:S07]  /*4fe0*/  IMAD.U32 R29, R29, 0x8, R74 ;  /* 0x000000081d1d7824 */ /* 0x000fce00078e004a */
[----:B------:R-:W-:Y:S11]  /*4ff0*/  IMMA.16816.S8.S8 R20, R32.ROW, R35.COL, R20 ;  /* 0x0000002320147237 */ /* 0x000ff60000405414 */
[----:B------:R4:W-:Y:S04]  /*5000*/  STS.64 [R29], R24 ;  /* 0x000000181d007388 */ /* 0x0009e80000000a00 */
[----:B------:R4:W-:Y:S04]  /*5010*/  STS.64 [R29+0x400], R26 ;  /* 0x0004001a1d007388 */ /* 0x0009e80000000a00 */
[----:B------:R4:W-:Y:S04]  /*5020*/  STS.64 [R29+0x20], R20 ;  /* 0x000020141d007388 */ /* 0x0009e80000000a00 */
[----:B------:R4:W-:Y:S02]  /*5030*/  STS.64 [R29+0x420], R22 ;  /* 0x000420161d007388 */ /* 0x0009e40000000a00 */
.L_x_989:
        /* <DEDUP_REMOVED lines=9> */
[----:B-123--:R-:W-:Y:S05]  /*50d0*/  CALL.REL.NOINC `($__internal_14_$__cuda_sm20_rcp_rn_f32_slowpath) ;  /* 0x0000002c00387944 */ /* 0x00efea0003c00000 */
[----:B------:R-:W-:Y:S05]  /*50e0*/  BRA `(.L_x_992) ;  /* 0x0000000000107947 */ /* 0x000fea0003800000 */
.L_x_991:
[----:B------:R-:W0:Y:S02]  /*50f0*/  MUFU.RCP R110, R41 ;  /* 0x00000029006e7308 */ /* 0x000e240000001000 */
[----:B0-----:R-:W-:-:S04]  /*5100*/  FFMA R20, R110, R41, -1 ;  /* 0xbf8000006e147423 */ /* 0x001fc80000000029 */
[----:B-1-3--:R-:W-:-:S04]  /*5110*/  FADD.FTZ R21, -R20, -RZ ;  /* 0x800000ff14157221 */ /* 0x00afc80000010100 */
[----:B------:R-:W-:-:S07]  /*5120*/  FFMA R110, R110, R21, R110 ;  /* 0x000000156e6e7223 */ /* 0x000fce000000006e */
.L_x_992:
[----:B------:R-:W-:Y:S05]  /*5130*/  BSYNC.RECONVERGENT B0 ;  /* 0x0000000000007941 */ /* 0x000fea0003800200 */
.L_x_990:
        /* <DEDUP_REMOVED lines=8> */
.L_x_1006:
[----:B------:R-:W-:Y:S01]  /*51c0*/  ISETP.GE.AND P0, PT, R17, 0x1, PT ;  /* 0x000000011100780c */ /* 0x000fe20003f06270 */
[----:B------:R-:W-:Y:S02]  /*51d0*/  IMAD.IADD R107, R103, 0x1, R111 ;  /* 0x00000001676b7824 */ /* 0x000fe400078e026f */
[----:B---3--:R-:W-:-:S10]  /*51e0*/  IMAD.MOV.U32 R105, RZ, RZ, -0xeb60d36 ;  /* 0xf149f2caff697424 */ /* 0x008fd400078e00ff */
[----:B0-----:R-:W-:Y:S05]  /*51f0*/  @!P0 BRA `(.L_x_995) ;  /* 0x0000000400d88947 */ /* 0x001fea0003800000 */
[----:B------:R-:W-:Y:S01]  /*5200*/  ISETP.GE.AND P0, PT, R80, 0x8, PT ;  /* 0x000000085000780c */ /* 0x000fe20003f06270 */
[----:B------:R-:W-:Y:S01]  /*5210*/  IMAD.MOV.U32 R20, RZ, RZ, RZ ;  /* 0x000000ffff147224 */ /* 0x000fe200078e00ff */
[----:B------:R-:W-:-:S11]  /*5220*/  MOV R105, 0xf149f2ca ;  /* 0xf149f2ca00697802 */ /* 0x000fd60000000f00 */
[----:B------:R-:W-:Y:S05]  /*5230*/  @!P0 BRA `(.L_x_996) ;  /* 0x0000000000e08947 */ /* 0x000fea0003800000 */
[----:B------:R-:W-:Y:S02]  /*5240*/  IMAD.MOV.U32 R105, RZ, RZ, -0xeb60d36 ;  /* 0xf149f2caff697424 */ /* 0x000fe400078e00ff */
[----:B------:R-:W-:-:S07]  /*5250*/  IMAD.MOV.U32 R20, RZ, RZ, RZ ;  /* 0x000000ffff147224 */ /* 0x000fce00078e00ff */
.L_x_997:
[C---:B------:R-:W-:Y:S01]  /*5260*/  IADD3 R28, PT, PT, R20.reuse, R79, RZ ;  /* 0x0000004f141c7210 */ /* 0x040fe20007ffe0ff */
[----:B------:R-:W-:Y:S02]  /*5270*/  IMAD R21, R111, 0x20, R20 ;  /* 0x000000206f157824 */ /* 0x000fe400078e0214 */
[----:B------:R-:W-:Y:S01]  /*5280*/  VIADD R20, R20, 0x8 ;  /* 0x0000000814147836 */ /* 0x000fe20000000000 */
[CC--:B------:R-:W-:Y:S01]  /*5290*/  ISETP.GT.U32.AND P0, PT, R28.reuse, R107.reuse, PT ;  /* 0x0000006b1c00720c */ /* 0x0c0fe20003f04070 */
[C---:B------:R-:W-:Y:S01]  /*52a0*/  VIADD R22, R28.reuse, 0x1 ;  /* 0x000000011c167836 */ /* 0x040fe20000000000 */
[----:B------:R-:W-:Y:S01]  /*52b0*/  LEA R25, R21, UR5, 0x2 ;  /* 0x0000000515197c11 */ /* 0x000fe2000f8e10ff */
[C---:B------:R-:W-:Y:S01]  /*52c0*/  VIADD R26, R28.reuse, 0x5 ;  /* 0x000000051c1a7836 */ /* 0x040fe20000000000 */
[----:B------:R-:W-:Y:S02]  /*52d0*/  IADD3 R24, PT, PT, R28, 0x3, RZ ;  /* 0x000000031c187810 */ /* 0x000fe40007ffe0ff */
[-C--:B------:R-:W-:Y:S01]  /*52e0*/  ISETP.GT.U32.AND P6, PT, R22, R107.reuse, PT ;  /* 0x0000006b1600720c */ /* 0x080fe20003fc4070 */
[----:B------:R-:W-:Y:S01]  /*52f0*/  VIADD R22, R28, 0x2 ;  /* 0x000000021c167836 */ /* 0x000fe20000000000 */
[-C--:B------:R-:W-:Y:S01]  /*5300*/  ISETP.GT.U32.AND P4, PT, R24, R107.reuse, PT ;  /* 0x0000006b1800720c */ /* 0x080fe20003f84070 */
[----:B------:R-:W-:Y:S01]  /*5310*/  VIADD R24, R28, 0x4 ;  /* 0x000000041c187836 */ /* 0x000fe20000000000 */
[----:B------:R-:W-:-:S02]  /*5320*/  ISETP.GT.U32.AND P2, PT, R26, R107, PT ;  /* 0x0000006b1a00720c */ /* 0x000fc40003f44070 */
[-C--:B------:R-:W-:Y:S01]  /*5330*/  ISETP.GT.U32.AND P5, PT, R22, R107.reuse, PT ;  /* 0x0000006b1600720c */ /* 0x080fe20003fa4070 */
[----:B------:R-:W0:Y:S01]  /*5340*/  @!P0 LDS R21, [R25+0x8000] ;  /* 0x0080000019158984 */ /* 0x000e220000000800 */
[----:B------:R-:W-:Y:S01]  /*5350*/  ISETP.GT.U32.AND P3, PT, R24, R107, PT ;  /* 0x0000006b1800720c */ /* 0x000fe20003f64070 */
[----:B------:R-:W-:-:S04]  /*5360*/  VIADD R24, R28, 0x6 ;  /* 0x000000061c187836 */ /* 0x000fc80000000000 */
[----:B------:R-:W1:Y:S04]  /*5370*/  @!P6 LDS R23, [R25+0x8004] ;  /* 0x008004001917e984 */ /* 0x000e680000000800 */
[----:B------:R-:W-:Y:S04]  /*5380*/  @!P4 LDS R26, [R25+0x800c] ;  /* 0x00800c00191ac984 */ /* 0x000fe80000000800 */
[----:B------:R-:W-:Y:S01]  /*5390*/  @!P2 LDS R27, [R25+0x8014] ;  /* 0x00801400191ba984 */ /* 0x000fe20000000800 */
[----:B0-----:R-:W-:-:S05]  /*53a0*/  @!P0 I2FP.F32.S32 R21, R21 ;  /* 0x0000001500158245 */ /* 0x001fca0000201400 */
[C---:B------:R-:W-:Y:S01]  /*53b0*/  @!P0 FMUL R22, R110.reuse, R21 ;  /* 0x000000156e168220 */ /* 0x040fe20000400000 */
[----:B-1----:R-:W-:Y:S02]  /*53c0*/  @!P6 I2FP.F32.S32 R21, R23 ;  /* 0x000000170015e245 */ /* 0x002fe40000201400 */
[----:B------:R-:W0:Y:S02]  /*53d0*/  @!P5 LDS R23, [R25+0x8008] ;  /* 0x008008001917d984 */ /* 0x000e240000000800 */
[----:B------:R-:W-:Y:S01]  /*53e0*/  @!P0 FMNMX R105, R105, R22, !PT ;  /* 0x0000001669698209 */ /* 0x000fe20007800000 */
[----:B------:R-:W-:Y:S01]  /*53f0*/  @!P6 FMUL R22, R110, R21 ;  /* 0x000000156e16e220 */ /* 0x000fe20000400000 */
[----:B------:R-:W-:Y:S02]  /*5400*/  ISETP.GT.U32.AND P0, PT, R24, R107, PT ;  /* 0x0000006b1800720c */ /* 0x000fe40003f04070 */
[----:B------:R-:W-:Y:S02]  /*5410*/  IADD3 R24, PT, PT, R28, 0x7, RZ ;  /* 0x000000071c187810 */ /* 0x000fe40007ffe0ff */
[----:B------:R-:W-:-:S02]  /*5420*/  @!P6 FMNMX R105, R105, R22, !PT ;  /* 0x000000166969e209 */ /* 0x000fc40007800000 */
[----:B------:R-:W-:Y:S02]  /*5430*/  ISETP.GT.U32.AND P6, PT, R24, R107, PT ;  /* 0x0000006b1800720c */ /* 0x000fe40003fc4070 */
[----:B------:R-:W1:Y:S05]  /*5440*/  @!P3 LDS R24, [R25+0x8010] ;  /* 0x008010001918b984 */ /* 0x000e6a0000000800 */
[----:B------:R-:W3:Y:S06]  /*5450*/  @!P0 LDS R28, [R25+0x8018] ;  /* 0x00801800191c8984 */ /* 0x000eec0000000800 */
[----:B------:R-:W4:Y:S01]  /*5460*/  @!P6 LDS R29, [R25+0x801c] ;  /* 0x00801c00191de984 */ /* 0x000f220000000800 */
[----:B0-----:R-:W-:-:S02]  /*5470*/  @!P5 I2FP.F32.S32 R21, R23 ;  /* 0x000000170015d245 */ /* 0x001fc40000201400 */
[----:B------:R-:W-:-:S03]  /*5480*/  @!P4 I2FP.F32.S32 R23, R26 ;  /* 0x0000001a0017c245 */ /* 0x000fc60000201400 */
[----:B------:R-:W-:-:S05]  /*5490*/  @!P5 FMUL R22, R110, R21 ;  /* 0x000000156e16d220 */ /* 0x000fca0000400000 */
[----:B------:R-:W-:Y:S02]  /*54a0*/  @!P5 FMNMX R105, R105, R22, !PT ;  /* 0x000000166969d209 */ /* 0x000fe40007800000 */
[----:B-1----:R-:W-:Y:S01]  /*54b0*/  @!P3 I2FP.F32.S32 R21, R24 ;  /* 0x000000180015b245 */ /* 0x002fe20000201400 */
[----:B------:R-:W-:Y:S01]  /*54c0*/  @!P4 FMUL R24, R110, R23 ;  /* 0x000000176e18c220 */ /* 0x000fe20000400000 */
[----:B------:R-:W-:-:S03]  /*54d0*/  @!P2 I2FP.F32.S32 R23, R27 ;  /* 0x0000001b0017a245 */ /* 0x000fc60000201400 */
[C---:B------:R-:W-:Y:S01]  /*54e0*/  @!P3 FMUL R22, R110.reuse, R21 ;  /* 0x000000156e16b220 */ /* 0x040fe20000400000 */
[----:B------:R-:W-:Y:S01]  /*54f0*/  @!P4 FMNMX R105, R105, R24, !PT ;  /* 0x000000186969c209 */ /* 0x000fe20007800000 */
[C---:B------:R-:W-:Y:S01]  /*5500*/  @!P2 FMUL R24, R110.reuse, R23 ;  /* 0x000000176e18a220 */ /* 0x040fe20000400000 */
[----:B---3--:R-:W-:Y:S02]  /*5510*/  @!P0 I2FP.F32.S32 R21, R28 ;  /* 0x0000001c00158245 */ /* 0x008fe40000201400 */
[----:B------:R-:W-:Y:S02]  /*5520*/  @!P3 FMNMX R105, R105, R22, !PT ;  /* 0x000000166969b209 */ /* 0x000fe40007800000 */
[----:B----4-:R-:W-:Y:S01]  /*5530*/  @!P6 I2FP.F32.S32 R23, R29 ;  /* 0x0000001d0017e245 */ /* 0x010fe20000201400 */
[----:B------:R-:W-:Y:S01]  /*5540*/  @!P0 FMUL R22, R110, R21 ;  /* 0x000000156e168220 */ /* 0x000fe20000400000 */
[----:B------:R-:W-:Y:S02]  /*5550*/  @!P2 FMNMX R105, R105, R24, !PT ;  /* 0x000000186969a209 */ /* 0x000fe40007800000 */
[----:B------:R-:W-:Y:S01]  /*5560*/  ISETP.NE.AND P2, PT, R20, R109, PT ;  /* 0x0000006d1400720c */ /* 0x000fe20003f45270 */
[----:B------:R-:W-:Y:S01]  /*5570*/  @!P6 FMUL R24, R110, R23 ;  /* 0x000000176e18e220 */ /* 0x000fe20000400000 */
[----:B------:R-:W-:-:S04]  /*5580*/  @!P0 FMNMX R105, R105, R22, !PT ;  /* 0x0000001669698209 */ /* 0x000fc80007800000 */
[----:B------:R-:W-:-:S07]  /*5590*/  @!P6 FMNMX R105, R105, R24, !PT ;  /* 0x000000186969e209 */ /* 0x000fce0007800000 */
[----:B------:R-:W-:Y:S05]  /*55a0*/  @P2 BRA `(.L_x_997) ;  /* 0xfffffffc002c2947 */ /* 0x000fea000383ffff */
[----:B------:R-:W-:-:S07]  /*55b0*/  IMAD.MOV.U32 R20, RZ, RZ, R109 ;  /* 0x000000ffff147224 */ /* 0x000fce00078e006d */
.L_x_996:
[----:B------:R-:W-:-:S13]  /*55c0*/  ISETP.NE.AND P0, PT, R19, RZ, PT ;  /* 0x000000ff1300720c */ /* 0x000fda0003f05270 */
[----:B------:R-:W-:Y:S05]  /*55d0*/  @!P0 BRA `(.L_x_995) ;  /* 0x0000000000e08947 */ /* 0x000fea0003800000 */
[----:B------:R-:W-:Y:S01]  /*55e0*/  ISETP.NE.AND P5, PT, R108, RZ, PT ;  /* 0x000000ff6c00720c */ /* 0x000fe20003fa5270 */
[----:B------:R-:W-:-:S12]  /*55f0*/  @!P1 BRA `(.L_x_998) ;  /* 0x00000000006c9947 */ /* 0x000fd80003800000 */
[C---:B------:R-:W-:Y:S02]  /*5600*/  IMAD.IADD R26, R20.reuse, 0x1, R79 ;  /* 0x00000001141a7824 */ /* 0x040fe400078e024f */
[----:B------:R-:W-:Y:S01]  /*5610*/  IMAD R21, R111, 0x20, R20 ;  /* 0x000000206f157824 */ /* 0x000fe200078e0214 */
[----:B------:R-:W-:Y:S01]  /*5620*/  IADD3 R20, PT, PT, R20, 0x4, RZ ;  /* 0x0000000414147810 */ /* 0x000fe20007ffe0ff */
[C---:B------:R-:W-:Y:S01]  /*5630*/  VIADD R24, R26.reuse, 0x2 ;  /* 0x000000021a187836 */ /* 0x040fe20000000000 */
[C---:B------:R-:W-:Y:S02]  /*5640*/  IADD3 R22, PT, PT, R26.reuse, 0x1, RZ ;  /* 0x000000011a167810 */ /* 0x040fe40007ffe0ff */
[-C--:B------:R-:W-:Y:S02]  /*5650*/  ISETP.GT.U32.AND P0, PT, R26, R107.reuse, PT ;  /* 0x0000006b1a00720c */ /* 0x080fe40003f04070 */
[-C--:B------:R-:W-:Y:S01]  /*5660*/  ISETP.GT.U32.AND P2, PT, R22, R107.reuse, PT ;  /* 0x0000006b1600720c */ /* 0x080fe20003f44070 */
[----:B------:R-:W-:Y:S01]  /*5670*/  VIADD R22, R26, 0x3 ;  /* 0x000000031a167836 */ /* 0x000fe20000000000 */
[----:B------:R-:W-:-:S02]  /*5680*/  ISETP.GT.U32.AND P3, PT, R24, R107, PT ;  /* 0x0000006b1800720c */ /* 0x000fc40003f64070 */
[----:B------:R-:W-:Y:S02]  /*5690*/  LEA R25, R21, UR5, 0x2 ;  /* 0x0000000515197c11 */ /* 0x000fe4000f8e10ff */
[----:B------:R-:W-:-:S05]  /*56a0*/  ISETP.GT.U32.AND P4, PT, R22, R107, PT ;  /* 0x0000006b1600720c */ /* 0x000fca0003f84070 */
[----:B------:R-:W0:Y:S04]  /*56b0*/  @!P0 LDS R21, [R25+0x8000] ;  /* 0x0080000019158984 */ /* 0x000e280000000800 */
[----:B------:R-:W1:Y:S04]  /*56c0*/  @!P2 LDS R23, [R25+0x8004] ;  /* 0x008004001917a984 */ /* 0x000e680000000800 */
[----:B------:R-:W3:Y:S04]  /*56d0*/  @!P3 LDS R24, [R25+0x8008] ;  /* 0x008008001918b984 */ /* 0x000ee80000000800 */
[----:B------:R-:W4:Y:S01]  /*56e0*/  @!P4 LDS R26, [R25+0x800c] ;  /* 0x00800c00191ac984 */ /* 0x000f220000000800 */
[----:B0-----:R-:W-:-:S02]  /*56f0*/  @!P0 I2FP.F32.S32 R21, R21 ;  /* 0x0000001500158245 */ /* 0x001fc40000201400 */
[----:B-1----:R-:W-:-:S03]  /*5700*/  @!P2 I2FP.F32.S32 R23, R23 ;  /* 0x000000170017a245 */ /* 0x002fc60000201400 */
[C---:B------:R-:W-:Y:S01]  /*5710*/  @!P0 FMUL R22, R110.reuse, R21 ;  /* 0x000000156e168220 */ /* 0x040fe20000400000 */
[----:B---3--:R-:W-:Y:S01]  /*5720*/  @!P3 I2FP.F32.S32 R21, R24 ;  /* 0x000000180015b245 */ /* 0x008fe20000201400 */
[----:B------:R-:W-:-:S03]  /*5730*/  @!P2 FMUL R24, R110, R23 ;  /* 0x000000176e18a220 */ /* 0x000fc60000400000 */
[----:B------:R-:W-:Y:S02]  /*5740*/  @!P0 FMNMX R105, R105, R22, !PT ;  /* 0x0000001669698209 */ /* 0x000fe40007800000 */
[----:B----4-:R-:W-:Y:S01]  /*5750*/  @!P4 I2FP.F32.S32 R23, R26 ;  /* 0x0000001a0017c245 */ /* 0x010fe20000201400 */
[----:B------:R-:W-:Y:S01]  /*5760*/  @!P3 FMUL R22, R110, R21 ;  /* 0x000000156e16b220 */ /* 0x000fe20000400000 */
[----:B------:R-:W-:-:S03]  /*5770*/  @!P2 FMNMX R105, R105, R24, !PT ;  /* 0x000000186969a209 */ /* 0x000fc60007800000 */
[----:B------:R-:W-:Y:S01]  /*5780*/  @!P4 FMUL R24, R110, R23 ;  /* 0x000000176e18c220 */ /* 0x000fe20000400000 */
[----:B------:R-:W-:-:S04]  /*5790*/  @!P3 FMNMX R105, R105, R22, !PT ;  /* 0x000000166969b209 */ /* 0x000fc80007800000 */
[----:B------:R-:W-:-:S07]  /*57a0*/  @!P4 FMNMX R105, R105, R24, !PT ;  /* 0x000000186969c209 */ /* 0x000fce0007800000 */
.L_x_998:
[----:B------:R-:W-:Y:S05]  /*57b0*/  @!P5 BRA `(.L_x_995) ;  /* 0x000000000068d947 */ /* 0x000fea0003800000 */
[----:B------:R-:W-:Y:S02]  /*57c0*/  ISETP.NE.AND P2, PT, R108, 0x1, PT ;  /* 0x000000016c00780c */ /* 0x000fe40003f45270 */
[----:B------:R-:W-:-:S11]  /*57d0*/  LOP3.LUT P0, RZ, R18, 0x1, RZ, 0xc0, !PT ;  /* 0x0000000112ff7812 */ /* 0x000fd6000780c0ff */
[----:B------:R-:W-:Y:S05]  /*57e0*/  @!P2 BRA `(.L_x_999) ;  /* 0x00000000003ca947 */ /* 0x000fea0003800000 */
[C---:B------:R-:W-:Y:S02]  /*57f0*/  IMAD.IADD R22, R20.reuse, 0x1, R79 ;  /* 0x0000000114167824 */ /* 0x040fe400078e024f */
[----:B------:R-:W-:Y:S01]  /*5800*/  IMAD R21, R111, 0x20, R20 ;  /* 0x000000206f157824 */ /* 0x000fe200078e0214 */
[----:B------:R-:W-:Y:S02]  /*5810*/  IADD3 R20, PT, PT, R20, 0x2, RZ ;  /* 0x0000000214147810 */ /* 0x000fe40007ffe0ff */
[C---:B------:R-:W-:Y:S01]  /*5820*/  ISETP.GT.U32.AND P2, PT, R22.reuse, R107, PT ;  /* 0x0000006b1600720c */ /* 0x040fe20003f44070 */
[----:B------:R-:W-:Y:S01]  /*5830*/  VIADD R22, R22, 0x1 ;  /* 0x0000000116167836 */ /* 0x000fe20000000000 */
[----:B------:R-:W-:-:S04]  /*5840*/  LEA R25, R21, UR5, 0x2 ;  /* 0x0000000515197c11 */ /* 0x000fc8000f8e10ff */
[----:B------:R-:W-:-:S07]  /*5850*/  ISETP.GT.U32.AND P3, PT, R22, R107, PT ;  /* 0x0000006b1600720c */ /* 0x000fce0003f64070 */
[----:B------:R-:W0:Y:S06]  /*5860*/  @!P2 LDS R21, [R25+0x8000] ;  /* 0x008000001915a984 */ /* 0x000e2c0000000800 */
[----:B------:R-:W1:Y:S01]  /*5870*/  @!P3 LDS R23, [R25+0x8004] ;  /* 0x008004001917b984 */ /* 0x000e620000000800 */
[----:B0-----:R-:W-:-:S05]  /*5880*/  @!P2 I2FP.F32.S32 R21, R21 ;  /* 0x000000150015a245 */ /* 0x001fca0000201400 */
[----:B------:R-:W-:Y:S01]  /*5890*/  @!P2 FMUL R22, R110, R21 ;  /* 0x000000156e16a220 */ /* 0x000fe20000400000 */
[----:B-1----:R-:W-:-:S04]  /*58a0*/  @!P3 I2FP.F32.S32 R23, R23 ;  /* 0x000000170017b245 */ /* 0x002fc80000201400 */
[----:B------:R-:W-:Y:S01]  /*58b0*/  @!P2 FMNMX R105, R105, R22, !PT ;  /* 0x000000166969a209 */ /* 0x000fe20007800000 */
[----:B------:R-:W-:-:S05]  /*58c0*/  @!P3 FMUL R24, R110, R23 ;  /* 0x000000176e18b220 */ /* 0x000fca0000400000 */
[----:B------:R-:W-:-:S07]  /*58d0*/  @!P3 FMNMX R105, R105, R24, !PT ;  /* 0x000000186969b209 */ /* 0x000fce0007800000 */
.L_x_999:
[----:B------:R-:W-:-:S05]  /*58e0*/  IMAD.IADD R22, R20, 0x1, R79 ;  /* 0x0000000114167824 */ /* 0x000fca00078e024f */
[----:B------:R-:W-:-:S13]  /*58f0*/  ISETP.GT.U32.OR P0, PT, R22, R107, !P0 ;  /* 0x0000006b1600720c */ /* 0x000fda0004704470 */
[----:B------:R-:W-:-:S05]  /*5900*/  @!P0 IMAD R20, R111, 0x20, R20 ;  /* 0x000000206f148824 */ /* 0x000fca00078e0214 */
[----:B------:R-:W-:-:S06]  /*5910*/  @!P0 LEA R20, R20, UR5, 0x2 ;  /* 0x0000000514148c11 */ /* 0x000fcc000f8e10ff */
[----:B------:R-:W0:Y:S02]  /*5920*/  @!P0 LDS R20, [R20+0x8000] ;  /* 0x0080000014148984 */ /* 0x000e240000000800 */
[----:B0-----:R-:W-:-:S05]  /*5930*/  @!P0 I2FP.F32.S32 R21, R20 ;  /* 0x0000001400158245 */ /* 0x001fca0000201400 */
[----:B------:R-:W-:-:S05]  /*5940*/  @!P0 FMUL R22, R110, R21 ;  /* 0x000000156e168220 */ /* 0x000fca0000400000 */
[----:B------:R-:W-:-:S07]  /*5950*/  @!P0 FMNMX R105, R105, R22, !PT ;  /* 0x0000001669698209 */ /* 0x000fce0007800000 */
.L_x_995:
        /* <DEDUP_REMOVED lines=13> */
[----:B------:R-:W-:-:S06]  /*5a30*/  FFMA R23, R20, 1.925963033500011079e-08, R23 ;  /* 0x32a5706014177823 */ /* 0x000fcc0000000017 */
[----:B------:R-:W0:Y:S02]  /*5a40*/  MUFU.EX2 R23, R23 ;  /* 0x0000001700177308 */ /* 0x000e240000000800 */
[----:B0-----:R-:W-:-:S04]  /*5a50*/  FMUL R112, R112, R23 ;  /* 0x0000001770707220 */ /* 0x001fc80000400000 */
[----:B-1----:R-:W-:-:S05]  /*5a60*/  FMUL R25, R112, R25 ;  /* 0x0000001970197220 */ /* 0x002fca0000400000 */
[----:B------:R0:W-:Y:S02]  /*5a70*/  STS [R106+0x9090], R25 ;  /* 0x009090196a007388 */ /* 0x0001e40000000800 */
.L_x_1000:
[----:B-1----:R-:W-:Y:S01]  /*5a80*/  IMAD R113, R111, 0x100, R114 ;  /* 0x000001006f717824 */ /* 0x002fe200078e0272 */
[----:B------:R-:W-:-:S04]  /*5a90*/  IADD3 R114, PT, PT, R114, 0x80, RZ ;  /* 0x0000008072727810 */ /* 0x000fc80007ffe0ff */
[----:B------:R-:W-:Y:S02]  /*5aa0*/  LEA R113, R113, UR5, 0x2 ;  /* 0x0000000571717c11 */ /* 0x000fe4000f8e10ff */
[----:B------:R-:W-:-:S03]  /*5ab0*/  ISETP.NE.AND P0, PT, R114, 0x100, PT ;  /* 0x000001007200780c */ /* 0x000fc60003f05270 */
[----:B0-----:R-:W0:Y:S04]  /*5ac0*/  LDS.128 R24, [R113+0x9110] ;  /* 0x0091100071187984 */ /* 0x001e280000000c00 */
[----:B------:R-:W1:Y:S04]  /*5ad0*/  LDS.128 R20, [R113+0x9120] ;  /* 0x0091200071147984 */ /* 0x000e680000000c00 */
        /* <DEDUP_REMOVED lines=194> */
[----:B------:R-:W-:Y:S02]  /*6700*/  IMAD.MOV.U32 R24, RZ, RZ, RZ ;  /* 0x000000ffff187224 */ /* 0x000fe400078e00ff */
[----:B------:R-:W-:-:S07]  /*6710*/  IMAD.MOV.U32 R26, RZ, RZ, RZ ;  /* 0x000000ffff1a7224 */ /* 0x000fce00078e00ff */
.L_x_1005:
[----:B------:R-:W-:Y:S01]  /*6720*/  IADD3 R20, PT, PT, R26, R79, RZ ;  /* 0x0000004f1a147210 */ /* 0x000fe20007ffe0ff */
[----:B------:R-:W-:Y:S03]  /*6730*/  BSSY.RECONVERGENT B1, `(.L_x_1002) ;  /* 0x000005f000017945 */ /* 0x000fe60003800200 */
[----:B------:R-:W-:-:S13]  /*6740*/  ISETP.GT.U32.AND P0, PT, R20, R107, PT ;  /* 0x0000006b1400720c */ /* 0x000fda0003f04070 */
[----:B0-----:R-:W-:Y:S05]  /*6750*/  @P0 BRA `(.L_x_1003) ;  /* 0x0000000400700947 */ /* 0x001fea0003800000 */
[----:B------:R-:W-:Y:S01]  /*6760*/  IMAD R20, R111, 0x20, R26 ;  /* 0x000000206f147824 */ /* 0x000fe200078e021a */
[----:B------:R-:W-:Y:S01]  /*6770*/  UMOV UR4, URZ ;  /* 0x000000ff00047c82 */ /* 0x000fe20008000000 */
[----:B------:R-:W-:Y:S02]  /*6780*/  IMAD.MOV.U32 R22, RZ, RZ, 0x3f000000 ;  /* 0x3f000000ff167424 */ /* 0x000fe400078e00ff */
[----:B------:R-:W-:Y:S01]  /*6790*/  IMAD.MOV.U32 R23, RZ, RZ, 0x437c0000 ;  /* 0x437c0000ff177424 */ /* 0x000fe200078e00ff */
[----:B------:R-:W-:-:S06]  /*67a0*/  LEA R20, R20, UR5, 0x2 ;  /* 0x0000000514147c11 */ /* 0x000fcc000f8e10ff */
[----:B------:R-:W0:Y:S02]  /*67b0*/  LDS R20, [R20+0x8000] ;  /* 0x0080000014147984 */ /* 0x000e240000000800 */
[----:B0-----:R-:W-:-:S05]  /*67c0*/  I2FP.F32.S32 R21, R20 ;  /* 0x0000001400157245 */ /* 0x001fca0000201400 */
[----:B------:R-:W-:-:S04]  /*67d0*/  FFMA R21, R110, R21, -R105 ;  /* 0x000000156e157223 */ /* 0x000fc80000000869 */
[----:B------:R-:W-:-:S04]  /*67e0*/  FFMA.SAT R22, R21, 0.0057249800302088260651, R22 ;  /* 0x3bbb989d15167823 */ /* 0x000fc80000002016 */
[----:B------:R-:W-:-:S04]  /*67f0*/  FFMA.RM R22, R22, R23, 12582913 ;  /* 0x4b40000116167423 */ /* 0x000fc80000004017 */
[C---:B------:R-:W-:Y:S01]  /*6800*/  FADD R28, R22.reuse, -12583039 ;  /* 0xcb40007f161c7421 */ /* 0x040fe20000000000 */
[----:B------:R-:W-:-:S03]  /*6810*/  SHF.L.U32 R25, R22, 0x17, RZ ;  /* 0x0000001716197819 */ /* 0x000fc600000006ff */
[----:B------:R-:W-:-:S04]  /*6820*/  FFMA R28, R21, 1.4426950216293334961, -R28 ;  /* 0x3fb8aa3b151c7823 */ /* 0x000fc8000000081c */
[----:B------:R-:W-:-:S06]  /*6830*/  FFMA R28, R21, 1.925963033500011079e-08, R28 ;  /* 0x32a57060151c7823 */ /* 0x000fcc000000001c */
[----:B------:R-:W0:Y:S02]  /*6840*/  MUFU.EX2 R28, R28 ;  /* 0x0000001c001c7308 */ /* 0x000e240000000800 */
[----:B0-----:R-:W-:-:S04]  /*6850*/  FMUL R25, R25, R28 ;  /* 0x0000001c19197220 */ /* 0x001fc80000400000 */
[----:B------:R-:W-:-:S07]  /*6860*/  FADD R24, R24, R25 ;  /* 0x0000001918187221 */ /* 0x000fce0000000000 */
.L_x_1004:
[----:B------:R-:W-:Y:S02]  /*6870*/  LEA R27, R26, UR4, 0x8 ;  /* 0x000000041a1b7c11 */ /* 0x000fe4000f8e40ff */
[----:B0-----:R-:W-:Y:S01]  /*6880*/  LEA R28, R111, UR4, 0x8 ;  /* 0x000000046f1c7c11 */ /* 0x001fe2000f8e40ff */
[----:B------:R-:W-:Y:S01]  /*6890*/  UIADD3 UR4, UPT, UPT, UR4, 0x10, URZ ;  /* 0x0000001004047890 */ /* 0x000fe2000fffe0ff */
[----:B------:R-:W-:Y:S02]  /*68a0*/  LEA R27, R27, UR5, 0x1 ;  /* 0x000000051b1b7c11 */ /* 0x000fe4000f8e08ff */
[----:B------:R-:W-:Y:S01]  /*68b0*/  LEA R28, R28, UR5, 0x2 ;  /* 0x000000051c1c7c11 */ /* 0x000fe2000f8e10ff */
[----:B------:R-:W-:Y:S02]  /*68c0*/  UISETP.NE.AND UP0, UPT, UR4, 0x100, UPT ;  /* 0x000001000400788c */ /* 0x000fe4000bf05270 */
        /* <DEDUP_REMOVED lines=68> */
[----:B------:R-:W-:Y:S05]  /*6d10*/  BRA.U UP0, `(.L_x_1004) ;  /* 0xfffffff900d47547 */ /* 0x000fea000b83ffff */
.L_x_1003:
[----:B------:R-:W-:Y:S05]  /*6d20*/  BSYNC.RECONVERGENT B1 ;  /* 0x0000000000017941 */ /* 0x000fea0003800200 */
.L_x_1002:
[----:B------:R-:W-:-:S05]  /*6d30*/  VIADD R26, R26, 0x1 ;  /* 0x000000011a1a7836 */ /* 0x000fca0000000000 */
[----:B------:R-:W-:-:S13]  /*6d40*/  ISETP.NE.AND P0, PT, R26, R18, PT ;  /* 0x000000121a00720c */ /* 0x000fda0003f05270 */
[----:B------:R-:W-:Y:S05]  /*6d50*/  @P0 BRA `(.L_x_1005) ;  /* 0xfffffff800700947 */ /* 0x000fea000383ffff */
.L_x_1001:
[----:B------:R-:W1:Y:S01]  /*6d60*/  LDS R21, [R106+0x9090] ;  /* 0x009090006a157984 */ /* 0x000e620000000800 */
[----:B------:R-:W-:-:S03]  /*6d70*/  VIADD R111, R111, 0x4 ;  /* 0x000000046f6f7836 */ /* 0x000fc60000000000 */
[----:B------:R3:W-:Y:S02]  /*6d80*/  STS [R106+0x9010], R105 ;  /* 0x009010696a007388 */ /* 0x0007e40000000800 */
[----:B------:R-:W-:Y:S01]  /*6d90*/  ISETP.GE.AND P0, PT, R111, R101, PT ;  /* 0x000000656f00720c */ /* 0x000fe20003f06270 */
[----:B-1----:R-:W-:-:S05]  /*6da0*/  FADD R21, R21, R24 ;  /* 0x0000001815157221 */ /* 0x002fca0000000000 */
[----:B------:R3:W-:Y:S07]  /*6db0*/  STS [R106+0x9090], R21 ;  /* 0x009090156a007388 */ /* 0x0007ee0000000800 */
[----:B------:R-:W-:Y:S05]  /*6dc0*/  @!P0 BRA `(.L_x_1006) ;  /* 0xffffffe000fc8947 */ /* 0x000fea000383ffff */
.L_x_994:
[----:B------:R-:W-:Y:S05]  /*6dd0*/  BSYNC.RECONVERGENT B0 ;  /* 0x0000000000007941 */ /* 0x000fea0003800200 */
.L_x_993:
[----:B------:R-:W1:Y:S01]  /*6de0*/  LDCU UR4, c[0x0][0x3b8] ;  /* 0x00007700ff0477ac */ /* 0x000e620008000800 */
[----:B------:R-:W-:Y:S01]  /*6df0*/  VIADD R79, R79, 0x20 ;  /* 0x000000204f4f7836 */ /* 0x000fe20000000000 */
[----:B------:R-:W-:Y:S01]  /*6e00*/  IADD3 R80, PT, PT, R80, -0x20, RZ ;  /* 0xffffffe050507810 */ /* 0x000fe20007ffe0ff */
[----:B------:R-:W-:Y:S01]  /*6e10*/  VIADD R81, R81, 0x1 ;  /* 0x0000000151517836 */ /* 0x000fe20000000000 */
[----:B------:R-:W-:Y:S02]  /*6e20*/  BAR.SYNC.DEFER_BLOCKING 0x0 ;  /* 0x0000000000007b1d */ /* 0x000fe40000010000 */
[----:B-1----:R-:W-:-:S13]  /*6e30*/  ISETP.GE.AND P0, PT, R79, UR4, PT ;  /* 0x000000044f007c0c */ /* 0x002fda000bf06270 */
[----:B------:R-:W-:Y:S05]  /*6e40*/  @!P0 BRA `(.L_x_1007) ;  /* 0xffffffb400bc8947 */ /* 0x000fea000383ffff */
[----:B------:R-:W-:-:S13]  /*6e50*/  ISETP.GE.AND P0, PT, R102, R99, PT ;  /* 0x000000636600720c */ /* 0x000fda0003f06270 */
[----:B------:R-:W-:Y:S05]  /*6e60*/  @P0 EXIT ;  /* 0x000000000000094d */ /* 0x000fea0003800000 */
[----:B------:R-:W-:Y:S01]  /*6e70*/  IMAD.IADD R7, R99, 0x1, R0 ;  /* 0x0000000163077824 */ /* 0x000fe200078e0200 */
[----:B------:R-:W1:Y:S01]  /*6e80*/  LDCU.64 UR8, c[0x0][0x398] ;  /* 0x00007300ff0877ac */ /* 0x000e620008000a00 */
[----:B------:R-:W-:Y:S03]  /*6e90*/  BSSY.RECONVERGENT B0, `(.L_x_1008) ;  /* 0x0000027000007945 */ /* 0x000fe60003800200 */
[----:B------:R-:W-:-:S04]  /*6ea0*/  LOP3.LUT R0, R7, 0x180, RZ, 0xc0, !PT ;  /* 0x0000018007007812 */ /* 0x000fc800078ec0ff */
[----:B------:R-:W-:-:S13]  /*6eb0*/  ISETP.NE.AND P0, PT, R0, 0x180, PT ;  /* 0x000001800000780c */ /* 0x000fda0003f05270 */
[----:B-1----:R-:W-:Y:S05]  /*6ec0*/  @!P0 BRA `(.L_x_1009) ;  /* 0x00000000008c8947 */ /* 0x002fea0003800000 */
[----:B------:R-:W-:-:S04]  /*6ed0*/  LEA.HI R0, R7, 0x1, RZ, 0x19 ;  /* 0x0000000107007811 */ /* 0x000fc800078fc8ff */
[----:B------:R-:W-:-:S05]  /*6ee0*/  LOP3.LUT R0, R0, 0x3, RZ, 0xc0, !PT ;  /* 0x0000000300007812 */ /* 0x000fca00078ec0ff */
[----:B------:R-:W-:-:S07]  /*6ef0*/  IMAD.MOV R0, RZ, RZ, -R0 ;  /* 0x000000ffff007224 */ /* 0x000fce00078e0a00 */
.L_x_1012:
        /* <DEDUP_REMOVED lines=17> */
[----:B0-2---:R-:W-:Y:S05]  /*7010*/  CALL.REL.NOINC `($__internal_15_$__cuda_sm3x_div_rn_noftz_f32_slowpath) ;  /* 0x0000001000407944 */ /* 0x005fea0003c00000 */
[----:B------:R-:W-:-:S07]  /*7020*/  MOV R3, R41 ;  /* 0x0000002900037202 */ /* 0x000fce0000000f00 */
.L_x_1011:
[----:B------:R-:W-:Y:S05]  /*7030*/  BSYNC.RECONVERGENT B1 ;  /* 0x0000000000017941 */ /* 0x000fea0003800200 */
.L_x_1010:
[----:B------:R-:W-:Y:S01]  /*7040*/  IMAD.IADD R2, R103, 0x1, R6 ;  /* 0x0000000167027824 */ /* 0x000fe200078e0206 */
[----:B------:R-:W-:Y:S01]  /*7050*/  F2FP.F16.F32.PACK_AB R4, RZ, R3 ;  /* 0x00000003ff04723e */ /* 0x000fe200000000ff */
[----:B------:R-:W-:Y:S01]  /*7060*/  VIADD R102, R102, 0x80 ;  /* 0x0000008066667836 */ /* 0x000fe20000000000 */
[----:B------:R-:W-:Y:S01]  /*7070*/  IADD3 R0, PT, PT, R0, 0x1, RZ ;  /* 0x0000000100007810 */ /* 0x000fe20007ffe0ff */
[----:B------:R-:W-:-:S05]  /*7080*/  IMAD R5, R2, 0x100, R9 ;  /* 0x0000010002057824 */ /* 0x000fca00078e0209 */
[----:B------:R-:W-:-:S05]  /*7090*/  IADD3 R5, P0, PT, R5, R122, RZ ;  /* 0x0000007a05057210 */ /* 0x000fca0007f1e0ff */
[----:B------:R-:W-:Y:S01]  /*70a0*/  IMAD.X R6, RZ, RZ, R78, P0 ;  /* 0x000000ffff067224 */ /* 0x000fe200000e064e */
[----:B------:R-:W-:-:S04]  /*70b0*/  LEA R2, P0, R5, UR8, 0x1 ;  /* 0x0000000805027c11 */ /* 0x000fc8000f8008ff */
[----:B------:R-:W-:Y:S02]  /*70c0*/  LEA.HI.X R3, R5, UR9, R6, 0x1, P0 ;  /* 0x0000000905037c11 */ /* 0x000fe400080f0c06 */
[----:B------:R-:W-:-:S03]  /*70d0*/  ISETP.NE.AND P0, PT, R0, RZ, PT ;  /* 0x000000ff0000720c */ /* 0x000fc60003f05270 */
[----:B------:R1:W-:Y:S10]  /*70e0*/  STG.E.U16 desc[UR6][R2.64], R4 ;  /* 0x0000000402007986 */ /* 0x0003f4000c101506 */
[----:B------:R-:W-:Y:S05]  /*70f0*/  @P0 BRA `(.L_x_1012) ;  /* 0xfffffffc00800947 */ /* 0x000fea000383ffff */
.L_x_1009:
[----:B------:R-:W-:Y:S05]  /*7100*/  BSYNC.RECONVERGENT B0 ;  /* 0x0000000000007941 */ /* 0x000fea0003800200 */
.L_x_1008:
[----:B------:R-:W-:-:S13]  /*7110*/  ISETP.GE.U32.AND P0, PT, R7, 0x180, PT ;  /* 0x000001800700780c */ /* 0x000fda0003f06070 */
[----:B------:R-:W-:Y:S05]  /*7120*/  @!P0 EXIT ;  /* 0x000000000000894d */ /* 0x000fea0003800000 */
[C---:B------:R-:W-:Y:S01]  /*7130*/  LOP3.LUT R0, R102.reuse, 0xff, RZ, 0xc0, !PT ;  /* 0x000000ff66007812 */ /* 0x040fe200078ec0ff */
[----:B-1----:R-:W-:Y:S01]  /*7140*/  VIADD R3, R102, 0x100 ;  /* 0x0000010066037836 */ /* 0x002fe20000000000 */
[----:B------:R-:W1:Y:S02]  /*7150*/  LDCU.64 UR8, c[0x0][0x398] ;  /* 0x00007300ff0877ac */ /* 0x000e640008000a00 */
[----:B------:R-:W-:-:S07]  /*7160*/  LOP3.LUT R2, R0, 0x80, RZ, 0x3c, !PT ;  /* 0x0000008000027812 */ /* 0x000fce00078e3cff */
.L_x_1021:
        /* <DEDUP_REMOVED lines=18> */
[----:B012---:R-:W-:Y:S05]  /*7290*/  CALL.REL.NOINC `($__internal_15_$__cuda_sm3x_div_rn_noftz_f32_slowpath) ;  /* 0x0000000c00a07944 */ /* 0x007fea0003c00000 */
[----:B------:R-:W-:-:S07]  /*72a0*/  MOV R5, R41 ;  /* 0x0000002900057202 */ /* 0x000fce0000000f00 */
.L_x_1014:
[----:B-1----:R-:W-:Y:S05]  /*72b0*/  BSYNC.RECONVERGENT B0 ;  /* 0x0000000000007941 */ /* 0x002fea0003800200 */
.L_x_1013:
[----:B------:R-:W-:Y:S01]  /*72c0*/  VIADD R7, R3, 0xffffff80 ;  /* 0xffffff8003077836 */ /* 0x000fe20000000000 */
[----:B------:R-:W-:Y:S04]  /*72d0*/  BSSY.RECONVERGENT B0, `(.L_x_1015) ;  /* 0x000001c000007945 */ /* 0x000fe80003800200 */
[--C-:B------:R-:W-:Y:S02]  /*72e0*/  SHF.R.U32.HI R12, RZ, 0x8, R7.reuse ;  /* 0x00000008ff0c7819 */ /* 0x100fe40000011607 */
[----:B------:R-:W-:Y:S02]  /*72f0*/  LOP3.LUT R7, R2, 0x3fffff00, R7, 0xf8, !PT ;  /* 0x3fffff0002077812 */ /* 0x000fe400078ef807 */
[----:B------:R-:W-:Y:S02]  /*7300*/  LEA R6, R12, UR5, 0x2 ;  /* 0x000000050c067c11 */ /* 0x000fe4000f8e10ff */
[----:B------:R-:W-:Y:S01]  /*7310*/  LEA R20, R7, UR5, 0x2 ;  /* 0x0000000507147c11 */ /* 0x000fe2000f8e10ff */
[----:B------:R-:W-:-:S02]  /*7320*/  IMAD.IADD R7, R103, 0x1, R8 ;  /* 0x0000000167077824 */ /* 0x000fc400078e0208 */
[----:B------:R1:W3:Y:S02]  /*7330*/  LDS R4, [R6+0x9090] ;  /* 0x0090900006047984 */ /* 0x0002e40000000800 */
[----:B------:R-:W-:Y:S02]  /*7340*/  IMAD R7, R7, 0x100, R0 ;  /* 0x0000010007077824 */ /* 0x000fe400078e0200 */
[----:B------:R-:W4:Y:S03]  /*7350*/  LDS R20, [R20+0x9110] ;  /* 0x0091100014147984 */ /* 0x000f260000000800 */
[----:B------:R-:W-:Y:S02]  /*7360*/  IADD3 R7, P0, PT, R7, R122, RZ ;  /* 0x0000007a07077210 */ /* 0x000fe40007f1e0ff */
[----:B-1----:R-:W-:Y:S02]  /*7370*/  F2FP.F16.F32.PACK_AB R6, RZ, R5 ;  /* 0x00000005ff06723e */ /* 0x002fe400000000ff */
[----:B------:R-:W-:-:S02]  /*7380*/  IADD3.X R10, PT, PT, RZ, R78, RZ, P0, !PT ;  /* 0x0000004eff0a7210 */ /* 0x000fc400007fe4ff */
        /* <DEDUP_REMOVED lines=14> */
[----:B0-2---:R-:W-:Y:S05]  /*7470*/  CALL.REL.NOINC `($__internal_15_$__cuda_sm3x_div_rn_noftz_f32_slowpath) ;  /* 0x0000000c00287944 */ /* 0x005fea0003c00000 */
[----:B------:R-:W-:-:S07]  /*7480*/  IMAD.MOV.U32 R6, RZ, RZ, R41 ;  /* 0x000000ffff067224 */ /* 0x000fce00078e0029 */
.L_x_1016:
[----:B------:R-:W-:Y:S05]  /*7490*/  BSYNC.RECONVERGENT B0 ;  /* 0x0000000000007941 */ /* 0x000fea0003800200 */
.L_x_1015:
[--C-:B------:R-:W-:Y:S01]  /*74a0*/  SHF.R.U32.HI R14, RZ, 0x8, R3.reuse ;  /* 0x00000008ff0e7819 */ /* 0x100fe20000011603 */
[----:B------:R-:W-:Y:S01]  /*74b0*/  IMAD.IADD R5, R103, 0x1, R12 ;  /* 0x0000000167057824 */ /* 0x000fe200078e020c */
[----:B------:R-:W-:Y:S01]  /*74c0*/  LOP3.LUT R4, R0, 0x3fffff00, R3, 0xf8, !PT ;  /* 0x3fffff0000047812 */ /* 0x000fe200078ef803 */
[----:B------:R-:W-:Y:S01]  /*74d0*/  BSSY.RECONVERGENT B0, `(.L_x_1017) ;  /* 0x000001a000007945 */ /* 0x000fe20003800200 */
[----:B------:R-:W-:Y:S01]  /*74e0*/  LEA R8, R14, UR5, 0x2 ;  /* 0x000000050e087c11 */ /* 0x000fe2000f8e10ff */
[----:B------:R-:W-:Y:S01]  /*74f0*/  IMAD R5, R5, 0x100, R2 ;  /* 0x0000010005057824 */ /* 0x000fe200078e0202 */
[----:B------:R-:W-:Y:S01]  /*7500*/  LEA R20, R4, UR5, 0x2 ;  /* 0x0000000504147c11 */ /* 0x000fe2000f8e10ff */
[----:B------:R-:W-:Y:S01]  /*7510*/  VIADD R9, R3, 0x80 ;  /* 0x0000008003097836 */ /* 0x000fe20000000000 */
[----:B------:R-:W-:Y:S01]  /*7520*/  F2FP.F16.F32.PACK_AB R6, RZ, R6 ;  /* 0x00000006ff06723e */ /* 0x000fe200000000ff */
[----:B------:R-:W1:Y:S01]  /*7530*/  LDS R7, [R8+0x9090] ;  /* 0x0090900008077984 */ /* 0x000e620000000800 */
[----:B------:R-:W-:-:S03]  /*7540*/  IADD3 R5, P0, PT, R5, R122, RZ ;  /* 0x0000007a05057210 */ /* 0x000fc60007f1e0ff */
[----:B------:R-:W3:Y:S01]  /*7550*/  LDS R20, [R20+0x9110] ;  /* 0x0091100014147984 */ /* 0x000ee20000000800 */
[----:B------:R-:W-:Y:S02]  /*7560*/  IADD3.X R10, PT, PT, RZ, R78, RZ, P0, !PT ;  /* 0x0000004eff0a7210 */ /* 0x000fe400007fe4ff */
        /* <DEDUP_REMOVED lines=16> */
.L_x_1018:
[----:B------:R-:W-:Y:S05]  /*7670*/  BSYNC.RECONVERGENT B0 ;  /* 0x0000000000007941 */ /* 0x000fea0003800200 */
.L_x_1017:
        /* <DEDUP_REMOVED lines=28> */
.L_x_1020:
[----:B------:R-:W-:Y:S05]  /*7840*/  BSYNC.RECONVERGENT B0 ;  /* 0x0000000000007941 */ /* 0x000fea0003800200 */
.L_x_1019:
[----:B------:R-:W-:Y:S01]  /*7850*/  IMAD.IADD R5, R103, 0x1, R12 ;  /* 0x0000000167057824 */ /* 0x000fe200078e020c */
[----:B------:R-:W-:-:S04]  /*7860*/  F2FP.F16.F32.PACK_AB R6, RZ, R6 ;  /* 0x00000006ff06723e */ /* 0x000fc800000000ff */
[----:B------:R-:W-:Y:S02]  /*7870*/  LEA R5, R5, R2, 0x8 ;  /* 0x0000000205057211 */ /* 0x000fe400078e40ff */
[----:B------:R-:W-:Y:S01]  /*7880*/  PRMT R7, R6, 0x7610, R7 ;  /* 0x0000761006077816 */ /* 0x000fe20000000007 */
[----:B------:R-:W-:Y:S01]  /*7890*/  VIADD R6, R3, 0x100 ;  /* 0x0000010003067836 */ /* 0x000fe20000000000 */
[----:B------:R-:W-:Y:S01]  /*78a0*/  IADD3 R5, P0, PT, R5, R122, RZ ;  /* 0x0000007a05057210 */ /* 0x000fe20007f1e0ff */
[----:B------:R-:W-:-:S04]  /*78b0*/  VIADD R3, R3, 0x200 ;  /* 0x0000020003037836 */ /* 0x000fc80000000000 */
[----:B------:R-:W-:Y:S01]  /*78c0*/  IMAD.X R8, RZ, RZ, R78, P0 ;  /* 0x000000ffff087224 */ /* 0x000fe200000e064e */
[----:B------:R-:W-:-:S04]  /*78d0*/  LEA R4, P0, R5, UR8, 0x1 ;  /* 0x0000000805047c11 */ /* 0x000fc8000f8008ff */
[----:B------:R-:W-:Y:S02]  /*78e0*/  LEA.HI.X R5, R5, UR9, R8, 0x1, P0 ;  /* 0x0000000905057c11 */ /* 0x000fe400080f0c08 */
[----:B------:R-:W-:-:S03]  /*78f0*/  ISETP.GE.AND P0, PT, R6, R99, PT ;  /* 0x000000630600720c */ /* 0x000fc60003f06270 */
[----:B------:R4:W-:Y:S10]  /*7900*/  STG.E.U16 desc[UR6][R4.64], R7 ;  /* 0x0000000704007986 */ /* 0x0009f4000c101506 */
[----:B------:R-:W-:Y:S05]  /*7910*/  @!P0 BRA `(.L_x_1021) ;  /* 0xfffffff800148947 */ /* 0x000fea000383ffff */
[----:B------:R-:W-:Y:S05]  /*7920*/  EXIT ;  /* 0x000000000000794d */ /* 0x000fea0003800000 */
.L_x_925:
[----:B-1----:R-:W-:Y:S01]  /*7930*/  MOV R27, R8 ;  /* 0x00000008001b7202 */ /* 0x002fe20000000f00 */
[----:B------:R-:W-:Y:S02]  /*7940*/  IMAD.MOV.U32 R32, RZ, RZ, 0x10 ;  /* 0x00000010ff207424 */ /* 0x000fe400078e00ff */
[----:B------:R-:W-:Y:S02]  /*7950*/  IMAD.MOV.U32 R33, RZ, RZ, 0x1f ;  /* 0x0000001fff217424 */ /* 0x000fe400078e00ff */
[----:B------:R-:W-:-:S07]  /*7960*/  IMAD.MOV.U32 R26, RZ, RZ, -0x1 ;  /* 0xffffffffff1a7424 */ /* 0x000fce00078e00ff */
[----:B-----5:R-:W-:Y:S05]  /*7970*/  WARPSYNC.COLLECTIVE R26, `(.L_x_1022) ;  /* 0x000000001a087348 */ /* 0x020fea0003c00000 */
[----:B------:R0:W1:Y:S02]  /*7980*/  SHFL.BFLY P0, R25, R27, R32, R33 ;  /* 0x0c0000201b197389 */ /* 0x0000640000000021 */
[----:B01---5:R-:W-:Y:S05]  /*7990*/  ENDCOLLECTIVE ;  /* 0x000000000000791b */ /* 0x023fea0003800000 */
.L_x_1022:
[----:B------:R-:W-:Y:S01]  /*79a0*/  IMAD.MOV.U32 R32, RZ, RZ, 0x8 ;  /* 0x00000008ff207424 */ /* 0x000fe200078e00ff */
[----:B------:R-:W-:-:S04]  /*79b0*/  MOV R9, R25 ;  /* 0x0000001900097202 */ /* 0x000fc80000000f00 */
[----:B------:R-:W-:-:S05]  /*79c0*/  FMNMX R9, R8, R9, !PT ;  /* 0x0000000908097209 */ /* 0x000fca0007800000 */
[----:B------:R-:W-:-:S07]  /*79d0*/  IMAD.MOV.U32 R27, RZ, RZ, R9 ;  /* 0x000000ffff1b7224 */ /* 0x000fce00078e0009 */
[----:B------:R-:W-:Y:S05]  /*79e0*/  WARPSYNC.COLLECTIVE R26, `(.L_x_1023) ;  /* 0x000000001a087348 */ /* 0x000fea0003c00000 */
[----:B------:R0:W1:Y:S02]  /*79f0*/  SHFL.BFLY P0, R25, R27, R32, R33 ;  /* 0x0c0000201b197389 */ /* 0x0000640000000021 */
[----:B01----:R-:W-:Y:S05]  /*7a00*/  ENDCOLLECTIVE ;  /* 0x000000000000791b */ /* 0x003fea0003800000 */
.L_x_1023:
[----:B------:R-:W-:Y:S02]  /*7a10*/  IMAD.MOV.U32 R32, RZ, RZ, 0x4 ;  /* 0x00000004ff207424 */ /* 0x000fe400078e00ff */
[----:B------:R-:W-:-:S05]  /*7a20*/  IMAD.MOV.U32 R0, RZ, RZ, R25 ;  /* 0x000000ffff007224 */ /* 0x000fca00078e0019 */
[----:B------:R-:W-:-:S04]  /*7a30*/  FMNMX R0, R9, R0, !PT ;  /* 0x0000000009007209 */ /* 0x000fc80007800000 */
[----:B------:R-:W-:-:S07]  /*7a40*/  MOV R27, R0 ;  /* 0x00000000001b7202 */ /* 0x000fce0000000f00 */
[----:B------:R-:W-:Y:S05]  /*7a50*/  WARPSYNC.COLLECTIVE R26, `(.L_x_1024) ;  /* 0x000000001a087348 */ /* 0x000fea0003c00000 */
[----:B------:R0:W1:Y:S02]  /*7a60*/  SHFL.BFLY P0, R25, R27, R32, R33 ;  /* 0x0c0000201b197389 */ /* 0x0000640000000021 */
[----:B01----:R-:W-:Y:S05]  /*7a70*/  ENDCOLLECTIVE ;  /* 0x000000000000791b */ /* 0x003fea0003800000 */
.L_x_1024:
[----:B------:R-:W-:Y:S01]  /*7a80*/  MOV R32, 0x2 ;  /* 0x0000000200207802 */ /* 0x000fe20000000f00 */
[----:B------:R-:W-:-:S05]  /*7a90*/  IMAD.MOV.U32 R11, RZ, RZ, R25 ;  /* 0x000000ffff0b7224 */ /* 0x000fca00078e0019 */
[----:B------:R-:W-:-:S05]  /*7aa0*/  FMNMX R11, R0, R11, !PT ;  /* 0x0000000b000b7209 */ /* 0x000fca0007800000 */
[----:B------:R-:W-:-:S07]  /*7ab0*/  IMAD.MOV.U32 R27, RZ, RZ, R11 ;  /* 0x000000ffff1b7224 */ /* 0x000fce00078e000b */
[----:B------:R-:W-:Y:S05]  /*7ac0*/  WARPSYNC.COLLECTIVE R26, `(.L_x_1025) ;  /* 0x000000001a087348 */ /* 0x000fea0003c00000 */
[----:B------:R0:W1:Y:S02]  /*7ad0*/  SHFL.BFLY P0, R25, R27, R32, R33 ;  /* 0x0c0000201b197389 */ /* 0x0000640000000021 */
[----:B01----:R-:W-:Y:S05]  /*7ae0*/  ENDCOLLECTIVE ;  /* 0x000000000000791b */ /* 0x003fea0003800000 */
.L_x_1025:
[----:B------:R-:W-:Y:S02]  /*7af0*/  IMAD.MOV.U32 R32, RZ, RZ, 0x1 ;  /* 0x00000001ff207424 */ /* 0x000fe400078e00ff */
[----:B------:R-:W-:-:S05]  /*7b00*/  IMAD.MOV.U32 R10, RZ, RZ, R25 ;  /* 0x000000ffff0a7224 */ /* 0x000fca00078e0019 */
[----:B------:R-:W-:-:S05]  /*7b10*/  FMNMX R10, R11, R10, !PT ;  /* 0x0000000a0b0a7209 */ /* 0x000fca0007800000 */
[----:B------:R-:W-:-:S07]  /*7b20*/  IMAD.MOV.U32 R27, RZ, RZ, R10 ;  /* 0x000000ffff1b7224 */ /* 0x000fce00078e000a */
[----:B------:R-:W-:Y:S05]  /*7b30*/  WARPSYNC.COLLECTIVE R26, `(.L_x_1026) ;  /* 0x000000001a087348 */ /* 0x000fea0003c00000 */
[----:B------:R0:W1:Y:S02]  /*7b40*/  SHFL.BFLY P0, R25, R27, R32, R33 ;  /* 0x0c0000201b197389 */ /* 0x0000640000000021 */
[----:B01----:R-:W-:Y:S05]  /*7b50*/  ENDCOLLECTIVE ;  /* 0x000000000000791b */ /* 0x003fea0003800000 */
.L_x_1026:
[----:B------:R-:W-:Y:S01]  /*7b60*/  MOV R13, R25 ;  /* 0x00000019000d7202 */ /* 0x000fe20000000f00 */
[----:B------:R-:W-:Y:S06]  /*7b70*/  BRA `(.L_x_1027) ;  /* 0xffffff9000d87947 */ /* 0x000fec000383ffff */
.L_x_962:
[----:B-1----:R-:W-:Y:S01]  /*7b80*/  IMAD.MOV.U32 R27, RZ, RZ, R24 ;  /* 0x000000ffff1b7224 */ /* 0x002fe200078e0018 */
[----:B------:R-:W-:Y:S01]  /*7b90*/  MOV R26, 0xffffffff ;  /* 0xffffffff001a7802 */ /* 0x000fe20000000f00 */
[----:B------:R-:W-:Y:S02]  /*7ba0*/  IMAD.MOV.U32 R32, RZ, RZ, 0x10 ;  /* 0x00000010ff207424 */ /* 0x000fe400078e00ff */
[----:B------:R-:W-:-:S07]  /*7bb0*/  IMAD.MOV.U32 R33, RZ, RZ, 0x1f ;  /* 0x0000001fff217424 */ /* 0x000fce00078e00ff */
[----:B------:R-:W-:Y:S05]  /*7bc0*/  WARPSYNC.COLLECTIVE R26, `(.L_x_1028) ;  /* 0x000000001a087348 */ /* 0x000fea0003c00000 */
[----:B------:R0:W1:Y:S02]  /*7bd0*/  SHFL.BFLY P0, R25, R27, R32, R33 ;  /* 0x0c0000201b197389 */ /* 0x0000640000000021 */
[----:B01----:R-:W-:Y:S05]  /*7be0*/  ENDCOLLECTIVE ;  /* 0x000000000000791b */ /* 0x003fea0003800000 */
.L_x_1028:
[----:B------:R-:W-:Y:S02]  /*7bf0*/  IMAD.MOV.U32 R32, RZ, RZ, 0x8 ;  /* 0x00000008ff207424 */ /* 0x000fe400078e00ff */
[----:B------:R-:W-:-:S05]  /*7c00*/  IMAD.MOV.U32 R21, RZ, RZ, R25 ;  /* 0x000000ffff157224 */ /* 0x000fca00078e0019 */
[----:B------:R-:W-:-:S05]  /*7c10*/  FMNMX R21, R24, R21, !PT ;  /* 0x0000001518157209 */ /* 0x000fca0007800000 */
[----:B------:R-:W-:-:S07]  /*7c20*/  IMAD.MOV.U32 R27, RZ, RZ, R21 ;  /* 0x000000ffff1b7224 */ /* 0x000fce00078e0015 */
[----:B------:R-:W-:Y:S05]  /*7c30*/  WARPSYNC.COLLECTIVE R26, `(.L_x_1029) ;  /* 0x000000001a087348 */ /* 0x000fea0003c00000 */
[----:B------:R0:W1:Y:S02]  /*7c40*/  SHFL.BFLY P0, R25, R27, R32, R33 ;  /* 0x0c0000201b197389 */ /* 0x0000640000000021 */
[----:B01----:R-:W-:Y:S05]  /*7c50*/  ENDCOLLECTIVE ;  /* 0x000000000000791b */ /* 0x003fea0003800000 */
.L_x_1029:
[----:B------:R-:W-:Y:S01]  /*7c60*/  IMAD.MOV.U32 R32, RZ, RZ, 0x4 ;  /* 0x00000004ff207424 */ /* 0x000fe200078e00ff */
[----:B------:R-:W-:-:S04]  /*7c70*/  MOV R20, R25 ;  /* 0x0000001900147202 */ /* 0x000fc80000000f00 */
[----:B------:R-:W-:-:S05]  /*7c80*/  FMNMX R20, R21, R20, !PT ;  /* 0x0000001415147209 */ /* 0x000fca0007800000 */
[----:B------:R-:W-:-:S07]  /*7c90*/  IMAD.MOV.U32 R27, RZ, RZ, R20 ;  /* 0x000000ffff1b7224 */ /* 0x000fce00078e0014 */
[----:B------:R-:W-:Y:S05]  /*7ca0*/  WARPSYNC.COLLECTIVE R26, `(.L_x_1030) ;  /* 0x000000001a087348 */ /* 0x000fea0003c00000 */
[----:B------:R0:W1:Y:S02]  /*7cb0*/  SHFL.BFLY P0, R25, R27, R32, R33 ;  /* 0x0c0000201b197389 */ /* 0x0000640000000021 */
[----:B01----:R-:W-:Y:S05]  /*7cc0*/  ENDCOLLECTIVE ;  /* 0x000000000000791b */ /* 0x003fea0003800000 */
.L_x_1030:
[----:B------:R-:W-:Y:S02]  /*7cd0*/  IMAD.MOV.U32 R32, RZ, RZ, 0x2 ;  /* 0x00000002ff207424 */ /* 0x000fe400078e00ff */
[----:B------:R-:W-:-:S05]  /*7ce0*/  IMAD.MOV.U32 R23, RZ, RZ, R25 ;  /* 0x000000ffff177224 */ /* 0x000fca00078e0019 */
[----:B------:R-:W-:-:S04]  /*7cf0*/  FMNMX R23, R20, R23, !PT ;  /* 0x0000001714177209 */ /* 0x000fc80007800000 */
[----:B------:R-:W-:-:S07]  /*7d00*/  MOV R27, R23 ;  /* 0x00000017001b7202 */ /* 0x000fce0000000f00 */
[----:B------:R-:W-:Y:S05]  /*7d10*/  WARPSYNC.COLLECTIVE R26, `(.L_x_1031) ;  /* 0x000000001a087348 */ /* 0x000fea0003c00000 */
[----:B------:R0:W1:Y:S02]  /*7d20*/  SHFL.BFLY P0, R25, R27, R32, R33 ;  /* 0x0c0000201b197389 */ /* 0x0000640000000021 */
[----:B01----:R-:W-:Y:S05]  /*7d30*/  ENDCOLLECTIVE ;  /* 0x000000000000791b */ /* 0x003fea0003800000 */
.L_x_1031:
[----:B------:R-:W-:Y:S01]  /*7d40*/  MOV R32, 0x1 ;  /* 0x0000000100207802 */ /* 0x000fe20000000f00 */
[----:B------:R-:W-:-:S05]  /*7d50*/  IMAD.MOV.U32 R22, RZ, RZ, R25 ;  /* 0x000000ffff167224 */ /* 0x000fca00078e0019 */
[----:B------:R-:W-:-:S05]  /*7d60*/  FMNMX R22, R23, R22, !PT ;  /* 0x0000001617167209 */ /* 0x000fca0007800000 */
[----:B------:R-:W-:-:S07]  /*7d70*/  IMAD.MOV.U32 R27, RZ, RZ, R22 ;  /* 0x000000ffff1b7224 */ /* 0x000fce00078e0016 */
[----:B------:R-:W-:Y:S05]  /*7d80*/  WARPSYNC.COLLECTIVE R26, `(.L_x_1032) ;  /* 0x000000001a087348 */ /* 0x000fea0003c00000 */
[----:B------:R0:W1:Y:S02]  /*7d90*/  SHFL.BFLY P0, R25, R27, R32, R33 ;  /* 0x0c0000201b197389 */ /* 0x0000640000000021 */
[----:B01----:R-:W-:Y:S05]  /*7da0*/  ENDCOLLECTIVE ;  /* 0x000000000000791b */ /* 0x003fea0003800000 */
.L_x_1032:
[----:B------:R-:W-:Y:S05]  /*7db0*/  BRA `(.L_x_1033) ;  /* 0xffffffb000cc7947 */ /* 0x000fea000383ffff */
        .weak           $__internal_14_$__cuda_sm20_rcp_rn_f32_slowpath
        .type           $__internal_14_$__cuda_sm20_rcp_rn_f32_slowpath,@function
        .size           $__internal_14_$__cuda_sm20_rcp_rn_f32_slowpath,($__internal_15_$__cuda_sm3x_div_rn_noftz_f32_slowpath - $__internal_14_$__cuda_sm20_rcp_rn_f32_slowpath)
$__internal_14_$__cuda_sm20_rcp_rn_f32_slowpath:
        /* <DEDUP_REMOVED lines=15> */
.L_x_1035:
        /* <DEDUP_REMOVED lines=33> */
.L_x_1037:
[----:B------:R0:W1:Y:S02]  /*80c0*/  MUFU.RCP R21, R41 ;  /* 0x0000002900157308 */ /* 0x0000640000001000 */
.L_x_1036:
[----:B------:R-:W-:Y:S05]  /*80d0*/  BSYNC.RECONVERGENT B1 ;  /* 0x0000000000017941 */ /* 0x000fea0003800200 */
.L_x_1034:
[----:B-1----:R-:W-:Y:S01]  /*80e0*/  IMAD.MOV.U32 R110, RZ, RZ, R21 ;  /* 0x000000ffff6e7224 */ /* 0x002fe200078e0015 */
[----:B------:R-:W-:Y:S01]  /*80f0*/  MOV R21, 0x0 ;  /* 0x0000000000157802 */ /* 0x000fe20000000f00 */
[----:B------:R-:W-:-:S04]  /*8100*/  IMAD.MOV.U32 R20, RZ, RZ, R25 ;  /* 0x000000ffff147224 */ /* 0x000fc800078e0019 */
[----:B0-----:R-:W-:Y:S05]  /*8110*/  RET.REL.NODEC R20 `(_Z21int8_attention_kernelILi256ELb1EEvPK6__halfS2_S2_PS0_PKfiiiii) ;  /* 0xffffff7c14b87950 */ /* 0x001fea0003c3ffff */
        .weak           $__internal_15_$__cuda_sm3x_div_rn_noftz_f32_slowpath
        .type           $__internal_15_$__cuda_sm3x_div_rn_noftz_f32_slowpath,@function
        .size           $__internal_15_$__cuda_sm3x_div_rn_noftz_f32_slowpath,(.L_x_1858 - $__internal_15_$__cuda_sm3x_div_rn_noftz_f32_slowpath)
$__internal_15_$__cuda_sm3x_div_rn_noftz_f32_slowpath:
        /* <DEDUP_REMOVED lines=34> */
.L_x_1039:
        /* <DEDUP_REMOVED lines=47> */
[----:B------:R-:W-:-:S05]  /*8630*/  LOP3.LUT R21, R21, R20, RZ, 0xc0, !PT ;  /* 0x0000001415157212 */ /* 0x000fca00078ec0ff */
[----:B------:R-:W-:-:S05]  /*8640*/  IMAD.IADD R24, R24, 0x1, R21 ;  /* 0x0000000118187824 */ /* 0x000fca00078e0215 */
[----:B------:R-:W-:Y:S01]  /*8650*/  LOP3.LUT R25, R24, R25, RZ, 0xfc, !PT ;  /* 0x0000001918197212 */ /* 0x000fe200078efcff */
[----:B------:R-:W-:Y:S06]  /*8660*/  BRA `(.L_x_1047) ;  /* 0x0000000000107947 */ /* 0x000fec0003800000 */
.L_x_1046:
[----:B------:R-:W-:-:S04]  /*8670*/  LOP3.LUT R25, R25, 0x80000000, RZ, 0xc0, !PT ;  /* 0x8000000019197812 */ /* 0x000fc800078ec0ff */
[----:B------:R-:W-:Y:S01]  /*8680*/  LOP3.LUT R25, R25, 0x7f800000, RZ, 0xfc, !PT ;  /* 0x7f80000019197812 */ /* 0x000fe200078efcff */
[----:B------:R-:W-:Y:S06]  /*8690*/  BRA `(.L_x_1047) ;  /* 0x0000000000047947 */ /* 0x000fec0003800000 */
.L_x_1045:
[----:B------:R-:W-:-:S07]  /*86a0*/  IMAD R25, R24, 0x800000, R25 ;  /* 0x0080000018197824 */ /* 0x000fce00078e0219 */
.L_x_1047:
[----:B------:R-:W-:Y:S05]  /*86b0*/  BSYNC.RECONVERGENT B3 ;  /* 0x0000000000037941 */ /* 0x000fea0003800200 */
.L_x_1044:
[----:B------:R-:W-:Y:S05]  /*86c0*/  BRA `(.L_x_1048) ;  /* 0x0000000000207947 */ /* 0x000fea0003800000 */
.L_x_1043:
[----:B------:R-:W-:-:S04]  /*86d0*/  LOP3.LUT R20, R21, 0x80000000, R20, 0x48, !PT ;  /* 0x8000000015147812 */ /* 0x000fc800078e4814 */
[----:B------:R-:W-:Y:S01]  /*86e0*/  LOP3.LUT R25, R20, 0x7f800000, RZ, 0xfc, !PT ;  /* 0x7f80000014197812 */ /* 0x000fe200078efcff */
[----:B------:R-:W-:Y:S06]  /*86f0*/  BRA `(.L_x_1048) ;  /* 0x0000000000147947 */ /* 0x000fec0003800000 */
.L_x_1042:
[----:B------:R-:W-:Y:S01]  /*8700*/  LOP3.LUT R25, R21, 0x80000000, R20, 0x48, !PT ;  /* 0x8000000015197812 */ /* 0x000fe200078e4814 */
[----:B------:R-:W-:Y:S06]  /*8710*/  BRA `(.L_x_1048) ;  /* 0x00000000000c7947 */ /* 0x000fec0003800000 */
.L_x_1041:
[----:B------:R-:W0:Y:S01]  /*8720*/  MUFU.RSQ R25, -QNAN ;  /* 0xffc0000000197908 */ /* 0x000e220000001400 */
[----:B------:R-:W-:Y:S05]  /*8730*/  BRA `(.L_x_1048) ;  /* 0x0000000000047947 */ /* 0x000fea0003800000 */
.L_x_1040:
[----:B------:R-:W-:-:S07]  /*8740*/  FADD.FTZ R25, R20, R21 ;  /* 0x0000001514197221 */ /* 0x000fce0000010000 */
.L_x_1048:
[----:B------:R-:W-:Y:S05]  /*8750*/  BSYNC.RECONVERGENT B2 ;  /* 0x0000000000027941 */ /* 0x000fea0003800200 */
.L_x_1038:
[----:B------:R-:W-:Y:S01]  /*8760*/  IMAD.MOV.U32 R20, RZ, RZ, R22 ;  /* 0x000000ffff147224 */ /* 0x000fe200078e0016 */
[----:B0-----:R-:W-:Y:S01]  /*8770*/  MOV R41, R25 ;  /* 0x0000001900297202 */ /* 0x001fe20000000f00 */
[----:B------:R-:W-:-:S04]  /*8780*/  IMAD.MOV.U32 R21, RZ, RZ, 0x0 ;  /* 0x00000000ff157424 */ /* 0x000fc800078e00ff */
[----:B------:R-:W-:Y:S05]  /*8790*/  RET.REL.NODEC R20 `(_Z21int8_attention_kernelILi256ELb1EEvPK6__halfS2_S2_PS0_PKfiiiii) ;  /* 0xffffff7814187950 */ /* 0x000fea0003c3ffff */
.L_x_1049:
        /* <DEDUP_REMOVED lines=14> */
.L_x_1858:


//--------------------- .text._Z21int8_attention_kernelILi160ELb1EEvPK6__halfS2_S2_PS0_PKfiiiii --------------------------
	.section	.text._Z21int8_attention_kernelILi160ELb1EEvPK6__halfS2_S2_PS0_PKfiiiii,"ax",@progbits
	.align	128
        .global         _Z21int8_attention_kernelILi160ELb1EEvPK6__halfS2_S2_PS0_PKfiiiii
        .type           _Z21int8_attention_kernelILi160ELb1EEvPK6__halfS2_S2_PS0_PKfiiiii,@function
        .size           _Z21int8_attention_kernelILi160ELb1EEvPK6__halfS2_S2_PS0_PKfiiiii,(.L_x_1860 - _Z21int8_attention_kernelILi160ELb1EEvPK6__halfS2_S2_PS0_PKfiiiii)
        .other          _Z21int8_attention_kernelILi160ELb1EEvPK6__halfS2_S2_PS0_PKfiiiii,@"STO_CUDA_ENTRY STV_DEFAULT"
_Z21int8_attention_kernelILi160ELb1EEvPK6__halfS2_S2_PS0_PKfiiiii:
.text._Z21int8_attention_kernelILi160ELb1EEvPK6__halfS2_S2_PS0_PKfiiiii:
        /* <DEDUP_REMOVED lines=98> */
.L_x_1054:
        /* <DEDUP_REMOVED lines=47> */
.L_x_1053:
[----:B------:R-:W-:Y:S05]  /*0910*/  BSYNC.RECONVERGENT B1 ;  /* 0x0000000000017941 */ /* 0x000fea0003800200 */
.L_x_1052:
        /* <DEDUP_REMOVED lines=33> */
.L_x_1056:
[----:B------:R-:W-:Y:S05]  /*0b30*/  BSYNC.RECONVERGENT B1 ;  /* 0x0000000000017941 */ /* 0x000fea0003800200 */
.L_x_1055:
        /* <DEDUP_REMOVED lines=23> */
.L_x_1058:
[----:B------:R-:W-:Y:S05]  /*0cb0*/  BSYNC.RECONVERGENT B1 ;  /* 0x0000000000017941 */ /* 0x000fea0003800200 */
.L_x_1057:
        /* <DEDUP_REMOVED lines=11> */
.L_x_1059:
        /* <DEDUP_REMOVED lines=10> */
.L_x_1051:
[----:B------:R-:W-:Y:S05]  /*0e10*/  BSYNC.RECONVERGENT B0 ;  /* 0x0000000000007941 */ /* 0x000fea0003800200 */
.L_x_1050:
        /* <DEDUP_REMOVED lines=34> */
.L_x_1155:
[----:B-1----:R-:W-:-:S07]  /*1040*/  FMNMX R11, R9, R14, !PT ;  /* 0x0000000e090b7209 */ /* 0x002fce0007800000 */
.L_x_1060:
        /* <DEDUP_REMOVED lines=21> */
[----:B0-----:R-:W-:Y:S05]  /*11a0*/  CALL.REL.NOINC `($__internal_17_$__cuda_sm3x_div_rn_noftz_f32_slowpath) ;  /* 0x00000068005c7944 */ /* 0x001fea0003c00000 */
.L_x_1062:
        /* <DEDUP_REMOVED lines=16> */
.L_x_1067:
        /* <DEDUP_REMOVED lines=17> */
.L_x_1066:
[----:B------:R-:W-:Y:S05]  /*13c0*/  BSYNC.RECONVERGENT B1 ;  /* 0x0000000000017941 */ /* 0x000fea0003800200 */
.L_x_1065:
[----:B------:R-:W-:Y:S05]  /*13d0*/  @!P1 BRA `(.L_x_1064) ;  /* 0x0000000000e09947 */ /* 0x000fea0003800000 */
[----:B------:R-:W-:Y:S02]  /*13e0*/  VIADD R3, R12, 0x100 ;  /* 0x000001000c037836 */ /* 0x000fe40000000000 */
[----:B------:R-:W-:-:S07]  /*13f0*/  IMAD R11, R85, 0x1400, R12 ;  /* 0x00001400550b7824 */ /* 0x000fce00078e020c */
.L_x_1068:
        /* <DEDUP_REMOVED lines=54> */
.L_x_1064:
[----:B------:R-:W-:Y:S05]  /*1760*/  BSYNC.RECONVERGENT B0 ;  /* 0x0000000000007941 */ /* 0x000fea0003800200 */
.L_x_1063:
        /* <DEDUP_REMOVED lines=16> */
.L_x_1074:
        /* <DEDUP_REMOVED lines=10> */
.L_x_1073:
[----:B------:R-:W-:-:S07]  /*1910*/  IADD3 R3, PT, PT, R5, -0x100, RZ ;  /* 0xffffff0005037810 */ /* 0x000fce0007ffe0ff */
.L_x_1072:
[----:B------:R-:W-:Y:S05]  /*1920*/  BSYNC.RECONVERGENT B1 ;  /* 0x0000000000017941 */ /* 0x000fea0003800200 */
.L_x_1071:
        /* <DEDUP_REMOVED lines=14> */
.L_x_1076:
[----:B------:R-:W-:Y:S05]  /*1a10*/  BSYNC.RECONVERGENT B1 ;  /* 0x0000000000017941 */ /* 0x000fea0003800200 */
.L_x_1075:
[----:B-1----:R-:W-:-:S05]  /*1a20*/  @!P0 IMAD.HI.U32 R4, R3, -0x33333333, RZ ;  /* 0xcccccccd03048827 */ /* 0x002fca00078e00ff */
[----:B------:R-:W-:-:S05]  /*1a30*/  @!P0 SHF.R.U32.HI R4, RZ, 0x7, R4 ;  /* 0x00000007ff048819 */ /* 0x000fca0000011604 */
[----:B------:R-:W-:Y:S02]  /*1a40*/  @!P0 IMAD.IADD R5, R103, 0x1, R4 ;  /* 0x0000000167058824 */ /* 0x000fe400078e0204 */
[----:B------:R-:W-:-:S04]  /*1a50*/  @!P0 IMAD R4, R4, -0xa0, R3 ;  /* 0xffffff6004048824 */ /* 0x000fc800078e0203 */
[----:B------:R-:W-:-:S05]  /*1a60*/  @!P0 IMAD R4, R5, 0xa0, R4 ;  /* 0x000000a005048824 */ /* 0x000fca00078e0204 */
[----:B------:R1:W-:Y:S02]  /*1a70*/  @!P0 STS.U8 [R4+UR4], RZ ;  /* 0x000000ff04008988 */ /* 0x0003e40008000004 */
.L_x_1070:
[----:B------:R-:W-:Y:S05]  /*1a80*/  BSYNC.RECONVERGENT B0 ;  /* 0x0000000000007941 */ /* 0x000fea0003800200 */
.L_x_1069:
[C---:B------:R-:W-:Y:S01]  /*1a90*/  ISETP.GE.U32.AND P0, PT, R105.reuse, 0x20, PT ;  /* 0x000000206900780c */ /* 0x040fe20003f06070 */
[----:B------:R-:W-:Y:S01]  /*1aa0*/  UMOV UR5, 0x6110 ;  /* 0x0000611000057882 */ /* 0x000fe20000000000 */
[----:B------:R-:W-:-:S05]  /*1ab0*/  LEA R3, R105, UR4, 0x2 ;  /* 0x0000000469037c11 */ /* 0x000fca000f8e10ff */
[----:B-1----:R-:W-:-:S06]  /*1ac0*/  VIADD R4, R3, 0x7f10 ;  /* 0x00007f1003047836 */ /* 0x002fcc0000000000 */
[----:B------:R-:W-:Y:S01]  /*1ad0*/  @!P0 MOV R5, 0xf149f2ca ;  /* 0xf149f2ca00058802 */ /* 0x000fe20000000f00 */
[----:B------:R1:W-:Y:S04]  /*1ae0*/  @!P0 STS [R2+0x6090], RZ ;  /* 0x006090ff02008388 */ /* 0x0003e80000000800 */
[----:B------:R1:W-:Y:S02]  /*1af0*/  @!P0 STS [R2+0x6010], R5 ;  /* 0x0060100502008388 */ /* 0x0003e40000000800 */
.L_x_1077:
        /* <DEDUP_REMOVED lines=25> */
.L_x_1079:
[C---:B------:R-:W-:Y:S01]  /*1c90*/  LEA R4, R5.reuse, UR4, 0x2 ;  /* 0x0000000405047c11 */ /* 0x040fe2000f8e10ff */
[----:B------:R-:W-:Y:S01]  /*1ca0*/  VIADD R5, R5, 0x80 ;  /* 0x0000008005057836 */ /* 0x000fe20000000000 */
[----:B------:R-:W-:-:S03]  /*1cb0*/  IADD3 R8, PT, PT, R8, 0x1, RZ ;  /* 0x0000000108087810 */ /* 0x000fc60007ffe0ff */
[----:B------:R0:W-:Y:S01]  /*1cc0*/  STS [R4+0x6110], RZ ;  /* 0x006110ff04007388 */ /* 0x0001e20000000800 */
[----:B------:R-:W-:-:S13]  /*1cd0*/  ISETP.NE.AND P0, PT, R8, R9, PT ;  /* 0x000000090800720c */ /* 0x000fda0003f05270 */
[----:B0-----:R-:W-:Y:S05]  /*1ce0*/  @P0 BRA `(.L_x_1079) ;  /* 0xfffffffc00e80947 */ /* 0x001fea000383ffff */
[----:B------:R-:W-:Y:S05]  /*1cf0*/  BSYNC.RECONVERGENT B0 ;  /* 0x0000000000007941 */ /* 0x000fea0003800200 */
.L_x_1078:
        /* <DEDUP_REMOVED lines=18> */
[----:B------:R-:W-:Y:S05]  /*1e20*/  CALL.REL.NOINC `($__internal_16_$__cuda_sm20_rcp_rn_f32_slowpath) ;  /* 0x0000005800647944 */ /* 0x000fea0003c00000 */
[----:B------:R-:W-:Y:S01]  /*1e30*/  IMAD.MOV.U32 R12, RZ, RZ, R22 ;  /* 0x000000ffff0c7224 */ /* 0x000fe200078e0016 */
[----:B------:R-:W-:Y:S06]  /*1e40*/  BRA `(.L_x_1082) ;  /* 0x0000000000107947 */ /* 0x000fec0003800000 */
.L_x_1081:
[----:B------:R-:W0:Y:S02]  /*1e50*/  MUFU.RCP R12, R41 ;  /* 0x00000029000c7308 */ /* 0x000e240000001000 */
[----:B0-----:R-:W-:-:S04]  /*1e60*/  FFMA R5, R12, R41, -1 ;  /* 0xbf8000000c057423 */ /* 0x001fc80000000029 */
[----:B------:R-:W-:-:S04]  /*1e70*/  FADD.FTZ R5, -R5, -RZ ;  /* 0x800000ff05057221 */ /* 0x000fc80000010100 */
[----:B------:R-:W-:-:S07]  /*1e80*/  FFMA R12, R12, R5, R12 ;  /* 0x000000050c0c7223 */ /* 0x000fce000000000c */
.L_x_1082:
[----:B------:R-:W-:Y:S05]  /*1e90*/  BSYNC.RECONVERGENT B0 ;  /* 0x0000000000007941 */ /* 0x000fea0003800200 */
.L_x_1080:
        /* <DEDUP_REMOVED lines=36> */
.L_x_1135:
[----:B0-----:R-:W0:Y:S01]  /*20e0*/  LDC R24, c[0x0][0x3b8] ;  /* 0x0000ee00ff187b82 */ /* 0x001e220000000800 */
        /* <DEDUP_REMOVED lines=16> */
[----:B---34-:R-:W-:Y:S06]  /*21f0*/  @P0 BRA `(.L_x_1084) ;  /* 0x0000000800300947 */ /* 0x018fec0003800000 */
        /* <DEDUP_REMOVED lines=16> */
.L_x_1087:
        /* <DEDUP_REMOVED lines=46> */
.L_x_1086:
[----:B------:R-:W-:Y:S05]  /*25e0*/  BSYNC.RECONVERGENT B1 ;  /* 0x0000000000017941 */ /* 0x000fea0003800200 */
.L_x_1085:
        /* <DEDUP_REMOVED lines=33> */
.L_x_1089:
[----:B------:R-:W-:Y:S05]  /*2800*/  BSYNC.RECONVERGENT B1 ;  /* 0x0000000000017941 */ /* 0x000fea0003800200 */
.L_x_1088:
        /* <DEDUP_REMOVED lines=23> */
.L_x_1091:
[----:B------:R-:W-:Y:S05]  /*2980*/  BSYNC.RECONVERGENT B1 ;  /* 0x0000000000017941 */ /* 0x000fea0003800200 */
.L_x_1090:
        /* <DEDUP_REMOVED lines=19> */
.L_x_1084:
[----:B------:R-:W-:Y:S05]  /*2ac0*/  BSYNC.RECONVERGENT B0 ;  /* 0x0000000000007941 */ /* 0x000fea0003800200 */
.L_x_1083:
        /* <DEDUP_REMOVED lines=29> */
.L_x_1161:
[----:B-1----:R-:W-:-:S07]  /*2ca0*/  FMNMX R29, R27, R30, !PT ;  /* 0x0000001e1b1d7209 */ /* 0x002fce0007800000 */
.L_x_1092:
        /* <DEDUP_REMOVED lines=25> */
[----:B------:R-:W-:Y:S05]  /*2e40*/  CALL.REL.NOINC `($__internal_17_$__cuda_sm3x_div_rn_noftz_f32_slowpath) ;  /* 0x0000004c00347944 */ /* 0x000fea0003c00000 */
.L_x_1094:
        /* <DEDUP_REMOVED lines=10> */
.L_x_1099:
        /* <DEDUP_REMOVED lines=75> */
.L_x_1098:
[----:B------:R-:W-:Y:S05]  /*33a0*/  BSYNC.RECONVERGENT B1 ;  /* 0x0000000000017941 */ /* 0x000fea0003800200 */
.L_x_1097:
        /* <DEDUP_REMOVED lines=42> */
.L_x_1101:
[----:B------:R-:W-:Y:S05]  /*3650*/  BSYNC.RECONVERGENT B1 ;  /* 0x0000000000017941 */ /* 0x000fea0003800200 */
.L_x_1100:
        /* <DEDUP_REMOVED lines=20> */
.L_x_1096:
[----:B------:R-:W-:Y:S05]  /*37a0*/  BSYNC.RECONVERGENT B0 ;  /* 0x0000000000007941 */ /* 0x000fea0003800200 */
.L_x_1095:
        /* <DEDUP_REMOVED lines=14> */
.L_x_1106:
[C---:B01----:R-:W-:Y:S01]  /*3890*/  IADD3 R27, PT, PT, R20.reuse, 0x80, RZ ;  /* 0x00000080141b7810 */ /* 0x043fe20007ffe0ff */
[C---:B------:R-:W-:Y:S01]  /*38a0*/  VIADD R29, R20.reuse, 0x100 ;  /* 0x00000100141d7836 */ /* 0x040fe20000000000 */
        /* <DEDUP_REMOVED lines=29> */
.L_x_1105:
[----:B------:R-:W-:Y:S05]  /*3a80*/  BSYNC.RECONVERGENT B1 ;  /* 0x0000000000017941 */ /* 0x000fea0003800200 */
.L_x_1104:
        /* <DEDUP_REMOVED lines=14> */
[----:B------:R-:W-:Y:S01]  /*3b70*/  LEA R23, R26, R23, 0x5 ;  /* 0x000000171a177211 */ /* 0x000fe200078e28ff */
[----:B------:R-:W-:-:S04]  /*3b80*/  IMAD.IADD R27, R24, 0x1, R27 ;  /* 0x00000001181b7824 */ /* 0x000fc800078e021b */
[----:B------:R-:W-:Y:S01]  /*3b90*/  IMAD R27, R28, 0x20, R27 ;  /* 0x000000201c1b7824 */ /* 0x000fe200078e021b */
[----:B------:R2:W-:Y:S04]  /*3ba0*/  STS.U8 [R23+UR4+0x1400], RZ ;  /* 0x001400ff17007988 */ /* 0x0005e80008000004 */
[----:B------:R2:W-:Y:S02]  /*3bb0*/  STS.U8 [R27+UR4+0x1400], RZ ;  /* 0x001400ff1b007988 */ /* 0x0005e40008000004 */
.L_x_1108:
[----:B------:R-:W-:Y:S05]  /*3bc0*/  BSYNC.RECONVERGENT B1 ;  /* 0x0000000000017941 */ /* 0x000fea0003800200 */
.L_x_1107:
[----:B------:R-:W-:-:S05]  /*3bd0*/  @!P0 IMAD.HI.U32 R21, R20, -0x33333333, RZ ;  /* 0xcccccccd14158827 */ /* 0x000fca00078e00ff */
[----:B------:R-:W-:-:S05]  /*3be0*/  @!P0 SHF.R.U32.HI R21, RZ, 0x7, R21 ;  /* 0x00000007ff158819 */ /* 0x000fca0000011615 */
[----:B------:R-:W-:Y:S02]  /*3bf0*/  @!P0 IMAD R20, R21, -0xa0, R20 ;  /* 0xffffff6015148824 */ /* 0x000fe400078e0214 */
[----:B------:R-:W-:-:S05]  /*3c00*/  @!P0 IMAD.IADD R21, R24, 0x1, R21 ;  /* 0x0000000118158824 */ /* 0x000fca00078e0215 */
[----:B------:R-:W-:-:S05]  /*3c10*/  @!P0 LEA R20, R20, R21, 0x5 ;  /* 0x0000001514148211 */ /* 0x000fca00078e28ff */
[----:B------:R3:W-:Y:S02]  /*3c20*/  @!P0 STS.U8 [R20+UR4+0x1400], RZ ;  /* 0x001400ff14008988 */ /* 0x0007e40008000004 */
.L_x_1103:
[----:B------:R-:W-:Y:S05]  /*3c30*/  BSYNC.RECONVERGENT B0 ;  /* 0x0000000000007941 */ /* 0x000fea0003800200 */
.L_x_1102:
[----:B------:R-:W-:Y:S01]  /*3c40*/  ISETP.GE.AND P0, PT, R105, R22, PT ;  /* 0x000000166900720c */ /* 0x000fe20003f06270 */
[----:B------:R-:W4:Y:S01]  /*3c50*/  LDCU.64 UR8, c[0x0][0x390] ;  /* 0x00007200ff0877ac */ /* 0x000f220008000a00 */
[----:B------:R-:W-:Y:S11]  /*3c60*/  BSSY.RECONVERGENT B0, `(.L_x_1109) ;  /* 0x000004d000007945 */ /* 0x000ff60003800200 */
[----:B------:R-:W-:Y:S05]  /*3c70*/  @P0 BRA `(.L_x_1110) ;  /* 0x00000004002c0947 */ /* 0x000fea0003800000 */
[----:B---3--:R-:W-:Y:S01]  /*3c80*/  IMAD.IADD R20, R22, 0x1, -R105 ;  /* 0x0000000116147824 */ /* 0x008fe200078e0a69 */
[----:B------:R-:W-:Y:S01]  /*3c90*/  BSSY.RECONVERGENT B1, `(.L_x_1111) ;  /* 0x0000027000017945 */ /* 0x000fe20003800200 */
[----:B------:R-:W-:Y:S02]  /*3ca0*/  PLOP3.LUT P0, PT, PT, PT, PT, 0x80, 0x8 ;  /* 0x000000000008781c */ /* 0x000fe40003f0f070 */
[----:B-1----:R-:W-:Y:S02]  /*3cb0*/  MOV R30, R105 ;  /* 0x00000069001e7202 */ /* 0x002fe40000000f00 */
[----:B------:R-:W-:-:S13]  /*3cc0*/  ISETP.GT.AND P1, PT, R20, 0x180, PT ;  /* 0x000001801400780c */ /* 0x000fda0003f24270 */
[----:B------:R-:W-:Y:S05]  /*3cd0*/  @!P1 BRA `(.L_x_1112) ;  /* 0x0000000000889947 */ /* 0x000fea0003800000 */
[----:B------:R-:W-:Y:S01]  /*3ce0*/  PLOP3.LUT P0, PT, PT, PT, PT, 0x8, 0x80 ;  /* 0x000000000080781c */ /* 0x000fe20003f0e170 */
[----:B------:R-:W-:-:S12]  /*3cf0*/  VIADD R33, R22, 0xfffffe80 ;  /* 0xfffffe8016217836 */ /* 0x000fd80000000000 */
.L_x_1113:
[----:B------:R-:W-:-:S04]  /*3d00*/  IMAD R21, R87, 0xa0, R30 ;  /* 0x000000a057157824 */ /* 0x000fc800078e021e */
[C---:B0-2---:R-:W-:Y:S01]  /*3d10*/  VIADD R27, R21.reuse, 0x180 ;  /* 0x00000180151b7836 */ /* 0x045fe20000000000 */
[CC--:B-1----:R-:W-:Y:S02]  /*3d20*/  IADD3 R24, P1, PT, R21.reuse, R118.reuse, RZ ;  /* 0x0000007615187210 */ /* 0x0c2fe40007f3e0ff */
[C---:B------:R-:W-:Y:S02]  /*3d30*/  IADD3 R25, PT, PT, R21.reuse, 0x100, RZ ;  /* 0x0000010015197810 */ /* 0x040fe40007ffe0ff */
[----:B------:R-:W-:Y:S01]  /*3d40*/  IADD3 R23, PT, PT, R21, 0x80, RZ ;  /* 0x0000008015177810 */ /* 0x000fe20007ffe0ff */
[----:B------:R-:W-:Y:S01]  /*3d50*/  IMAD.X R31, RZ, RZ, R84, P1 ;  /* 0x000000ffff1f7224 */ /* 0x000fe200008e0654 */
[----:B----4-:R-:W-:Y:S02]  /*3d60*/  LEA R20, P1, R24, UR8, 0x1 ;  /* 0x0000000818147c11 */ /* 0x010fe4000f8208ff */
[-C--:B------:R-:W-:Y:S02]  /*3d70*/  IADD3 R25, P3, PT, R25, R118.reuse, RZ ;  /* 0x0000007619197210 */ /* 0x080fe40007f7e0ff */
[----:B------:R-:W-:-:S02]  /*3d80*/  IADD3 R29, P2, PT, R23, R118, RZ ;  /* 0x00000076171d7210 */ /* 0x000fc40007f5e0ff */
[----:B------:R-:W-:Y:S01]  /*3d90*/  IADD3 R23, P4, PT, R27, R118, RZ ;  /* 0x000000761b177210 */ /* 0x000fe20007f9e0ff */
[----:B------:R-:W-:Y:S01]  /*3da0*/  IMAD.X R34, RZ, RZ, R84, P3 ;  /* 0x000000ffff227224 */ /* 0x000fe200018e0654 */
[----:B------:R-:W-:Y:S02]  /*3db0*/  LEA.HI.X R21, R24, UR9, R31, 0x1, P1 ;  /* 0x0000000918157c11 */ /* 0x000fe400088f0c1f */
[-C--:B------:R-:W-:Y:S02]  /*3dc0*/  IADD3.X R36, PT, PT, RZ, R84.reuse, RZ, P2, !PT ;  /* 0x00000054ff247210 */ /* 0x080fe400017fe4ff */
[----:B------:R-:W-:Y:S01]  /*3dd0*/  LEA R26, P1, R29, UR8, 0x1 ;  /* 0x000000081d1a7c11 */ /* 0x000fe2000f8208ff */
[----:B------:R-:W2:Y:S01]  /*3de0*/  LDG.E.U16.CONSTANT R20, desc[UR6][R20.64] ;  /* 0x0000000614147981 */ /* 0x000ea2000c1e9500 */
[----:B------:R-:W-:Y:S02]  /*3df0*/  LEA R28, P2, R25, UR8, 0x1 ;  /* 0x00000008191c7c11 */ /* 0x000fe4000f8408ff */
[----:B------:R-:W-:-:S02]  /*3e00*/  IADD3.X R32, PT, PT, RZ, R84, RZ, P4, !PT ;  /* 0x00000054ff207210 */ /* 0x000fc400027fe4ff */
        /* <DEDUP_REMOVED lines=15> */
.L_x_1112:
[----:B----4-:R-:W-:Y:S05]  /*3f00*/  BSYNC.RECONVERGENT B1 ;  /* 0x0000000000017941 */ /* 0x010fea0003800200 */
.L_x_1111:
[----:B-1----:R-:W-:Y:S01]  /*3f10*/  IADD3 R20, PT, PT, R22, -R30, RZ ;  /* 0x8000001e16147210 */ /* 0x002fe20007ffe0ff */
[----:B------:R-:W-:Y:S03]  /*3f20*/  BSSY.RECONVERGENT B1, `(.L_x_1114) ;  /* 0x0000015000017945 */ /* 0x000fe60003800200 */
[----:B------:R-:W-:-:S13]  /*3f30*/  ISETP.GT.AND P1, PT, R20, 0x80, PT ;  /* 0x000000801400780c */ /* 0x000fda0003f24270 */
[----:B------:R-:W-:Y:S05]  /*3f40*/  @!P1 BRA `(.L_x_1115) ;  /* 0x0000000000489947 */ /* 0x000fea0003800000 */
[----:B------:R-:W1:Y:S01]  /*3f50*/  LDCU.64 UR10, c[0x0][0x390] ;  /* 0x00007200ff0a77ac */ /* 0x000e620008000a00 */
[----:B------:R-:W-:-:S04]  /*3f60*/  IMAD R21, R87, 0xa0, R30 ;  /* 0x000000a057157824 */ /* 0x000fc800078e021e */
[C---:B0-2---:R-:W-:Y:S01]  /*3f70*/  VIADD R23, R21.reuse, 0x80 ;  /* 0x0000008015177836 */ /* 0x045fe20000000000 */
[----:B------:R-:W-:-:S04]  /*3f80*/  IADD3 R21, P0, PT, R21, R118, RZ ;  /* 0x0000007615157210 */ /* 0x000fc80007f1e0ff */
[----:B------:R-:W-:Y:S02]  /*3f90*/  IADD3 R23, P1, PT, R23, R118, RZ ;  /* 0x0000007617177210 */ /* 0x000fe40007f3e0ff */
[----:B------:R-:W-:-:S03]  /*3fa0*/  IADD3.X R28, PT, PT, RZ, R84, RZ, P0, !PT ;  /* 0x00000054ff1c7210 */ /* 0x000fc600007fe4ff */
[----:B------:R-:W-:Y:S01]  /*3fb0*/  IMAD.X R26, RZ, RZ, R84, P1 ;  /* 0x000000ffff1a7224 */ /* 0x000fe200008e0654 */
        /* <DEDUP_REMOVED lines=11> */
.L_x_1115:
[----:B------:R-:W-:Y:S05]  /*4070*/  BSYNC.RECONVERGENT B1 ;  /* 0x0000000000017941 */ /* 0x000fea0003800200 */
.L_x_1114:
        /* <DEDUP_REMOVED lines=11> */
.L_x_1110:
[----:B----4-:R-:W-:Y:S05]  /*4130*/  BSYNC.RECONVERGENT B0 ;  /* 0x0000000000007941 */ /* 0x010fea0003800200 */
.L_x_1109:
        /* <DEDUP_REMOVED lines=22> */
.L_x_1117:
[----:B------:R-:W-:Y:S05]  /*42a0*/  BSYNC.RECONVERGENT B0 ;  /* 0x0000000000007941 */ /* 0x000fea0003800200 */
.L_x_1116:
        /* <DEDUP_REMOVED lines=18> */
[----:B0-2---:R0:W1:Y:S04]  /*43d0*/  LDSM.16.M88.2 R22, [R32] ;  /* 0x000000002016783b */ /* 0x0050680000000100 */
[----:B------:R-:W2:Y:S04]  /*43e0*/  LDSM.16.M88.2 R36, [R36] ;  /* 0x000000002424783b */ /* 0x000ea80000000100 */
[----:B------:R-:W-:Y:S01]  /*43f0*/  LDSM.16.M88.2 R28, [R28] ;  /* 0x000000001c1c783b */ /* 0x000fe20000000100 */
[----:B0-----:R-:W-:-:S03]  /*4400*/  IMAD R32, R42, 0xa0, R10 ;  /* 0x000000a02a207824 */ /* 0x001fc600078e020a */
[----:B------:R-:W0:Y:S04]  /*4410*/  LDSM.16.M88.2 R30, [R30] ;  /* 0x000000001e1e783b */ /* 0x000e280000000100 */
[----:B------:R-:W-:Y:S04]  /*4420*/  LDSM.16.M88.2 R32, [R32] ;  /* 0x000000002020783b */ /* 0x000fe80000000100 */
[----:B------:R-:W3:Y:S01]  /*4430*/  LDSM.16.M88.2 R34, [R34] ;  /* 0x000000002222783b */ /* 0x000ee20000000100 */
[C---:B-1----:R-:W-:Y:S08]  /*4440*/  IMMA.16816.S8.S8 R24, R20.reuse.ROW, R22.COL, RZ ;  /* 0x0000001614187237 */ /* 0x042ff000004054ff */
[----:B------:R-:W-:-:S12]  /*4450*/  IMMA.16816.S8.S8 R20, R20.ROW, R23.COL, RZ ;  /* 0x0000001714147237 */ /* 0x000fd800004054ff */
[----:B--2---:R-:W-:Y:S01]  /*4460*/  IMMA.16816.S8.S8 R24, R36.ROW, R38.COL, R24 ;  /* 0x0000002624187237 */ /* 0x004fe20000405418 */
        /* <DEDUP_REMOVED lines=11> */
[----:B---3--:R-:W-:Y:S01]  /*4520*/  IMMA.16816.S8.S8 R24, R32.ROW, R34.COL, R24 ;  /* 0x0000002220187237 */ /* 0x008fe20000405418 */
[----:B------:R-:W-:-:S07]  /*4530*/  IMAD R34, R42, 0x20, R93 ;  /* 0x000000202a227824 */ /* 0x000fce00078e025d */
[----:B------:R-:W-:Y:S01]  /*4540*/  IMMA.16816.S8.S8 R20, R32.ROW, R35.COL, R20 ;  /* 0x0000002320147237 */ /* 0x000fe20000405414 */
[C---:B------:R-:W-:Y:S01]  /*4550*/  IMAD R32, R42.reuse, 0xa0, R13 ;  /* 0x000000a02a207824 */ /* 0x040fe200078e020d */
[----:B------:R-:W-:Y:S05]  /*4560*/  LDSM.16.M88.2 R34, [R34] ;  /* 0x000000002222783b */ /* 0x000fea0000000100 */
[----:B------:R-:W2:Y:S05]  /*4570*/  LDSM.16.M88.2 R32, [R32] ;  /* 0x000000002020783b */ /* 0x000eaa0000000100 */
        /* <DEDUP_REMOVED lines=15> */
[----:B------:R-:W-:Y:S01]  /*4670*/  IMAD R32, R42, 0xa0, R16 ;  /* 0x000000a02a207824 */ /* 0x000fe200078e0210 */
[----:B------:R-:W-:Y:S05]  /*4680*/  LDSM.16.M88.2 R34, [R34] ;  /* 0x000000002222783b */ /* 0x000fea0000000100 */
[----:B------:R-:W2:Y:S05]  /*4690*/  LDSM.16.M88.2 R32, [R32] ;  /* 0x000000002020783b */ /* 0x000eaa0000000100 */
[C---:B-1----:R-:W-:Y:S08]  /*46a0*/  IMMA.16816.S8.S8 R24, R36.reuse.ROW, R38.COL, R24 ;  /* 0x0000002624187237 */ /* 0x042ff00000405418 */
[----:B------:R-:W-:-:S12]  /*46b0*/  IMMA.16816.S8.S8 R20, R36.ROW, R39.COL, R20 ;  /* 0x0000002724147237 */ /* 0x000fd80000405414 */
[C---:B0-----:R-:W-:Y:S08]  /*46c0*/  IMMA.16816.S8.S8 R24, R28.reuse.ROW, R30.COL, R24 ;  /* 0x0000001e1c187237 */ /* 0x041ff00000405418 */
        /* <DEDUP_REMOVED lines=11> */
.L_x_1118:
[----:B01-3--:R-:W-:Y:S01]  /*4780*/  VIADD R20, R41, 0x1800000 ;  /* 0x0180000029147836 */ /* 0x00bfe20000000000 */
        /* <DEDUP_REMOVED lines=8> */
[----:B--2-4-:R-:W-:Y:S05]  /*4810*/  CALL.REL.NOINC `($__internal_16_$__cuda_sm20_rcp_rn_f32_slowpath) ;  /* 0x0000002c00e87944 */ /* 0x014fea0003c00000 */
[----:B------:R-:W-:Y:S01]  /*4820*/  MOV R21, R22 ;  /* 0x0000001600157202 */ /* 0x000fe20000000f00 */
[----:B------:R-:W-:Y:S06]  /*4830*/  BRA `(.L_x_1121) ;  /* 0x0000000000107947 */ /* 0x000fec0003800000 */
.L_x_1120:
[----:B------:R-:W0:Y:S02]  /*4840*/  MUFU.RCP R20, R41 ;  /* 0x0000002900147308 */ /* 0x000e240000001000 */
[----:B0-----:R-:W-:-:S04]  /*4850*/  FFMA R21, R20, R41, -1 ;  /* 0xbf80000014157423 */ /* 0x001fc80000000029 */
[----:B------:R-:W-:-:S04]  /*4860*/  FADD.FTZ R21, -R21, -RZ ;  /* 0x800000ff15157221 */ /* 0x000fc80000010100 */
[----:B------:R-:W-:-:S07]  /*4870*/  FFMA R21, R20, R21, R20 ;  /* 0x0000001514157223 */ /* 0x000fce0000000014 */
.L_x_1121:
[----:B------:R-:W-:Y:S05]  /*4880*/  BSYNC.RECONVERGENT B0 ;  /* 0x0000000000007941 */ /* 0x000fea0003800200 */
.L_x_1119:
        /* <DEDUP_REMOVED lines=8> */
.L_x_1134:
[----:B------:R-:W-:Y:S01]  /*4910*/  ISETP.GE.AND P0, PT, R18, 0x1, PT ;  /* 0x000000011200780c */ /* 0x000fe20003f06270 */
[----:B------:R-:W-:Y:S01]  /*4920*/  IMAD.IADD R109, R104, 0x1, R113 ;  /* 0x00000001686d7824 */ /* 0x000fe200078e0271 */
[----:B---3--:R-:W-:-:S11]  /*4930*/  MOV R107, 0xf149f2ca ;  /* 0xf149f2ca006b7802 */ /* 0x008fd60000000f00 */
[----:B0-----:R-:W-:Y:S05]  /*4940*/  @!P0 BRA `(.L_x_1124) ;  /* 0x0000000400d88947 */ /* 0x001fea0003800000 */
[----:B------:R-:W-:Y:S01]  /*4950*/  ISETP.GE.AND P0, PT, R88, 0x8, PT ;  /* 0x000000085800780c */ /* 0x000fe20003f06270 */
[----:B------:R-:W-:Y:S01]  /*4960*/  IMAD.MOV.U32 R107, RZ, RZ, -0xeb60d36 ;  /* 0xf149f2caff6b7424 */ /* 0x000fe200078e00ff */
[----:B------:R-:W-:-:S11]  /*4970*/  MOV R20, RZ ;  /* 0x000000ff00147202 */ /* 0x000fd60000000f00 */
[----:B------:R-:W-:Y:S05]  /*4980*/  @!P0 BRA `(.L_x_1125) ;  /* 0x0000000000e08947 */ /* 0x000fea0003800000 */
[----:B------:R-:W-:Y:S01]  /*4990*/  IMAD.MOV.U32 R107, RZ, RZ, -0xeb60d36 ;  /* 0xf149f2caff6b7424 */ /* 0x000fe200078e00ff */
[----:B------:R-:W-:-:S07]  /*49a0*/  MOV R20, RZ ;  /* 0x000000ff00147202 */ /* 0x000fce0000000f00 */
.L_x_1126:
[C---:B------:R-:W-:Y:S02]  /*49b0*/  IMAD.IADD R28, R20.reuse, 0x1, R87 ;  /* 0x00000001141c7824 */ /* 0x040fe400078e0257 */
[----:B------:R-:W-:Y:S01]  /*49c0*/  IMAD R21, R113, 0x20, R20 ;  /* 0x0000002071157824 */ /* 0x000fe200078e0214 */
[----:B------:R-:W-:Y:S01]  /*49d0*/  IADD3 R20, PT, PT, R20, 0x8, RZ ;  /* 0x0000000814147810 */ /* 0x000fe20007ffe0ff */
[C---:B------:R-:W-:Y:S01]  /*49e0*/  VIADD R24, R28.reuse, 0x3 ;  /* 0x000000031c187836 */ /* 0x040fe20000000000 */
[CC--:B------:R-:W-:Y:S01]  /*49f0*/  ISETP.GT.U32.AND P0, PT, R28.reuse, R109.reuse, PT ;  /* 0x0000006d1c00720c */ /* 0x0c0fe20003f04070 */
[C---:B------:R-:W-:Y:S01]  /*4a00*/  VIADD R26, R28.reuse, 0x5 ;  /* 0x000000051c1a7836 */ /* 0x040fe20000000000 */
[----:B------:R-:W-:Y:S02]  /*4a10*/  IADD3 R22, PT, PT, R28, 0x1, RZ ;  /* 0x000000011c167810 */ /* 0x000fe40007ffe0ff */
[----:B------:R-:W-:Y:S02]  /*4a20*/  LEA R25, R21, UR4, 0x2 ;  /* 0x0000000415197c11 */ /* 0x000fe4000f8e10ff */
[----:B------:R-:W-:-:S02]  /*4a30*/  ISETP.GT.U32.AND P6, PT, R22, R109, PT ;  /* 0x0000006d1600720c */ /* 0x000fc40003fc4070 */
[----:B------:R-:W-:Y:S02]  /*4a40*/  IADD3 R22, PT, PT, R28, 0x2, RZ ;  /* 0x000000021c167810 */ /* 0x000fe40007ffe0ff */
[-C--:B------:R-:W-:Y:S02]  /*4a50*/  ISETP.GT.U32.AND P4, PT, R24, R109.reuse, PT ;  /* 0x0000006d1800720c */ /* 0x080fe40003f84070 */
[-C--:B------:R-:W-:Y:S01]  /*4a60*/  ISETP.GT.U32.AND P5, PT, R22, R109.reuse, PT ;  /* 0x0000006d1600720c */ /* 0x080fe20003fa4070 */
[----:B------:R-:W0:Y:S01]  /*4a70*/  @!P0 LDS R21, [R25+0x5000] ;  /* 0x0050000019158984 */ /* 0x000e220000000800 */
[----:B------:R-:W-:Y:S02]  /*4a80*/  IADD3 R24, PT, PT, R28, 0x4, RZ ;  /* 0x000000041c187810 */ /* 0x000fe40007ffe0ff */
[-C--:B------:R-:W-:Y:S02]  /*4a90*/  ISETP.GT.U32.AND P2, PT, R26, R109.reuse, PT ;  /* 0x0000006d1a00720c */ /* 0x080fe40003f44070 */
[----:B------:R-:W-:Y:S01]  /*4aa0*/  ISETP.GT.U32.AND P3, PT, R24, R109, PT ;  /* 0x0000006d1800720c */ /* 0x000fe20003f64070 */
[----:B--2---:R-:W1:Y:S01]  /*4ab0*/  @!P6 LDS R23, [R25+0x5004] ;  /* 0x005004001917e984 */ /* 0x004e620000000800 */
[----:B------:R-:W-:-:S03]  /*4ac0*/  IADD3 R24, PT, PT, R28, 0x6, RZ ;  /* 0x000000061c187810 */ /* 0x000fc60007ffe0ff */
[----:B------:R-:W-:Y:S06]  /*4ad0*/  @!P4 LDS R26, [R25+0x500c] ;  /* 0x00500c00191ac984 */ /* 0x000fec0000000800 */
[----:B------:R-:W-:Y:S01]  /*4ae0*/  @!P2 LDS R27, [R25+0x5014] ;  /* 0x00501400191ba984 */ /* 0x000fe20000000800 */
[----:B0-----:R-:W-:-:S05]  /*4af0*/  @!P0 I2FP.F32.S32 R21, R21 ;  /* 0x0000001500158245 */ /* 0x001fca0000201400 */
[C---:B------:R-:W-:Y:S01]  /*4b00*/  @!P0 FMUL R22, R112.reuse, R21 ;  /* 0x0000001570168220 */ /* 0x040fe20000400000 */
[----:B-1----:R-:W-:Y:S02]  /*4b10*/  @!P6 I2FP.F32.S32 R21, R23 ;  /* 0x000000170015e245 */ /* 0x002fe40000201400 */
[----:B------:R-:W0:Y:S02]  /*4b20*/  @!P5 LDS R23, [R25+0x5008] ;  /* 0x005008001917d984 */ /* 0x000e240000000800 */
[----:B------:R-:W-:Y:S01]  /*4b30*/  @!P0 FMNMX R107, R107, R22, !PT ;  /* 0x000000166b6b8209 */ /* 0x000fe20007800000 */
[----:B------:R-:W-:Y:S01]  /*4b40*/  @!P6 FMUL R22, R112, R21 ;  /* 0x000000157016e220 */ /* 0x000fe20000400000 */
[----:B------:R-:W-:Y:S01]  /*4b50*/  ISETP.GT.U32.AND P0, PT, R24, R109, PT ;  /* 0x0000006d1800720c */ /* 0x000fe20003f04070 */
[----:B------:R-:W-:-:S03]  /*4b60*/  VIADD R24, R28, 0x7 ;  /* 0x000000071c187836 */ /* 0x000fc60000000000 */
[----:B------:R-:W-:Y:S02]  /*4b70*/  @!P6 FMNMX R107, R107, R22, !PT ;  /* 0x000000166b6be209 */ /* 0x000fe40007800000 */
[----:B------:R-:W-:Y:S02]  /*4b80*/  ISETP.GT.U32.AND P6, PT, R24, R109, PT ;  /* 0x0000006d1800720c */ /* 0x000fe40003fc4070 */
[----:B------:R-:W1:Y:S05]  /*4b90*/  @!P3 LDS R24, [R25+0x5010] ;  /* 0x005010001918b984 */ /* 0x000e6a0000000800 */
[----:B------:R-:W2:Y:S06]  /*4ba0*/  @!P0 LDS R28, [R25+0x5018] ;  /* 0x00501800191c8984 */ /* 0x000eac0000000800 */
[----:B------:R-:W3:Y:S01]  /*4bb0*/  @!P6 LDS R29, [R25+0x501c] ;  /* 0x00501c00191de984 */ /* 0x000ee20000000800 */
        /* <DEDUP_REMOVED lines=10> */
[----:B--2---:R-:W-:Y:S02]  /*4c60*/  @!P0 I2FP.F32.S32 R21, R28 ;  /* 0x0000001c00158245 */ /* 0x004fe40000201400 */
[----:B------:R-:W-:Y:S02]  /*4c70*/  @!P3 FMNMX R107, R107, R22, !PT ;  /* 0x000000166b6bb209 */ /* 0x000fe40007800000 */
[----:B---3--:R-:W-:Y:S01]  /*4c80*/  @!P6 I2FP.F32.S32 R23, R29 ;  /* 0x0000001d0017e245 */ /* 0x008fe20000201400 */
        /* <DEDUP_REMOVED lines=8> */
.L_x_1125:
[----:B------:R-:W-:-:S13]  /*4d10*/  ISETP.NE.AND P0, PT, R19, RZ, PT ;  /* 0x000000ff1300720c */ /* 0x000fda0003f05270 */
[----:B------:R-:W-:Y:S05]  /*4d20*/  @!P0 BRA `(.L_x_1124) ;  /* 0x0000000000e08947 */ /* 0x000fea0003800000 */
[----:B------:R-:W-:Y:S01]  /*4d30*/  ISETP.NE.AND P5, PT, R110, RZ, PT ;  /* 0x000000ff6e00720c */ /* 0x000fe20003fa5270 */
[----:B------:R-:W-:-:S12]  /*4d40*/  @!P1 BRA `(.L_x_1127) ;  /* 0x00000000006c9947 */ /* 0x000fd80003800000 */
[C---:B------:R-:W-:Y:S01]  /*4d50*/  IADD3 R26, PT, PT, R20.reuse, R87, RZ ;  /* 0x00000057141a7210 */ /* 0x040fe20007ffe0ff */
[----:B------:R-:W-:Y:S02]  /*4d60*/  IMAD R21, R113, 0x20, R20 ;  /* 0x0000002071157824 */ /* 0x000fe400078e0214 */
[----:B------:R-:W-:Y:S01]  /*4d70*/  VIADD R20, R20, 0x4 ;  /* 0x0000000414147836 */ /* 0x000fe20000000000 */
[CC--:B------:R-:W-:Y:S01]  /*4d80*/  ISETP.GT.U32.AND P0, PT, R26.reuse, R109.reuse, PT ;  /* 0x0000006d1a00720c */ /* 0x0c0fe20003f04070 */
[C---:B------:R-:W-:Y:S01]  /*4d90*/  VIADD R22, R26.reuse, 0x1 ;  /* 0x000000011a167836 */ /* 0x040fe20000000000 */
[----:B------:R-:W-:Y:S02]  /*4da0*/  IADD3 R24, PT, PT, R26, 0x2, RZ ;  /* 0x000000021a187810 */ /* 0x000fe40007ffe0ff */
[----:B------:R-:W-:Y:S02]  /*4db0*/  LEA R25, R21, UR4, 0x2 ;  /* 0x0000000415197c11 */ /* 0x000fe4000f8e10ff */
[----:B------:R-:W-:-:S02]  /*4dc0*/  ISETP.GT.U32.AND P2, PT, R22, R109, PT ;  /* 0x0000006d1600720c */ /* 0x000fc40003f44070 */
[----:B------:R-:W-:Y:S02]  /*4dd0*/  ISETP.GT.U32.AND P3, PT, R24, R109, PT ;  /* 0x0000006d1800720c */ /* 0x000fe40003f64070 */
[----:B------:R-:W-:-:S03]  /*4de0*/  IADD3 R22, PT, PT, R26, 0x3, RZ ;  /* 0x000000031a167810 */ /* 0x000fc60007ffe0ff */
[----:B------:R-:W0:Y:S01]  /*4df0*/  @!P0 LDS R21, [R25+0x5000] ;  /* 0x0050000019158984 */ /* 0x000e220000000800 */
[----:B------:R-:W-:-:S05]  /*4e00*/  ISETP.GT.U32.AND P4, PT, R22, R109, PT ;  /* 0x0000006d1600720c */ /* 0x000fca0003f84070 */
[----:B--2---:R-:W1:Y:S04]  /*4e10*/  @!P2 LDS R23, [R25+0x5004] ;  /* 0x005004001917a984 */ /* 0x004e680000000800 */
[----:B------:R-:W2:Y:S04]  /*4e20*/  @!P3 LDS R24, [R25+0x5008] ;  /* 0x005008001918b984 */ /* 0x000ea80000000800 */
[----:B------:R-:W3:Y:S01]  /*4e30*/  @!P4 LDS R26, [R25+0x500c] ;  /* 0x00500c00191ac984 */ /* 0x000ee20000000800 */
[----:B0-----:R-:W-:-:S05]  /*4e40*/  @!P0 I2FP.F32.S32 R21, R21 ;  /* 0x0000001500158245 */ /* 0x001fca0000201400 */
[----:B------:R-:W-:Y:S01]  /*4e50*/  @!P0 FMUL R22, R112, R21 ;  /* 0x0000001570168220 */ /* 0x000fe20000400000 */
[----:B-1----:R-:W-:Y:S02]  /*4e60*/  @!P2 I2FP.F32.S32 R23, R23 ;  /* 0x000000170017a245 */ /* 0x002fe40000201400 */
[----:B--2---:R-:W-:-:S03]  /*4e70*/  @!P3 I2FP.F32.S32 R21, R24 ;  /* 0x000000180015b245 */ /* 0x004fc60000201400 */
[C---:B------:R-:W-:Y:S01]  /*4e80*/  @!P2 FMUL R24, R112.reuse, R23 ;  /* 0x000000177018a220 */ /* 0x040fe20000400000 */
[----:B------:R-:W-:Y:S02]  /*4e90*/  @!P0 FMNMX R107, R107, R22, !PT ;  /* 0x000000166b6b8209 */ /* 0x000fe40007800000 */
[----:B---3--:R-:W-:Y:S01]  /*4ea0*/  @!P4 I2FP.F32.S32 R23, R26 ;  /* 0x0000001a0017c245 */ /* 0x008fe20000201400 */
[----:B------:R-:W-:Y:S01]  /*4eb0*/  @!P3 FMUL R22, R112, R21 ;  /* 0x000000157016b220 */ /* 0x000fe20000400000 */
[----:B------:R-:W-:-:S03]  /*4ec0*/  @!P2 FMNMX R107, R107, R24, !PT ;  /* 0x000000186b6ba209 */ /* 0x000fc60007800000 */
[----:B------:R-:W-:Y:S01]  /*4ed0*/  @!P4 FMUL R24, R112, R23 ;  /* 0x000000177018c220 */ /* 0x000fe20000400000 */
[----:B------:R-:W-:-:S04]  /*4ee0*/  @!P3 FMNMX R107, R107, R22, !PT ;  /* 0x000000166b6bb209 */ /* 0x000fc80007800000 */
[----:B------:R-:W-:-:S07]  /*4ef0*/  @!P4 FMNMX R107, R107, R24, !PT ;  /* 0x000000186b6bc209 */ /* 0x000fce0007800000 */
.L_x_1127:
[----:B------:R-:W-:Y:S05]  /*4f00*/  @!P5 BRA `(.L_x_1124) ;  /* 0x000000000068d947 */ /* 0x000fea0003800000 */
[----:B------:R-:W-:Y:S02]  /*4f10*/  ISETP.NE.AND P2, PT, R110, 0x1, PT ;  /* 0x000000016e00780c */ /* 0x000fe40003f45270 */
[----:B------:R-:W-:-:S11]  /*4f20*/  LOP3.LUT P0, RZ, R17, 0x1, RZ, 0xc0, !PT ;  /* 0x0000000111ff7812 */ /* 0x000fd6000780c0ff */
[----:B------:R-:W-:Y:S05]  /*4f30*/  @!P2 BRA `(.L_x_1128) ;  /* 0x00000000003ca947 */ /* 0x000fea0003800000 */
[C---:B------:R-:W-:Y:S02]  /*4f40*/  IADD3 R22, PT, PT, R20.reuse, R87, RZ ;  /* 0x0000005714167210 */ /* 0x040fe40007ffe0ff */
[----:B------:R-:W-:Y:S01]  /*4f50*/  LEA R21, R113, R20, 0x5 ;  /* 0x0000001471157211 */ /* 0x000fe200078e28ff */
[----:B------:R-:W-:Y:S01]  /*4f60*/  VIADD R20, R20, 0x2 ;  /* 0x0000000214147836 */ /* 0x000fe20000000000 */
[C---:B------:R-:W-:Y:S01]  /*4f70*/  ISETP.GT.U32.AND P2, PT, R22.reuse, R109, PT ;  /* 0x0000006d1600720c */ /* 0x040fe20003f44070 */
[----:B------:R-:W-:Y:S01]  /*4f80*/  VIADD R22, R22, 0x1 ;  /* 0x0000000116167836 */ /* 0x000fe20000000000 */
[----:B------:R-:W-:-:S04]  /*4f90*/  LEA R25, R21, UR4, 0x2 ;  /* 0x0000000415197c11 */ /* 0x000fc8000f8e10ff */
[----:B------:R-:W-:-:S07]  /*4fa0*/  ISETP.GT.U32.AND P3, PT, R22, R109, PT ;  /* 0x0000006d1600720c */ /* 0x000fce0003f64070 */
[----:B------:R-:W0:Y:S06]  /*4fb0*/  @!P2 LDS R21, [R25+0x5000] ;  /* 0x005000001915a984 */ /* 0x000e2c0000000800 */
[----:B--2---:R-:W1:Y:S01]  /*4fc0*/  @!P3 LDS R23, [R25+0x5004] ;  /* 0x005004001917b984 */ /* 0x004e620000000800 */
[----:B0-----:R-:W-:-:S05]  /*4fd0*/  @!P2 I2FP.F32.S32 R21, R21 ;  /* 0x000000150015a245 */ /* 0x001fca0000201400 */
[----:B------:R-:W-:Y:S01]  /*4fe0*/  @!P2 FMUL R22, R112, R21 ;  /* 0x000000157016a220 */ /* 0x000fe20000400000 */
[----:B-1----:R-:W-:-:S04]  /*4ff0*/  @!P3 I2FP.F32.S32 R23, R23 ;  /* 0x000000170017b245 */ /* 0x002fc80000201400 */
[----:B------:R-:W-:Y:S01]  /*5000*/  @!P2 FMNMX R107, R107, R22, !PT ;  /* 0x000000166b6ba209 */ /* 0x000fe20007800000 */
[----:B------:R-:W-:-:S05]  /*5010*/  @!P3 FMUL R24, R112, R23 ;  /* 0x000000177018b220 */ /* 0x000fca0000400000 */
[----:B------:R-:W-:-:S07]  /*5020*/  @!P3 FMNMX R107, R107, R24, !PT ;  /* 0x000000186b6bb209 */ /* 0x000fce0007800000 */
.L_x_1128:
[----:B------:R-:W-:-:S04]  /*5030*/  IADD3 R22, PT, PT, R20, R87, RZ ;  /* 0x0000005714167210 */ /* 0x000fc80007ffe0ff */
[----:B------:R-:W-:-:S13]  /*5040*/  ISETP.GT.U32.OR P0, PT, R22, R109, !P0 ;  /* 0x0000006d1600720c */ /* 0x000fda0004704470 */
[----:B------:R-:W-:-:S05]  /*5050*/  @!P0 IMAD R20, R113, 0x20, R20 ;  /* 0x0000002071148824 */ /* 0x000fca00078e0214 */
[----:B------:R-:W-:-:S06]  /*5060*/  @!P0 LEA R20, R20, UR4, 0x2 ;  /* 0x0000000414148c11 */ /* 0x000fcc000f8e10ff */
[----:B------:R-:W0:Y:S02]  /*5070*/  @!P0 LDS R20, [R20+0x5000] ;  /* 0x0050000014148984 */ /* 0x000e240000000800 */
[----:B0-----:R-:W-:-:S05]  /*5080*/  @!P0 I2FP.F32.S32 R21, R20 ;  /* 0x0000001400158245 */ /* 0x001fca0000201400 */
[----:B------:R-:W-:-:S05]  /*5090*/  @!P0 FMUL R22, R112, R21 ;  /* 0x0000001570168220 */ /* 0x000fca0000400000 */
[----:B------:R-:W-:-:S07]  /*50a0*/  @!P0 FMNMX R107, R107, R22, !PT ;  /* 0x000000166b6b8209 */ /* 0x000fce0007800000 */
.L_x_1124:
[C---:B------:R-:W-:Y:S01]  /*50b0*/  LEA R108, R113.reuse, UR4, 0x2 ;  /* 0x00000004716c7c11 */ /* 0x040fe2000f8e10ff */
[----:B------:R-:W-:Y:S01]  /*50c0*/  IMAD.MOV.U32 R24, RZ, RZ, 0x437c0000 ;  /* 0x437c0000ff187424 */ /* 0x000fe200078e00ff */
[----:B------:R-:W-:Y:S01]  /*50d0*/  MOV R21, 0x3bbb989d ;  /* 0x3bbb989d00157802 */ /* 0x000fe20000000f00 */
[----:B------:R-:W-:Y:S01]  /*50e0*/  IMAD.U32 R114, RZ, RZ, UR4 ;  /* 0x00000004ff727e24 */ /* 0x000fe2000f8e00ff */
[----:B------:R-:W-:Y:S01]  /*50f0*/  ISETP.GE.AND P0, PT, R18, 0x1, PT ;  /* 0x000000011200780c */ /* 0x000fe20003f06270 */
[----:B------:R-:W0:Y:S02]  /*5100*/  LDS R20, [R108+0x6010] ;  /* 0x006010006c147984 */ /* 0x000e240000000800 */
[----:B------:R-:W-:Y:S02]  /*5110*/  IMAD R114, R113, 0x280, R114 ;  /* 0x0000028071727824 */ /* 0x000fe400078e0272 */
[----:B------:R-:W1:Y:S01]  /*5120*/  LDS R22, [R108+0x6090] ;  /* 0x006090006c167984 */ /* 0x000e620000000800 */
[----:B0-----:R-:W-:-:S05]  /*5130*/  FMNMX R107, R20, R107, !PT ;  /* 0x0000006b146b7209 */ /* 0x001fca0007800000 */
[----:B------:R-:W-:-:S04]  /*5140*/  FADD R20, R20, -R107 ;  /* 0x8000006b14147221 */ /* 0x000fc80000000000 */
[----:B------:R-:W-:-:S04]  /*5150*/  FFMA.SAT R21, R20, R21, 0.5 ;  /* 0x3f00000014157423 */ /* 0x000fc80000002015 */
[----:B------:R-:W-:-:S04]  /*5160*/  FFMA.RM R21, R21, R24, 12582913 ;  /* 0x4b40000115157423 */ /* 0x000fc80000004018 */
[C---:B--2---:R-:W-:Y:S01]  /*5170*/  FADD R23, R21.reuse, -12583039 ;  /* 0xcb40007f15177421 */ /* 0x044fe20000000000 */
[----:B------:R-:W-:-:S03]  /*5180*/  SHF.L.U32 R115, R21, 0x17, RZ ;  /* 0x0000001715737819 */ /* 0x000fc600000006ff */
[----:B------:R-:W-:-:S04]  /*5190*/  FFMA R23, R20, 1.4426950216293334961, -R23 ;  /* 0x3fb8aa3b14177823 */ /* 0x000fc80000000817 */
[----:B------:R-:W-:-:S06]  /*51a0*/  FFMA R24, R20, 1.925963033500011079e-08, R23 ;  /* 0x32a5706014187823 */ /* 0x000fcc0000000017 */
        /* <DEDUP_REMOVED lines=249> */
.L_x_1133:
[----:B------:R-:W-:Y:S01]  /*6140*/  IMAD.IADD R20, R26, 0x1, R87 ;  /* 0x000000011a147824 */ /* 0x000fe200078e0257 */
[----:B------:R-:W-:Y:S04]  /*6150*/  BSSY.RECONVERGENT B1, `(.L_x_1130) ;  /* 0x000005f000017945 */ /* 0x000fe80003800200 */
[----:B------:R-:W-:-:S13]  /*6160*/  ISETP.GT.U32.AND P0, PT, R20, R109, PT ;  /* 0x0000006d1400720c */ /* 0x000fda0003f04070 */
[----:B0-----:R-:W-:Y:S05]  /*6170*/  @P0 BRA `(.L_x_1131) ;  /* 0x0000000400700947 */ /* 0x001fea0003800000 */
[----:B------:R-:W-:Y:S01]  /*6180*/  LEA R20, R113, R26, 0x5 ;  /* 0x0000001a71147211 */ /* 0x000fe200078e28ff */
[----:B------:R-:W-:Y:S01]  /*6190*/  IMAD.MOV.U32 R22, RZ, RZ, 0x3bbb989d ;  /* 0x3bbb989dff167424 */ /* 0x000fe200078e00ff */
[----:B------:R-:W-:Y:S02]  /*61a0*/  MOV R23, 0x437c0000 ;  /* 0x437c000000177802 */ /* 0x000fe40000000f00 */
[----:B------:R-:W-:-:S06]  /*61b0*/  LEA R20, R20, UR4, 0x2 ;  /* 0x0000000414147c11 */ /* 0x000fcc000f8e10ff */
[----:B------:R-:W0:Y:S02]  /*61c0*/  LDS R20, [R20+0x5000] ;  /* 0x0050000014147984 */ /* 0x000e240000000800 */
[----:B0-----:R-:W-:-:S05]  /*61d0*/  I2FP.F32.S32 R21, R20 ;  /* 0x0000001400157245 */ /* 0x001fca0000201400 */
[----:B------:R-:W-:-:S04]  /*61e0*/  FFMA R21, R112, R21, -R107 ;  /* 0x0000001570157223 */ /* 0x000fc8000000086b */
[----:B------:R-:W-:-:S04]  /*61f0*/  FFMA.SAT R22, R21, R22, 0.5 ;  /* 0x3f00000015167423 */ /* 0x000fc80000002016 */
[----:B------:R-:W-:-:S04]  /*6200*/  FFMA.RM R22, R22, R23, 12582913 ;  /* 0x4b40000116167423 */ /* 0x000fc80000004017 */
[C---:B------:R-:W-:Y:S01]  /*6210*/  FADD R28, R22.reuse, -12583039 ;  /* 0xcb40007f161c7421 */ /* 0x040fe20000000000 */
[----:B------:R-:W-:-:S03]  /*6220*/  SHF.L.U32 R27, R22, 0x17, RZ ;  /* 0x00000017161b7819 */ /* 0x000fc600000006ff */
[----:B------:R-:W-:-:S04]  /*6230*/  FFMA R28, R21, 1.4426950216293334961, -R28 ;  /* 0x3fb8aa3b151c7823 */ /* 0x000fc8000000081c */
[----:B------:R-:W-:-:S04]  /*6240*/  FFMA R21, R21, 1.925963033500011079e-08, R28 ;  /* 0x32a5706015157823 */ /* 0x000fc8000000001c */
[----:B------:R-:W0:Y:S02]  /*6250*/  MUFU.EX2 R28, R21 ;  /* 0x00000015001c7308 */ /* 0x000e240000000800 */
[----:B0-----:R-:W-:Y:S01]  /*6260*/  FMUL R27, R27, R28 ;  /* 0x0000001c1b1b7220 */ /* 0x001fe20000400000 */
[----:B------:R-:W-:-:S03]  /*6270*/  IMAD.MOV.U32 R28, RZ, RZ, RZ ;  /* 0x000000ffff1c7224 */ /* 0x000fc600078e00ff */
[----:B------:R-:W-:-:S07]  /*6280*/  FADD R24, R24, R27 ;  /* 0x0000001b18187221 */ /* 0x000fce0000000000 */
.L_x_1132:
[----:B------:R-:W-:Y:S01]  /*6290*/  IMAD R29, R26, 0xa0, R28 ;  /* 0x000000a01a1d7824 */ /* 0x000fe200078e021c */
[----:B0-----:R-:W-:Y:S02]  /*62a0*/  IADD3 R30, PT, PT, R25, R28, RZ ;  /* 0x0000001c191e7210 */ /* 0x001fe40007ffe0ff */
[----:B------:R-:W-:Y:S02]  /*62b0*/  IADD3 R28, PT, PT, R28, 0x10, RZ ;  /* 0x000000101c1c7810 */ /* 0x000fe40007ffe0ff */
        /* <DEDUP_REMOVED lines=72> */
.L_x_1131:
[----:B------:R-:W-:Y:S05]  /*6740*/  BSYNC.RECONVERGENT B1 ;  /* 0x0000000000017941 */ /* 0x000fea0003800200 */
.L_x_1130:
[----:B------:R-:W-:-:S05]  /*6750*/  VIADD R26, R26, 0x1 ;  /* 0x000000011a1a7836 */ /* 0x000fca0000000000 */
[----:B------:R-:W-:-:S13]  /*6760*/  ISETP.NE.AND P0, PT, R26, R17, PT ;  /* 0x000000111a00720c */ /* 0x000fda0003f05270 */
[----:B------:R-:W-:Y:S05]  /*6770*/  @P0 BRA `(.L_x_1133) ;  /* 0xfffffff800700947 */ /* 0x000fea000383ffff */
.L_x_1129:
[----:B------:R-:W1:Y:S01]  /*6780*/  LDS R21, [R108+0x6090] ;  /* 0x006090006c157984 */ /* 0x000e620000000800 */
[----:B------:R-:W-:-:S03]  /*6790*/  IADD3 R113, PT, PT, R113, 0x4, RZ ;  /* 0x0000000471717810 */ /* 0x000fc60007ffe0ff */
[----:B------:R3:W-:Y:S01]  /*67a0*/  STS [R108+0x6010], R107 ;  /* 0x0060106b6c007388 */ /* 0x0007e20000000800 */
[----:B------:R-:W-:Y:S01]  /*67b0*/  ISETP.GE.AND P0, PT, R113, R103, PT ;  /* 0x000000677100720c */ /* 0x000fe20003f06270 */
[----:B-1----:R-:W-:-:S05]  /*67c0*/  FADD R21, R21, R24 ;  /* 0x0000001815157221 */ /* 0x002fca0000000000 */
[----:B------:R3:W-:Y:S07]  /*67d0*/  STS [R108+0x6090], R21 ;  /* 0x006090156c007388 */ /* 0x0007ee0000000800 */
[----:B------:R-:W-:Y:S05]  /*67e0*/  @!P0 BRA `(.L_x_1134) ;  /* 0xffffffe000488947 */ /* 0x000fea000383ffff */
.L_x_1123:
[----:B------:R-:W-:Y:S05]  /*67f0*/  BSYNC.RECONVERGENT B0 ;  /* 0x0000000000007941 */ /* 0x000fea0003800200 */
.L_x_1122:
        /* <DEDUP_REMOVED lines=21> */
.L_x_1140:
[----:B-1----:R-:W-:Y:S01]  /*6950*/  IMAD.HI.U32 R2, R105, -0x33333333, RZ ;  /* 0xcccccccd69027827 */ /* 0x002fe200078e00ff */
[----:B------:R-:W-:Y:S01]  /*6960*/  LDS R20, [R4] ;  /* 0x0000000004147984 */ /* 0x000fe20000000800 */
[----:B------:R-:W-:Y:S03]  /*6970*/  BSSY.RECONVERGENT B1, `(.L_x_1138) ;  /* 0x0000010000017945 */ /* 0x000fe60003800200 */
[----:B------:R-:W-:-:S04]  /*6980*/  SHF.R.U32.HI R2, RZ, 0x5, R2 ;  /* 0x00000005ff027819 */ /* 0x000fc80000011602 */
[----:B------:R-:W-:-:S06]  /*6990*/  LOP3.LUT R2, R2, 0x7fffffc, RZ, 0xc0, !PT ;  /* 0x07fffffc02027812 */ /* 0x000fcc00078ec0ff */
[----:B------:R-:W3:Y:S02]  /*69a0*/  LDS R2, [R2+UR4+0x6090] ;  /* 0x0060900402027984 */ /* 0x000ee40008000800 */
        /* <DEDUP_REMOVED lines=10> */
[----:B0-2---:R-:W-:Y:S05]  /*6a50*/  CALL.REL.NOINC `($__internal_17_$__cuda_sm3x_div_rn_noftz_f32_slowpath) ;  /* 0x0000001000307944 */ /* 0x005fea0003c00000 */
[----:B------:R-:W-:-:S07]  /*6a60*/  MOV R3, R41 ;  /* 0x0000002900037202 */ /* 0x000fce0000000f00 */
.L_x_1139:
[----:B------:R-:W-:Y:S05]  /*6a70*/  BSYNC.RECONVERGENT B1 ;  /* 0x0000000000017941 */ /* 0x000fea0003800200 */
.L_x_1138:
        /* <DEDUP_REMOVED lines=12> */
.L_x_1137:
[----:B------:R-:W-:Y:S05]  /*6b40*/  BSYNC.RECONVERGENT B0 ;  /* 0x0000000000007941 */ /* 0x000fea0003800200 */
.L_x_1136:
[----:B------:R-:W-:Y:S01]  /*6b50*/  ISETP.GE.U32.AND P0, PT, R9, 0x180, PT ;  /* 0x000001800900780c */ /* 0x000fe20003f06070 */
[----:B------:R-:W0:-:S12]  /*6b60*/  LDCU.64 UR10, c[0x0][0x398] ;  /* 0x00007300ff0a77ac */ /* 0x000e180008000a00 */
[----:B0-----:R-:W-:Y:S05]  /*6b70*/  @!P0 EXIT ;  /* 0x000000000000894d */ /* 0x001fea0003800000 */
.L_x_1149:
[C---:B0-----:R-:W-:Y:S01]  /*6b80*/  IMAD.HI.U32 R0, R105.reuse, -0x33333333, RZ ;  /* 0xcccccccd69007827 */ /* 0x041fe200078e00ff */
[----:B------:R-:W-:Y:S01]  /*6b90*/  LEA R10, R105, UR4, 0x2 ;  /* 0x00000004690a7c11 */ /* 0x000fe2000f8e10ff */
[----:B------:R-:W-:Y:S03]  /*6ba0*/  BSSY.RECONVERGENT B0, `(.L_x_1141) ;  /* 0x0000012000007945 */ /* 0x000fe60003800200 */
[----:B------:R-:W-:Y:S01]  /*6bb0*/  SHF.R.U32.HI R7, RZ, 0x7, R0 ;  /* 0x00000007ff077819 */ /* 0x000fe20000011600 */
[----:B------:R-:W-:Y:S03]  /*6bc0*/  LDS R20, [R10+0x6110] ;  /* 0x006110000a147984 */ /* 0x000fe60000000800 */
[C---:B------:R-:W-:Y:S01]  /*6bd0*/  LEA R4, R7.reuse, UR4, 0x2 ;  /* 0x0000000407047c11 */ /* 0x040fe2000f8e10ff */
[----:B------:R-:W-:-:S04]  /*6be0*/  IMAD R9, R7, -0xa0, R105 ;  /* 0xffffff6007097824 */ /* 0x000fc800078e0269 */
[----:B------:R-:W3:Y:S02]  /*6bf0*/  LDS R0, [R4+0x6090] ;  /* 0x0060900004007984 */ /* 0x000ee40000000800 */
[----:B---3--:R-:W-:-:S04]  /*6c00*/  FADD R21, R0, 9.9999999747524270788e-07 ;  /* 0x358637bd00157421 */ /* 0x008fc80000000000 */
        /* <DEDUP_REMOVED lines=9> */
[----:B--2---:R-:W-:Y:S05]  /*6ca0*/  CALL.REL.NOINC `($__internal_17_$__cuda_sm3x_div_rn_noftz_f32_slowpath) ;  /* 0x0000000c009c7944 */ /* 0x004fea0003c00000 */
[----:B------:R-:W-:-:S07]  /*6cb0*/  MOV R0, R41 ;  /* 0x0000002900007202 */ /* 0x000fce0000000f00 */
.L_x_1142:
[----:B------:R-:W-:Y:S05]  /*6cc0*/  BSYNC.RECONVERGENT B0 ;  /* 0x0000000000007941 */ /* 0x000fea0003800200 */
.L_x_1141:
        /* <DEDUP_REMOVED lines=19> */
[----:B------:R-:W3:Y:S01]  /*6e00*/  FCHK P0, R20, R21 ;  /* 0x0000001514007302 */ /* 0x000ee20000000000 */
[----:B0-----:R-:W-:-:S04]  /*6e10*/  FFMA R0, -R21, R5, 1 ;  /* 0x3f80000015007423 */ /* 0x001fc80000000105 */
[----:B------:R-:W-:-:S04]  /*6e20*/  FFMA R5, R5, R0, R5 ;  /* 0x0000000005057223 */ /* 0x000fc80000000005 */
[----:B------:R-:W-:-:S04]  /*6e30*/  FFMA R0, R20, R5, RZ ;  /* 0x0000000514007223 */ /* 0x000fc800000000ff */
[----:B------:R-:W-:-:S04]  /*6e40*/  FFMA R6, -R21, R0, R20 ;  /* 0x0000000015067223 */ /* 0x000fc80000000114 */
[----:B------:R-:W-:Y:S01]  /*6e50*/  FFMA R0, R5, R6, R0 ;  /* 0x0000000605007223 */ /* 0x000fe20000000000 */
[----:B-1-3--:R-:W-:Y:S06]  /*6e60*/  @!P0 BRA `(.L_x_1144) ;  /* 0x00000000000c8947 */ /* 0x00afec0003800000 */
[----:B------:R-:W-:-:S07]  /*6e70*/  MOV R32, 0x6e90 ;  /* 0x00006e9000207802 */ /* 0x000fce0000000f00 */
[----:B--2---:R-:W-:Y:S05]  /*6e80*/  CALL.REL.NOINC `($__internal_17_$__cuda_sm3x_div_rn_noftz_f32_slowpath) ;  /* 0x0000000c00247944 */ /* 0x004fea0003c00000 */
[----:B------:R-:W-:-:S07]  /*6e90*/  IMAD.MOV.U32 R0, RZ, RZ, R41 ;  /* 0x000000ffff007224 */ /* 0x000fce00078e0029 */
.L_x_1144:
[----:B------:R-:W-:Y:S05]  /*6ea0*/  BSYNC.RECONVERGENT B0 ;  /* 0x0000000000007941 */ /* 0x000fea0003800200 */
.L_x_1143:
        /* <DEDUP_REMOVED lines=28> */
[----:B------:R-:W-:-:S07]  /*7070*/  MOV R0, R41 ;  /* 0x0000002900007202 */ /* 0x000fce0000000f00 */
.L_x_1146:
[----:B------:R-:W-:Y:S05]  /*7080*/  BSYNC.RECONVERGENT B0 ;  /* 0x0000000000007941 */ /* 0x000fea0003800200 */
.L_x_1145:
        /* <DEDUP_REMOVED lines=24> */
[----:B------:R-:W-:Y:S01]  /*7210*/  IMAD R5, R11, -0xa0, R4 ;  /* 0xffffff600b057824 */ /* 0x000fe200078e0204 */
[----:B-1-3--:R-:W-:Y:S06]  /*7220*/  @!P0 BRA `(.L_x_1148) ;  /* 0x00000000000c8947 */ /* 0x00afec0003800000 */
[----:B------:R-:W-:-:S07]  /*7230*/  MOV R32, 0x7250 ;  /* 0x0000725000207802 */ /* 0x000fce0000000f00 */
[----:B--2---:R-:W-:Y:S05]  /*7240*/  CALL.REL.NOINC `($__internal_17_$__cuda_sm3x_div_rn_noftz_f32_slowpath) ;  /* 0x0000000800347944 */ /* 0x004fea0003c00000 */
[----:B------:R-:W-:-:S07]  /*7250*/  MOV R0, R41 ;  /* 0x0000002900007202 */ /* 0x000fce0000000f00 */
.L_x_1148:
[----:B------:R-:W-:Y:S05]  /*7260*/  BSYNC.RECONVERGENT B0 ;  /* 0x0000000000007941 */ /* 0x000fea0003800200 */
.L_x_1147:
        /* <DEDUP_REMOVED lines=12> */
.L_x_1061:
[----:B-1----:R-:W-:Y:S01]  /*7330*/  IMAD.MOV.U32 R32, RZ, RZ, R11 ;  /* 0x000000ffff207224 */ /* 0x002fe200078e000b */
[----:B------:R-:W-:Y:S01]  /*7340*/  MOV R33, 0x10 ;  /* 0x0000001000217802 */ /* 0x000fe20000000f00 */
[----:B------:R-:W-:Y:S01]  /*7350*/  IMAD.MOV.U32 R31, RZ, RZ, -0x1 ;  /* 0xffffffffff1f7424 */ /* 0x000fe200078e00ff */
[----:B------:R-:W-:-:S07]  /*7360*/  MOV R34, 0x1f ;  /* 0x0000001f00227802 */ /* 0x000fce0000000f00 */
[----:B-----5:R-:W-:Y:S05]  /*7370*/  WARPSYNC.COLLECTIVE R31, `(.L_x_1150) ;  /* 0x000000001f087348 */ /* 0x020fea0003c00000 */
[----:B------:R0:W1:Y:S02]  /*7380*/  SHFL.BFLY P0, R30, R32, R33, R34 ;  /* 0x0c000021201e7389 */ /* 0x0000640000000022 */
[----:B01---5:R-:W-:Y:S05]  /*7390*/  ENDCOLLECTIVE ;  /* 0x000000000000791b */ /* 0x023fea0003800000 */
.L_x_1150:
[----:B------:R-:W-:Y:S01]  /*73a0*/  IMAD.MOV.U32 R33, RZ, RZ, 0x8 ;  /* 0x00000008ff217424 */ /* 0x000fe200078e00ff */
[----:B------:R-:W-:-:S04]  /*73b0*/  MOV R8, R30 ;  /* 0x0000001e00087202 */ /* 0x000fc80000000f00 */
[----:B------:R-:W-:-:S04]  /*73c0*/  FMNMX R8, R11, R8, !PT ;  /* 0x000000080b087209 */ /* 0x000fc80007800000 */
[----:B------:R-:W-:-:S07]  /*73d0*/  MOV R32, R8 ;  /* 0x0000000800207202 */ /* 0x000fce0000000f00 */
[----:B------:R-:W-:Y:S05]  /*73e0*/  WARPSYNC.COLLECTIVE R31, `(.L_x_1151) ;  /* 0x000000001f087348 */ /* 0x000fea0003c00000 */
[----:B------:R0:W1:Y:S02]  /*73f0*/  SHFL.BFLY P0, R30, R32, R33, R34 ;  /* 0x0c000021201e7389 */ /* 0x0000640000000022 */
[----:B01----:R-:W-:Y:S05]  /*7400*/  ENDCOLLECTIVE ;  /* 0x000000000000791b */ /* 0x003fea0003800000 */
.L_x_1151:
[----:B------:R-:W-:Y:S01]  /*7410*/  IMAD.MOV.U32 R33, RZ, RZ, 0x4 ;  /* 0x00000004ff217424 */ /* 0x000fe200078e00ff */
[----:B------:R-:W-:-:S04]  /*7420*/  MOV R3, R30 ;  /* 0x0000001e00037202 */ /* 0x000fc80000000f00 */
[----:B------:R-:W-:-:S04]  /*7430*/  FMNMX R3, R8, R3, !PT ;  /* 0x0000000308037209 */ /* 0x000fc80007800000 */
[----:B------:R-:W-:-:S07]  /*7440*/  MOV R32, R3 ;  /* 0x0000000300207202 */ /* 0x000fce0000000f00 */
[----:B------:R-:W-:Y:S05]  /*7450*/  WARPSYNC.COLLECTIVE R31, `(.L_x_1152) ;  /* 0x000000001f087348 */ /* 0x000fea0003c00000 */
[----:B------:R0:W1:Y:S02]  /*7460*/  SHFL.BFLY P0, R30, R32, R33, R34 ;  /* 0x0c000021201e7389 */ /* 0x0000640000000022 */
[----:B01----:R-:W-:Y:S05]  /*7470*/  ENDCOLLECTIVE ;  /* 0x000000000000791b */ /* 0x003fea0003800000 */
.L_x_1152:
[----:B------:R-:W-:Y:S01]  /*7480*/  IMAD.MOV.U32 R33, RZ, RZ, 0x2 ;  /* 0x00000002ff217424 */ /* 0x000fe200078e00ff */
[----:B------:R-:W-:-:S04]  /*7490*/  MOV R12, R30 ;  /* 0x0000001e000c7202 */ /* 0x000fc80000000f00 */
[----:B------:R-:W-:-:S04]  /*74a0*/  FMNMX R12, R3, R12, !PT ;  /* 0x0000000c030c7209 */ /* 0x000fc80007800000 */
[----:B------:R-:W-:-:S07]  /*74b0*/  MOV R32, R12 ;  /* 0x0000000c00207202 */ /* 0x000fce0000000f00 */
[----:B------:R-:W-:Y:S05]  /*74c0*/  WARPSYNC.COLLECTIVE R31, `(.L_x_1153) ;  /* 0x000000001f087348 */ /* 0x000fea0003c00000 */
[----:B------:R0:W1:Y:S02]  /*74d0*/  SHFL.BFLY P0, R30, R32, R33, R34 ;  /* 0x0c000021201e7389 */ /* 0x0000640000000022 */
[----:B01----:R-:W-:Y:S05]  /*74e0*/  ENDCOLLECTIVE ;  /* 0x000000000000791b */ /* 0x003fea0003800000 */
.L_x_1153:
[----:B------:R-:W-:Y:S01]  /*74f0*/  IMAD.MOV.U32 R33, RZ, RZ, 0x1 ;  /* 0x00000001ff217424 */ /* 0x000fe200078e00ff */
[----:B------:R-:W-:-:S04]  /*7500*/  MOV R9, R30 ;  /* 0x0000001e00097202 */ /* 0x000fc80000000f00 */
[----:B------:R-:W-:-:S04]  /*7510*/  FMNMX R9, R12, R9, !PT ;  /* 0x000000090c097209 */ /* 0x000fc80007800000 */
[----:B------:R-:W-:-:S07]  /*7520*/  MOV R32, R9 ;  /* 0x0000000900207202 */ /* 0x000fce0000000f00 */
[----:B------:R-:W-:Y:S05]  /*7530*/  WARPSYNC.COLLECTIVE R31, `(.L_x_1154) ;  /* 0x000000001f087348 */ /* 0x000fea0003c00000 */
[----:B------:R0:W1:Y:S02]  /*7540*/  SHFL.BFLY P0, R30, R32, R33, R34 ;  /* 0x0c000021201e7389 */ /* 0x0000640000000022 */
[----:B01----:R-:W-:Y:S05]  /*7550*/  ENDCOLLECTIVE ;  /* 0x000000000000791b */ /* 0x003fea0003800000 */
.L_x_1154:
[----:B------:R-:W-:Y:S01]  /*7560*/  MOV R14, R30 ;  /* 0x0000001e000e7202 */ /* 0x000fe20000000f00 */
[----:B------:R-:W-:Y:S06]  /*7570*/  BRA `(.L_x_1155) ;  /* 0xffffff9800b07947 */ /* 0x000fec000383ffff */
.L_x_1093:
[----:B-1----:R-:W-:Y:S01]  /*7580*/  MOV R32, R29 ;  /* 0x0000001d00207202 */ /* 0x002fe20000000f00 */
[----:B------:R-:W-:Y:S01]  /*7590*/  IMAD.MOV.U32 R33, RZ, RZ, 0x10 ;  /* 0x00000010ff217424 */ /* 0x000fe200078e00ff */
[----:B------:R-:W-:Y:S02]  /*75a0*/  MOV R34, 0x1f ;  /* 0x0000001f00227802 */ /* 0x000fe40000000f00 */
[----:B------:R-:W-:-:S07]  /*75b0*/  MOV R31, 0xffffffff ;  /* 0xffffffff001f7802 */ /* 0x000fce0000000f00 */
[----:B------:R-:W-:Y:S05]  /*75c0*/  WARPSYNC.COLLECTIVE R31, `(.L_x_1156) ;  /* 0x000000001f087348 */ /* 0x000fea0003c00000 */
[----:B------:R0:W1:Y:S02]  /*75d0*/  SHFL.BFLY P0, R30, R32, R33, R34 ;  /* 0x0c000021201e7389 */ /* 0x0000640000000022 */
[----:B01----:R-:W-:Y:S05]  /*75e0*/  ENDCOLLECTIVE ;  /* 0x000000000000791b */ /* 0x003fea0003800000 */
.L_x_1156:
[----:B------:R-:W-:Y:S01]  /*75f0*/  MOV R33, 0x8 ;  /* 0x0000000800217802 */ /* 0x000fe20000000f00 */
[----:B------:R-:W-:-:S05]  /*7600*/  IMAD.MOV.U32 R20, RZ, RZ, R30 ;  /* 0x000000ffff147224 */ /* 0x000fca00078e001e */
[----:B------:R-:W-:-:S04]  /*7610*/  FMNMX R20, R29, R20, !PT ;  /* 0x000000141d147209 */ /* 0x000fc80007800000 */
[----:B------:R-:W-:-:S07]  /*7620*/  MOV R32, R20 ;  /* 0x0000001400207202 */ /* 0x000fce0000000f00 */
[----:B------:R-:W-:Y:S05]  /*7630*/  WARPSYNC.COLLECTIVE R31, `(.L_x_1157) ;  /* 0x000000001f087348 */ /* 0x000fea0003c00000 */
[----:B------:R0:W1:Y:S02]  /*7640*/  SHFL.BFLY P0, R30, R32, R33, R34 ;  /* 0x0c000021201e7389 */ /* 0x0000640000000022 */
[----:B01----:R-:W-:Y:S05]  /*7650*/  ENDCOLLECTIVE ;  /* 0x000000000000791b */ /* 0x003fea0003800000 */
.L_x_1157:
[----:B------:R-:W-:Y:S01]  /*7660*/  MOV R33, 0x4 ;  /* 0x0000000400217802 */ /* 0x000fe20000000f00 */
[----:B------:R-:W-:-:S05]  /*7670*/  IMAD.MOV.U32 R21, RZ, RZ, R30 ;  /* 0x000000ffff157224 */ /* 0x000fca00078e001e */
[----:B------:R-:W-:-:S04]  /*7680*/  FMNMX R21, R20, R21, !PT ;  /* 0x0000001514157209 */ /* 0x000fc80007800000 */
[----:B------:R-:W-:-:S07]  /*7690*/  MOV R32, R21 ;  /* 0x0000001500207202 */ /* 0x000fce0000000f00 */
[----:B------:R-:W-:Y:S05]  /*76a0*/  WARPSYNC.COLLECTIVE R31, `(.L_x_1158) ;  /* 0x000000001f087348 */ /* 0x000fea0003c00000 */
[----:B------:R0:W1:Y:S02]  /*76b0*/  SHFL.BFLY P0, R30, R32, R33, R34 ;  /* 0x0c000021201e7389 */ /* 0x0000640000000022 */
[----:B01----:R-:W-:Y:S05]  /*76c0*/  ENDCOLLECTIVE ;  /* 0x000000000000791b */ /* 0x003fea0003800000 */
.L_x_1158:
[----:B------:R-:W-:Y:S01]  /*76d0*/  MOV R33, 0x2 ;  /* 0x0000000200217802 */ /* 0x000fe20000000f00 */
[----:B------:R-:W-:-:S05]  /*76e0*/  IMAD.MOV.U32 R28, RZ, RZ, R30 ;  /* 0x000000ffff1c7224 */ /* 0x000fca00078e001e */
[----:B------:R-:W-:-:S04]  /*76f0*/  FMNMX R28, R21, R28, !PT ;  /* 0x0000001c151c7209 */ /* 0x000fc80007800000 */
[----:B------:R-:W-:-:S07]  /*7700*/  MOV R32, R28 ;  /* 0x0000001c00207202 */ /* 0x000fce0000000f00 */
[----:B------:R-:W-:Y:S05]  /*7710*/  WARPSYNC.COLLECTIVE R31, `(.L_x_1159) ;  /* 0x000000001f087348 */ /* 0x000fea0003c00000 */
[----:B------:R0:W1:Y:S02]  /*7720*/  SHFL.BFLY P0, R30, R32, R33, R34 ;  /* 0x0c000021201e7389 */ /* 0x0000640000000022 */
[----:B01----:R-:W-:Y:S05]  /*7730*/  ENDCOLLECTIVE ;  /* 0x000000000000791b */ /* 0x003fea0003800000 */
.L_x_1159:
[----:B------:R-:W-:Y:S01]  /*7740*/  MOV R33, 0x1 ;  /* 0x0000000100217802 */ /* 0x000fe20000000f00 */
[----:B------:R-:W-:-:S05]  /*7750*/  IMAD.MOV.U32 R27, RZ, RZ, R30 ;  /* 0x000000ffff1b7224 */ /* 0x000fca00078e001e */
[----:B------:R-:W-:-:S04]  /*7760*/  FMNMX R27, R28, R27, !PT ;  /* 0x0000001b1c1b7209 */ /* 0x000fc80007800000 */
[----:B------:R-:W-:-:S07]  /*7770*/  MOV R32, R27 ;  /* 0x0000001b00207202 */ /* 0x000fce0000000f00 */
[----:B------:R-:W-:Y:S05]  /*7780*/  WARPSYNC.COLLECTIVE R31, `(.L_x_1160) ;  /* 0x000000001f087348 */ /* 0x000fea0003c00000 */
[----:B------:R0:W1:Y:S02]  /*7790*/  SHFL.BFLY P0, R30, R32, R33, R34 ;  /* 0x0c000021201e7389 */ /* 0x0000640000000022 */
[----:B01----:R-:W-:Y:S05]  /*77a0*/  ENDCOLLECTIVE ;  /* 0x000000000000791b */ /* 0x003fea0003800000 */
.L_x_1160:
[----:B------:R-:W-:Y:S05]  /*77b0*/  BRA `(.L_x_1161) ;  /* 0xffffffb400387947 */ /* 0x000fea000383ffff */
        .weak           $__internal_16_$__cuda_sm20_rcp_rn_f32_slowpath
        .type           $__internal_16_$__cuda_sm20_rcp_rn_f32_slowpath,@function
        .size           $__internal_16_$__cuda_sm20_rcp_rn_f32_slowpath,($__internal_17_$__cuda_sm3x_div_rn_noftz_f32_slowpath - $__internal_16_$__cuda_sm20_rcp_rn_f32_slowpath)
$__internal_16_$__cuda_sm20_rcp_rn_f32_slowpath:
        /* <DEDUP_REMOVED lines=15> */
.L_x_1163:
        /* <DEDUP_REMOVED lines=33> */
.L_x_1165:
[----:B------:R0:W1:Y:S02]  /*7ac0*/  MUFU.RCP R21, R41 ;  /* 0x0000002900157308 */ /* 0x0000640000001000 */
.L_x_1164:
[----:B------:R-:W-:Y:S05]  /*7ad0*/  BSYNC.RECONVERGENT B1 ;  /* 0x0000000000017941 */ /* 0x000fea0003800200 */
.L_x_1162:
[----:B-1----:R-:W-:Y:S01]  /*7ae0*/  IMAD.MOV.U32 R22, RZ, RZ, R21 ;  /* 0x000000ffff167224 */ /* 0x002fe200078e0015 */
[----:B------:R-:W-:Y:S02]  /*7af0*/  MOV R20, R25 ;  /* 0x0000001900147202 */ /* 0x000fe40000000f00 */
[----:B------:R-:W-:-:S04]  /*7b00*/  MOV R21, 0x0 ;  /* 0x0000000000157802 */ /* 0x000fc80000000f00 */
[----:B0-----:R-:W-:Y:S05]  /*7b10*/  RET.REL.NODEC R20 `(_Z21int8_attention_kernelILi160ELb1EEvPK6__halfS2_S2_PS0_PKfiiiii) ;  /* 0xffffff8414387950 */ /* 0x001fea0003c3ffff */
        .weak           $__internal_17_$__cuda_sm3x_div_rn_noftz_f32_slowpath
        .type           $__internal_17_$__cuda_sm3x_div_rn_noftz_f32_slowpath,@function
        .size           $__internal_17_$__cuda_sm3x_div_rn_noftz_f32_slowpath,(.L_x_1860 - $__internal_17_$__cuda_sm3x_div_rn_noftz_f32_slowpath)
$__internal_17_$__cuda_sm3x_div_rn_noftz_f32_slowpath:
        /* <DEDUP_REMOVED lines=34> */
.L_x_1167:
        /* <DEDUP_REMOVED lines=51> */
.L_x_1174:
[----:B------:R-:W-:-:S04]  /*8070*/  LOP3.LUT R29, R29, 0x80000000, RZ, 0xc0, !PT ;  /* 0x800000001d1d7812 */ /* 0x000fc800078ec0ff */
[----:B------:R-:W-:Y:S01]  /*8080*/  LOP3.LUT R29, R29, 0x7f800000, RZ, 0xfc, !PT ;  /* 0x7f8000001d1d7812 */ /* 0x000fe200078efcff */
[----:B------:R-:W-:Y:S06]  /*8090*/  BRA `(.L_x_1175) ;  /* 0x0000000000047947 */ /* 0x000fec0003800000 */
.L_x_1173:
[----:B------:R-:W-:-:S07]  /*80a0*/  LEA R29, R28, R29, 0x17 ;  /* 0x0000001d1c1d7211 */ /* 0x000fce00078eb8ff */
.L_x_1175:
[----:B------:R-:W-:Y:S05]  /*80b0*/  BSYNC.RECONVERGENT B3 ;  /* 0x0000000000037941 */ /* 0x000fea0003800200 */
.L_x_1172:
[----:B------:R-:W-:Y:S05]  /*80c0*/  BRA `(.L_x_1176) ;  /* 0x0000000000207947 */ /* 0x000fea0003800000 */
.L_x_1171:
[----:B------:R-:W-:-:S04]  /*80d0*/  LOP3.LUT R20, R21, 0x80000000, R20, 0x48, !PT ;  /* 0x8000000015147812 */ /* 0x000fc800078e4814 */
[----:B------:R-:W-:Y:S01]  /*80e0*/  LOP3.LUT R29, R20, 0x7f800000, RZ, 0xfc, !PT ;  /* 0x7f800000141d7812 */ /* 0x000fe200078efcff */
[----:B------:R-:W-:Y:S06]  /*80f0*/  BRA `(.L_x_1176) ;  /* 0x0000000000147947 */ /* 0x000fec0003800000 */
.L_x_1170:
[----:B------:R-:W-:Y:S01]  /*8100*/  LOP3.LUT R29, R21, 0x80000000, R20, 0x48, !PT ;  /* 0x80000000151d7812 */ /* 0x000fe200078e4814 */
[----:B------:R-:W-:Y:S06]  /*8110*/  BRA `(.L_x_1176) ;  /* 0x00000000000c7947 */ /* 0x000fec0003800000 */
.L_x_1169:
[----:B------:R-:W0:Y:S01]  /*8120*/  MUFU.RSQ R29, -QNAN ;  /* 0xffc00000001d7908 */ /* 0x000e220000001400 */
[----:B------:R-:W-:Y:S05]  /*8130*/  BRA `(.L_x_1176) ;  /* 0x0000000000047947 */ /* 0x000fea0003800000 */
.L_x_1168:
[----:B------:R-:W-:-:S07]  /*8140*/  FADD.FTZ R29, R20, R21 ;  /* 0x00000015141d7221 */ /* 0x000fce0000010000 */
.L_x_1176:
[----:B------:R-:W-:Y:S05]  /*8150*/  BSYNC.RECONVERGENT B2 ;  /* 0x0000000000027941 */ /* 0x000fea0003800200 */
.L_x_1166:
[----:B------:R-:W-:Y:S01]  /*8160*/  MOV R20, R32 ;  /* 0x0000002000147202 */ /* 0x000fe20000000f00 */
[----:B0-----:R-:W-:Y:S01]  /*8170*/  IMAD.MOV.U32 R41, RZ, RZ, R29 ;  /* 0x000000ffff297224 */ /* 0x001fe200078e001d */
[----:B------:R-:W-:-:S04]  /*8180*/  MOV R21, 0x0 ;  /* 0x0000000000157802 */ /* 0x000fc80000000f00 */
[----:B------:R-:W-:Y:S05]  /*8190*/  RET.REL.NODEC R20 `(_Z21int8_attention_kernelILi160ELb1EEvPK6__halfS2_S2_PS0_PKfiiiii) ;  /* 0xffffff7c14987950 */ /* 0x000fea0003c3ffff */
.L_x_1177:
        /* <DEDUP_REMOVED lines=14> */
.L_x_1860:


//--------------------- .text._Z21int8_attention_kernelILi128ELb1EEvPK6__halfS2_S2_PS0_PKfiiiii --------------------------
	.section	.text._Z21int8_attention_kernelILi128ELb1EEvPK6__halfS2_S2_PS0_PKfiiiii,"ax",@progbits
	.align	128
        .global         _Z21int8_attention_kernelILi128ELb1EEvPK6__halfS2_S2_PS0_PKfiiiii
        .type           _Z21int8_attention_kernelILi128ELb1EEvPK6__halfS2_S2_PS0_PKfiiiii,@function
        .size           _Z21int8_attention_kernelILi128ELb1EEvPK6__halfS2_S2_PS0_PKfiiiii,(.L_x_1862 - _Z21int8_attention_kernelILi128ELb1EEvPK6__halfS2_S2_PS0_PKfiiiii)
        .other          _Z21int8_attention_kernelILi128ELb1EEvPK6__halfS2_S2_PS0_PKfiiiii,@"STO_CUDA_ENTRY STV_DEFAULT"
_Z21int8_attention_kernelILi128ELb1EEvPK6__halfS2_S2_PS0_PKfiiiii:
.text._Z21int8_attention_kernelILi128ELb1EEvPK6__halfS2_S2_PS0_PKfiiiii:
        /* <DEDUP_REMOVED lines=28> */
[----:B----4-:R-:W-:Y:S02]  /*01c0*/  SHF.R.U32.HI R103, RZ, 0x5, R102 ;  /* 0x00000005ff677819 */ /* 0x010fe40000011666 */
[----:B0-----:R-:W-:Y:S02]  /*01d0*/  MOV R4, RZ ;  /* 0x000000ff00047202 */ /* 0x001fe40000000f00 */
[----:B---3--:R-:W-:Y:S01]  /*01e0*/  IABS R2, R120 ;  /* 0x0000007800027213 */ /* 0x008fe20000000000 */
[----:B-1----:R-:W-:-:S04]  /*01f0*/  IMAD.MOV R6, RZ, RZ, -R5 ;  /* 0x000000ffff067224 */ /* 0x002fc800078e0a05 */
        /* <DEDUP_REMOVED lines=8> */
[----:B------:R-:W-:-:S03]  /*0280*/  SHF.L.U32 R99, R100, 0x7, RZ ;  /* 0x0000000764637819 */ /* 0x000fc600000006ff */
        /* <DEDUP_REMOVED lines=8> */
[----:B------:R-:W-:-:S06]  /*0310*/  IMAD R5, R2, UR4, RZ ;  /* 0x0000000402057c24 */ /* 0x000fcc000f8e02ff */
[----:B------:R-:W-:Y:S02]  /*0320*/  @!P1 IMAD.IADD R0, R0, 0x1, -R7 ;  /* 0x0000000100009824 */ /* 0x000fe400078e0a07 */
[----:B------:R-:W-:-:S03]  /*0330*/  IMAD.MOV.U32 R7, RZ, RZ, RZ ;  /* 0x000000ffff077224 */ /* 0x000fc600078e00ff */
[----:B------:R-:W-:Y:S02]  /*0340*/  @!P2 IADD3 R0, PT, PT, -R0, RZ, RZ ;  /* 0x000000ff0000a210 */ /* 0x000fe40007ffe1ff */
[----:B------:R-:W-:Y:S02]  /*0350*/  @!P0 LOP3.LUT R0, RZ, R9, RZ, 0x33, !PT ;  /* 0x00000009ff008212 */ /* 0x000fe400078e33ff */
[----:B------:R-:W-:-:S03]  /*0360*/  ISETP.GE.AND P0, PT, R102, R99, PT ;  /* 0x000000636600720c */ /* 0x000fc60003f06270 */
[----:B------:R-:W-:Y:S02]  /*0370*/  IMAD.MOV.U32 R6, RZ, RZ, R0 ;  /* 0x000000ffff067224 */ /* 0x000fe400078e0000 */
[----:B------:R-:W-:Y:S02]  /*0380*/  IMAD R0, R117, R120, RZ ;  /* 0x0000007875007224 */ /* 0x000fe400078e02ff */
[----:B------:R-:W-:-:S04]  /*0390*/  IMAD.WIDE.U32 R6, R9, UR4, R6 ;  /* 0x0000000409067c25 */ /* 0x000fc8000f8e0006 */
[----:B------:R-:W-:Y:S02]  /*03a0*/  IMAD R9, R3, UR4, RZ ;  /* 0x0000000403097c24 */ /* 0x000fe4000f8e02ff */
[----:B------:R-:W-:Y:S02]  /*03b0*/  IMAD.IADD R3, R121, 0x1, R5 ;  /* 0x0000000179037824 */ /* 0x000fe400078e0205 */
[----:B------:R-:W-:Y:S02]  /*03c0*/  IMAD.IADD R10, R7, 0x1, R9 ;  /* 0x00000001070a7824 */ /* 0x000fe400078e0209 */
[----:B------:R-:W-:Y:S02]  /*03d0*/  IMAD R5, R117, R6, RZ ;  /* 0x0000000675057224 */ /* 0x000fe400078e02ff */
[----:B------:R-:W-:-:S04]  /*03e0*/  IMAD.WIDE.U32 R120, R116, R120, RZ ;  /* 0x0000007874787225 */ /* 0x000fc800078e00ff */
[----:B------:R-:W-:Y:S01]  /*03f0*/  IMAD R3, R116, R3, R0 ;  /* 0x0000000374037224 */ /* 0x000fe200078e0200 */
[----:B------:R-:W-:Y:S01]  /*0400*/  LEA R8, P1, R120, R12, 0x1 ;  /* 0x0000000c78087211 */ /* 0x000fe200078208ff */
        /* <DEDUP_REMOVED lines=10> */
[----:B------:R-:W-:Y:S01]  /*04b0*/  MOV R14, R102 ;  /* 0x00000066000e7202 */ /* 0x000fe20000000f00 */
[----:B------:R-:W-:Y:S02]  /*04c0*/  IMAD.MOV.U32 R3, RZ, RZ, RZ ;  /* 0x000000ffff037224 */ /* 0x000fe400078e00ff */
[----:B------:R-:W-:-:S05]  /*04d0*/  IMAD.IADD R4, R99, 0x1, R4 ;  /* 0x0000000163047824 */ /* 0x000fca00078e0204 */
[C---:B------:R-:W-:Y:S02]  /*04e0*/  ISETP.GE.U32.AND P0, PT, R4.reuse, 0x780, PT ;  /* 0x000007800400780c */ /* 0x040fe40003f06070 */
[----:B------:R-:W-:-:S04]  /*04f0*/  LEA.HI R32, R4, 0x1, RZ, 0x19 ;  /* 0x0000000104207811 */ /* 0x000fc800078fc8ff */
[----:B------:R-:W-:-:S04]  /*0500*/  LOP3.LUT R34, R32, 0xf, RZ, 0xc0, !PT ;  /* 0x0000000f20227812 */ /* 0x000fc800078ec0ff */
[----:B------:R-:W-:-:S03]  /*0510*/  ISETP.NE.AND P1, PT, R34, RZ, PT ;  /* 0x000000ff2200720c */ /* 0x000fc60003f25270 */
[----:B------:R-:W-:Y:S10]  /*0520*/  @!P0 BRA `(.L_x_1181) ;  /* 0x0000000000c88947 */ /* 0x000ff40003800000 */
[----:B------:R-:W-:Y:S01]  /*0530*/  LOP3.LUT R33, R32, 0x3fffff0, RZ, 0xc0, !PT ;  /* 0x03fffff020217812 */ /* 0x000fe200078ec0ff */
[----:B------:R-:W-:Y:S02]  /*0540*/  IMAD.MOV.U32 R12, RZ, RZ, RZ ;  /* 0x000000ffff0c7224 */ /* 0x000fe400078e00ff */
[----:B------:R-:W-:Y:S02]  /*0550*/  IMAD.MOV.U32 R3, RZ, RZ, RZ ;  /* 0x000000ffff037224 */ /* 0x000fe400078e00ff */
[----:B------:R-:W-:-:S07]  /*0560*/  IMAD.MOV.U32 R14, RZ, RZ, R102 ;  /* 0x000000ffff0e7224 */ /* 0x000fce00078e0066 */
.L_x_1182:
        /* <DEDUP_REMOVED lines=46> */
.L_x_1181:
[----:B------:R-:W-:Y:S05]  /*0850*/  BSYNC.RECONVERGENT B1 ;  /* 0x0000000000017941 */ /* 0x000fea0003800200 */
.L_x_1180:
        /* <DEDUP_REMOVED lines=33> */
.L_x_1184:
[----:B------:R-:W-:Y:S05]  /*0a70*/  BSYNC.RECONVERGENT B1 ;  /* 0x0000000000017941 */ /* 0x000fea0003800200 */
.L_x_1183:
        /* <DEDUP_REMOVED lines=23> */
.L_x_1186:
[----:B------:R-:W-:Y:S05]  /*0bf0*/  BSYNC.RECONVERGENT B1 ;  /* 0x0000000000017941 */ /* 0x000fea0003800200 */
.L_x_1185:
[----:B------:R-:W-:Y:S05]  /*0c00*/  @!P1 BRA `(.L_x_1179) ;  /* 0x0000000000289947 */ /* 0x000fea0003800000 */
[----:B------:R-:W-:-:S07]  /*0c10*/  IMAD.MOV.U32 R12, RZ, RZ, RZ ;  /* 0x000000ffff0c7224 */ /* 0x000fce00078e00ff */
.L_x_1187:
        /* <DEDUP_REMOVED lines=9> */
.L_x_1179:
[----:B------:R-:W-:Y:S05]  /*0cb0*/  BSYNC.RECONVERGENT B0 ;  /* 0x0000000000007941 */ /* 0x000fea0003800200 */
.L_x_1178:
[----:B------:R-:W0:Y:S01]  /*0cc0*/  SHFL.BFLY PT, R4, R3, 0x10, 0x1f ;  /* 0x0e001f0003047f89 */ /* 0x000e2200000e0000 */
[----:B------:R-:W1:Y:S01]  /*0cd0*/  S2UR UR5, SR_CgaCtaId ;  /* 0x00000000000579c3 */ /* 0x000e620000008800 */
[----:B------:R-:W-:Y:S01]  /*0ce0*/  UMOV UR4, 0x400 ;  /* 0x0000040000047882 */ /* 0x000fe20000000000 */
[----:B------:R-:W-:Y:S01]  /*0cf0*/  ISETP.GT.U32.AND P1, PT, R102, 0x3, PT ;  /* 0x000000036600780c */ /* 0x000fe20003f24070 */
[----:B------:R-:W-:Y:S01]  /*0d00*/  IMAD.MOV.U32 R13, RZ, RZ, -0xeb60d36 ;  /* 0xf149f2caff0d7424 */ /* 0x000fe200078e00ff */
        /* <DEDUP_REMOVED lines=29> */
.L_x_1289:
[----:B-1----:R-:W-:-:S07]  /*0ee0*/  FMNMX R13, R11, R16, !PT ;  /* 0x000000100b0d7209 */ /* 0x002fce0007800000 */
.L_x_1188:
        /* <DEDUP_REMOVED lines=21> */
[----:B------:R-:W-:Y:S05]  /*1040*/  CALL.REL.NOINC `($__internal_19_$__cuda_sm3x_div_rn_noftz_f32_slowpath) ;  /* 0x0000006c00107944 */ /* 0x000fea0003c00000 */
.L_x_1190:
[----:B------:R-:W-:Y:S04]  /*1050*/  BSSY.RECONVERGENT B0, `(.L_x_1191) ;  /* 0x0000063000007945 */ /* 0x000fe80003800200 */
[----:B------:R-:W-:Y:S05]  /*1060*/  @P2 BRA `(.L_x_1192) ;  /* 0x0000000400842947 */ /* 0x000fea0003800000 */
[----:B------:R-:W-:Y:S01]  /*1070*/  LOP3.LUT R12, RZ, R102, RZ, 0x33, !PT ;  /* 0x00000066ff0c7212 */ /* 0x000fe200078e33ff */
[----:B------:R-:W-:Y:S01]  /*1080*/  BSSY.RECONVERGENT B1, `(.L_x_1193) ;  /* 0x000001f000017945 */ /* 0x000fe20003800200 */
[----:B------:R-:W-:Y:S02]  /*1090*/  LOP3.LUT R20, R102, 0x7f, RZ, 0xc0, !PT ;  /* 0x0000007f66147812 */ /* 0x000fe400078ec0ff */
[----:B------:R-:W-:-:S04]  /*10a0*/  IADD3 R12, PT, PT, R99, R12, RZ ;  /* 0x0000000c630c7210 */ /* 0x000fc80007ffe0ff */
[C---:B------:R-:W-:Y:S02]  /*10b0*/  LOP3.LUT R5, R12.reuse, 0x180, RZ, 0xc0, !PT ;  /* 0x000001800c057812 */ /* 0x040fe400078ec0ff */
[----:B------:R-:W-:Y:S02]  /*10c0*/  ISETP.GE.U32.AND P1, PT, R12, 0x180, PT ;  /* 0x000001800c00780c */ /* 0x000fe40003f26070 */
[----:B------:R-:W-:Y:S01]  /*10d0*/  ISETP.NE.AND P0, PT, R5, 0x180, PT ;  /* 0x000001800500780c */ /* 0x000fe20003f05270 */
[----:B------:R-:W-:-:S12]  /*10e0*/  IMAD.MOV.U32 R5, RZ, RZ, R102 ;  /* 0x000000ffff057224 */ /* 0x000fd800078e0066 */
[----:B------:R-:W-:Y:S05]  /*10f0*/  @!P0 BRA `(.L_x_1194) ;  /* 0x00000000005c8947 */ /* 0x000fea0003800000 */
[----:B------:R-:W-:Y:S01]  /*1100*/  LEA.HI R11, R12, 0x1, RZ, 0x19 ;  /* 0x000000010c0b7811 */ /* 0x000fe200078fc8ff */
[----:B------:R-:W-:Y:S02]  /*1110*/  IMAD.MOV.U32 R14, RZ, RZ, RZ ;  /* 0x000000ffff0e7224 */ /* 0x000fe400078e00ff */
[----:B------:R-:W-:Y:S01]  /*1120*/  IMAD.MOV.U32 R5, RZ, RZ, R102 ;  /* 0x000000ffff057224 */ /* 0x000fe200078e0066 */
[----:B------:R-:W-:-:S07]  /*1130*/  LOP3.LUT R15, R11, 0x3, RZ, 0xc0, !PT ;  /* 0x000000030b0f7812 */ /* 0x000fce00078ec0ff */
.L_x_1195:
[----:B0-----:R-:W-:-:S04]  /*1140*/  LEA R11, R84, R5, 0xd ;  /* 0x00000005540b7211 */ /* 0x001fc800078e68ff */
[----:B------:R-:W-:-:S05]  /*1150*/  LOP3.LUT R11, R20, 0x7fffff80, R11, 0xf8, !PT ;  /* 0x7fffff80140b7812 */ /* 0x000fca00078ef80b */
[----:B------:R-:W-:-:S06]  /*1160*/  IMAD.WIDE.U32 R12, R11, 0x2, R8 ;  /* 0x000000020b0c7825 */ /* 0x000fcc00078e0008 */
[----:B------:R-:W2:Y:S01]  /*1170*/  LDG.E.U16.CONSTANT R12, desc[UR6][R12.64] ;  /* 0x000000060c0c7981 */ /* 0x000ea2000c1e9500 */
[----:B------:R-:W-:Y:S01]  /*1180*/  IMAD.MOV.U32 R16, RZ, RZ, 0x3f000000 ;  /* 0x3f000000ff107424 */ /* 0x000fe200078e00ff */
[----:B------:R-:W-:Y:S01]  /*1190*/  LOP3.LUT R18, R20, 0x7fffff80, R5, 0xf8, !PT ;  /* 0x7fffff8014127812 */ /* 0x000fe200078ef805 */
        /* <DEDUP_REMOVED lines=13> */
.L_x_1194:
[----:B------:R-:W-:Y:S05]  /*1270*/  BSYNC.RECONVERGENT B1 ;  /* 0x0000000000017941 */ /* 0x000fea0003800200 */
.L_x_1193:
[----:B------:R-:W-:Y:S05]  /*1280*/  @!P1 BRA `(.L_x_1192) ;  /* 0x0000000000fc9947 */ /* 0x000fea0003800000 */
.L_x_1196:
[----:B--2---:R-:W-:-:S04]  /*1290*/  LEA R17, R84, R5, 0xd ;  /* 0x0000000554117211 */ /* 0x004fc800078e68ff */
[C---:B------:R-:W-:Y:S01]  /*12a0*/  LOP3.LUT R19, R20.reuse, 0x7fffff80, R17, 0xf8, !PT ;  /* 0x7fffff8014137812 */ /* 0x040fe200078ef811 */
[C---:B0-----:R-:W-:Y:S02]  /*12b0*/  VIADD R11, R17.reuse, 0x80 ;  /* 0x00000080110b7836 */ /* 0x041fe40000000000 */
[----:B------:R-:W-:Y:S02]  /*12c0*/  VIADD R14, R17, 0x100 ;  /* 0x00000100110e7836 */ /* 0x000fe40000000000 */
[----:B------:R-:W-:Y:S01]  /*12d0*/  IMAD.WIDE.U32 R18, R19, 0x2, R8 ;  /* 0x0000000213127825 */ /* 0x000fe200078e0008 */
[C---:B------:R-:W-:Y:S02]  /*12e0*/  LOP3.LUT R11, R20.reuse, 0x7fffff80, R11, 0xf8, !PT ;  /* 0x7fffff80140b7812 */ /* 0x040fe400078ef80b */
[----:B------:R-:W-:-:S03]  /*12f0*/  LOP3.LUT R15, R20, 0x7fffff80, R14, 0xf8, !PT ;  /* 0x7fffff80140f7812 */ /* 0x000fc600078ef80e */
[--C-:B------:R-:W-:Y:S01]  /*1300*/  IMAD.WIDE.U32 R12, R11, 0x2, R8.reuse ;  /* 0x000000020b0c7825 */ /* 0x100fe200078e0008 */
[----:B------:R-:W2:Y:S03]  /*1310*/  LDG.E.U16.CONSTANT R18, desc[UR6][R18.64] ;  /* 0x0000000612127981 */ /* 0x000ea6000c1e9500 */
[----:B------:R-:W-:Y:S02]  /*1320*/  VIADD R11, R17, 0x180 ;  /* 0x00000180110b7836 */ /* 0x000fe40000000000 */
[----:B------:R-:W-:Y:S01]  /*1330*/  IMAD.WIDE.U32 R14, R15, 0x2, R8 ;  /* 0x000000020f0e7825 */ /* 0x000fe200078e0008 */
[----:B------:R-:W3:Y:S02]  /*1340*/  LDG.E.U16.CONSTANT R12, desc[UR6][R12.64] ;  /* 0x000000060c0c7981 */ /* 0x000ee4000c1e9500 */
[----:B------:R-:W-:-:S03]  /*1350*/  LOP3.LUT R11, R20, 0x7fffff80, R11, 0xf8, !PT ;  /* 0x7fffff80140b7812 */ /* 0x000fc600078ef80b */
[----:B------:R-:W4:Y:S02]  /*1360*/  LDG.E.U16.CONSTANT R14, desc[UR6][R14.64] ;  /* 0x000000060e0e7981 */ /* 0x000f24000c1e9500 */
        /* <DEDUP_REMOVED lines=8> */
[----:B----4-:R-:W-:Y:S02]  /*13f0*/  HADD2.F32 R13, -RZ, R14.H0_H0 ;  /* 0x2000000eff0d7230 */ /* 0x010fe40000004100 */
[-C--:B------:R-:W-:Y:S02]  /*1400*/  FMUL R11, R11, R52.reuse ;  /* 0x000000340b0b7220 */ /* 0x080fe40000400000 */
[----:B------:R-:W-:Y:S01]  /*1410*/  FADD.RZ R19, R18, R19 ;  /* 0x0000001312137221 */ /* 0x000fe2000000c000 */
[----:B------:R-:W-:Y:S02]  /*1420*/  FMUL R13, R13, R52 ;  /* 0x000000340d0d7220 */ /* 0x000fe40000400000 */
[C---:B------:R-:W-:Y:S01]  /*1430*/  LOP3.LUT R12, R22.reuse, 0x80000000, R11, 0xb8, !PT ;  /* 0x80000000160c7812 */ /* 0x040fe200078eb80b */
[----:B-----5:R-:W-:Y:S02]  /*1440*/  HADD2.F32 R15, -RZ, R16.H0_H0 ;  /* 0x20000010ff0f7230 */ /* 0x020fe40000004100 */
[----:B------:R-:W-:-:S02]  /*1450*/  LOP3.LUT R14, R22, 0x80000000, R13, 0xb8, !PT ;  /* 0x80000000160e7812 */ /* 0x000fc400078eb80d */
[----:B------:R-:W-:Y:S01]  /*1460*/  FADD.RZ R12, R11, R12 ;  /* 0x0000000c0b0c7221 */ /* 0x000fe2000000c000 */
[----:B------:R-:W0:Y:S01]  /*1470*/  FRND.TRUNC R19, R19 ;  /* 0x0000001300137307 */ /* 0x000e22000020d000 */
[----:B------:R-:W-:Y:S01]  /*1480*/  FMUL R15, R15, R52 ;  /* 0x000000340f0f7220 */ /* 0x000fe20000400000 */
[----:B------:R-:W-:Y:S01]  /*1490*/  FADD.RZ R14, R13, R14 ;  /* 0x0000000e0d0e7221 */ /* 0x000fe2000000c000 */
[----:B------:R-:W-:-:S03]  /*14a0*/  VIADD R13, R5, 0x100 ;  /* 0x00000100050d7836 */ /* 0x000fc60000000000 */
[----:B------:R-:W-:Y:S02]  /*14b0*/  LOP3.LUT R16, R22, 0x80000000, R15, 0xb8, !PT ;  /* 0x8000000016107812 */ /* 0x000fe400078eb80f */
[----:B------:R-:W1:Y:S03]  /*14c0*/  FRND.TRUNC R12, R12 ;  /* 0x0000000c000c7307 */ /* 0x000e66000020d000 */
[----:B------:R-:W-:Y:S01]  /*14d0*/  FADD.RZ R16, R15, R16 ;  /* 0x000000100f107221 */ /* 0x000fe2000000c000 */
[----:B0-----:R-:W-:-:S04]  /*14e0*/  FMNMX R11, R19, 127, PT ;  /* 0x42fe0000130b7809 */ /* 0x001fc80003800000 */
        /* <DEDUP_REMOVED lines=13> */
[----:B------:R-:W-:Y:S02]  /*15c0*/  IADD3 R5, PT, PT, R5, 0x200, RZ ;  /* 0x0000020005057810 */ /* 0x000fe40007ffe0ff */
[----:B------:R-:W-:Y:S02]  /*15d0*/  FMNMX R17, R12, -128, !PT ;  /* 0xc30000000c117809 */ /* 0x000fe40007800000 */
[C---:B------:R-:W-:Y:S01]  /*15e0*/  LOP3.LUT R12, R20.reuse, 0x7fffff80, R21, 0xf8, !PT ;  /* 0x7fffff80140c7812 */ /* 0x040fe200078ef815 */
[----:B0-----:R2:W-:Y:S01]  /*15f0*/  STS.U8 [R19+UR4], R18 ;  /* 0x0000001213007988 */ /* 0x0015e20008000004 */
[----:B------:R-:W0:Y:S01]  /*1600*/  F2I.TRUNC.NTZ R15, R15 ;  /* 0x0000000f000f7305 */ /* 0x000e22000020f100 */
[----:B------:R-:W-:Y:S02]  /*1610*/  LOP3.LUT R16, R20, 0x7fffff80, R16, 0xf8, !PT ;  /* 0x7fffff8014107812 */ /* 0x000fe400078ef810 */
[----:B------:R-:W-:Y:S01]  /*1620*/  ISETP.GE.AND P0, PT, R5, R99, PT ;  /* 0x000000630500720c */ /* 0x000fe20003f06270 */
[----:B-1----:R2:W-:Y:S04]  /*1630*/  STS.U8 [R12+UR4], R11 ;  /* 0x0000000b0c007988 */ /* 0x0025e80008000004 */
[----:B------:R-:W1:Y:S01]  /*1640*/  F2I.TRUNC.NTZ R17, R17 ;  /* 0x0000001100117305 */ /* 0x000e62000020f100 */
[----:B0-----:R2:W-:Y:S04]  /*1650*/  STS.U8 [R14+UR4], R15 ;  /* 0x0000000f0e007988 */ /* 0x0015e80008000004 */
[----:B-1----:R2:W-:Y:S03]  /*1660*/  STS.U8 [R16+UR4], R17 ;  /* 0x0000001110007988 */ /* 0x0025e60008000004 */
[----:B------:R-:W-:Y:S05]  /*1670*/  @!P0 BRA `(.L_x_1196) ;  /* 0xfffffffc00048947 */ /* 0x000fea000383ffff */
.L_x_1192:
[----:B------:R-:W-:Y:S05]  /*1680*/  BSYNC.RECONVERGENT B0 ;  /* 0x0000000000007941 */ /* 0x000fea0003800200 */
.L_x_1191:
[----:B------:R-:W-:Y:S01]  /*1690*/  IADD3 R5, PT, PT, -R99, 0x2000, RZ ;  /* 0x0000200063057810 */ /* 0x000fe20007ffe1ff */
[----:B------:R-:W-:Y:S03]  /*16a0*/  BSSY.RECONVERGENT B0, `(.L_x_1197) ;  /* 0x0000034000007945 */ /* 0x000fe60003800200 */
[----:B------:R-:W-:-:S13]  /*16b0*/  ISETP.GE.U32.AND P0, PT, R102, R5, PT ;  /* 0x000000056600720c */ /* 0x000fda0003f06070 */
[----:B------:R-:W-:Y:S05]  /*16c0*/  @P0 BRA `(.L_x_1198) ;  /* 0x0000000000c40947 */ /* 0x000fea0003800000 */
[C---:B------:R-:W-:Y:S01]  /*16d0*/  LOP3.LUT R8, R102.reuse, 0x1f80, RZ, 0x3c, !PT ;  /* 0x00001f8066087812 */ /* 0x040fe200078e3cff */
[----:B------:R-:W-:Y:S01]  /*16e0*/  BSSY.RECONVERGENT B1, `(.L_x_1199) ;  /* 0x000001a000017945 */ /* 0x000fe20003800200 */
[----:B--2---:R-:W-:-:S03]  /*16f0*/  LOP3.LUT R16, R102, 0x7f, RZ, 0xc0, !PT ;  /* 0x0000007f66107812 */ /* 0x004fc600078ec0ff */
[----:B0-----:R-:W-:Y:S02]  /*1700*/  IMAD.IADD R11, R8, 0x1, -R99 ;  /* 0x00000001080b7824 */ /* 0x001fe400078e0a63 */
[----:B------:R-:W-:-:S03]  /*1710*/  IMAD.MOV.U32 R8, RZ, RZ, R102 ;  /* 0x000000ffff087224 */ /* 0x000fc600078e0066 */
[C---:B------:R-:W-:Y:S02]  /*1720*/  ISETP.GE.U32.AND P0, PT, R11.reuse, 0x380, PT ;  /* 0x000003800b00780c */ /* 0x040fe40003f06070 */
[----:B------:R-:W-:-:S04]  /*1730*/  LEA.HI R12, R11, 0x1, RZ, 0x19 ;  /* 0x000000010b0c7811 */ /* 0x000fc800078fc8ff */
[----:B------:R-:W-:-:S04]  /*1740*/  LOP3.LUT R13, R12, 0x7, RZ, 0xc0, !PT ;  /* 0x000000070c0d7812 */ /* 0x000fc800078ec0ff */
[----:B------:R-:W-:-:S03]  /*1750*/  ISETP.NE.AND P1, PT, R13, RZ, PT ;  /* 0x000000ff0d00720c */ /* 0x000fc60003f25270 */
[----:B------:R-:W-:Y:S10]  /*1760*/  @!P0 BRA `(.L_x_1200) ;  /* 0x0000000000448947 */ /* 0x000ff40003800000 */
[----:B------:R-:W-:Y:S01]  /*1770*/  LOP3.LUT R14, R12, 0x3fffff8, RZ, 0xc0, !PT ;  /* 0x03fffff80c0e7812 */ /* 0x000fe200078ec0ff */
[----:B------:R-:W-:Y:S01]  /*1780*/  IMAD.MOV.U32 R5, RZ, RZ, RZ ;  /* 0x000000ffff057224 */ /* 0x000fe200078e00ff */
[----:B------:R-:W-:-:S07]  /*1790*/  MOV R8, R102 ;  /* 0x0000006600087202 */ /* 0x000fce0000000f00 */
.L_x_1201:
[----:B0-----:R-:W-:Y:S02]  /*17a0*/  IMAD.IADD R9, R99, 0x1, R8 ;  /* 0x0000000163097824 */ /* 0x001fe400078e0208 */
        /* <DEDUP_REMOVED lines=13> */
.L_x_1200:
[----:B------:R-:W-:Y:S05]  /*1880*/  BSYNC.RECONVERGENT B1 ;  /* 0x0000000000017941 */ /* 0x000fea0003800200 */
.L_x_1199:
[----:B------:R-:W-:Y:S05]  /*1890*/  @!P1 BRA `(.L_x_1198) ;  /* 0x0000000000509947 */ /* 0x000fea0003800000 */
[----:B------:R-:W-:Y:S02]  /*18a0*/  ISETP.GE.U32.AND P0, PT, R13, 0x4, PT ;  /* 0x000000040d00780c */ /* 0x000fe40003f06070 */
[----:B------:R-:W-:-:S11]  /*18b0*/  LOP3.LUT P1, R12, R12, 0x3, RZ, 0xc0, !PT ;  /* 0x000000030c0c7812 */ /* 0x000fd6000782c0ff */
[----:B------:R-:W-:Y:S01]  /*18c0*/  @P0 IADD3 R5, PT, PT, R99, R8, RZ ;  /* 0x0000000863050210 */ /* 0x000fe20007ffe0ff */
        /* <DEDUP_REMOVED lines=11> */
[----:B------:R-:W-:Y:S02]  /*1980*/  @P1 LOP3.LUT R9, R16, 0xffffff80, R9, 0xf8, !PT ;  /* 0xffffff8010091812 */ /* 0x000fe400078ef809 */
[----:B-1----:R-:W-:-:S03]  /*1990*/  @!P0 IADD3 R5, PT, PT, R99, R8, RZ ;  /* 0x0000000863058210 */ /* 0x002fc60007ffe0ff */
[----:B------:R3:W-:Y:S01]  /*19a0*/  @P1 STS.U8 [R9+UR4], RZ ;  /* 0x000000ff09001988 */ /* 0x0007e20008000004 */
[----:B------:R-:W-:-:S03]  /*19b0*/  @!P0 LOP3.LUT R5, R16, 0xffffff80, R5, 0xf8, !PT ;  /* 0xffffff8010058812 */ /* 0x000fc600078ef805 */
[----:B------:R3:W-:Y:S04]  /*19c0*/  @P1 STS.U8 [R9+UR4+0x80], RZ ;  /* 0x000080ff09001988 */ /* 0x0007e80008000004 */
[----:B------:R3:W-:Y:S02]  /*19d0*/  @!P0 STS.U8 [R5+UR4], RZ ;  /* 0x000000ff05008988 */ /* 0x0007e40008000004 */
.L_x_1198:
[----:B------:R-:W-:Y:S05]  /*19e0*/  BSYNC.RECONVERGENT B0 ;  /* 0x0000000000007941 */ /* 0x000fea0003800200 */
.L_x_1197:
[----:B------:R-:W-:Y:S01]  /*19f0*/  ISETP.GE.U32.AND P0, PT, R102, 0x40, PT ;  /* 0x000000406600780c */ /* 0x000fe20003f06070 */
[----:B------:R-:W-:Y:S01]  /*1a00*/  BSSY.RECONVERGENT B0, `(.L_x_1202) ;  /* 0x0000020000007945 */ /* 0x000fe20003800200 */
[--C-:B-1-3--:R-:W-:Y:S01]  /*1a10*/  SHF.R.U32.HI R5, RZ, 0x7, R102.reuse ;  /* 0x00000007ff057819 */ /* 0x10afe20000011666 */
[----:B------:R-:W-:Y:S02]  /*1a20*/  IMAD.MOV.U32 R8, RZ, RZ, RZ ;  /* 0x000000ffff087224 */ /* 0x000fe400078e00ff */
[----:B0-----:R-:W-:Y:S01]  /*1a30*/  IMAD.MOV.U32 R9, RZ, RZ, R102 ;  /* 0x000000ffff097224 */ /* 0x001fe200078e0066 */
[----:B--2---:R-:W-:-:S04]  /*1a40*/  IADD3 R11, PT, PT, -R5, 0x40, RZ ;  /* 0x00000040050b7810 */ /* 0x004fc80007ffe1ff */
[C---:B------:R-:W-:Y:S02]  /*1a50*/  LOP3.LUT R12, R11.reuse, 0xf, RZ, 0xc0, !PT ;  /* 0x0000000f0b0c7812 */ /* 0x040fe400078ec0ff */
[----:B------:R-:W-:Y:S01]  /*1a60*/  LOP3.LUT R13, R11, 0x70, RZ, 0xc0, !PT ;  /* 0x000000700b0d7812 */ /* 0x000fe200078ec0ff */
[----:B------:R-:W-:Y:S01]  /*1a70*/  @!P0 IMAD.MOV.U32 R15, RZ, RZ, -0xeb60d36 ;  /* 0xf149f2caff0f8424 */ /* 0x000fe200078e00ff */
[----:B------:R0:W-:Y:S04]  /*1a80*/  @!P0 STS [R4+0xc110], RZ ;  /* 0x00c110ff04008388 */ /* 0x0001e80000000800 */
[----:B------:R0:W-:Y:S02]  /*1a90*/  @!P0 STS [R4+0xc010], R15 ;  /* 0x00c0100f04008388 */ /* 0x0001e40000000800 */
.L_x_1203:
[C---:B01----:R-:W-:Y:S01]  /*1aa0*/  LEA R15, R9.reuse, UR4, 0x2 ;  /* 0x00000004090f7c11 */ /* 0x043fe2000f8e10ff */
        /* <DEDUP_REMOVED lines=22> */
.L_x_1202:
        /* <DEDUP_REMOVED lines=17> */
.L_x_1207:
[----:B------:R-:W-:Y:S05]  /*1d20*/  BSYNC.RECONVERGENT B1 ;  /* 0x0000000000017941 */ /* 0x000fea0003800200 */
.L_x_1206:
        /* <DEDUP_REMOVED lines=12> */
.L_x_1208:
[C---:B------:R-:W-:Y:S01]  /*1df0*/  LEA R11, R9.reuse, UR4, 0x2 ;  /* 0x00000004090b7c11 */ /* 0x040fe2000f8e10ff */
[----:B------:R-:W-:Y:S02]  /*1e00*/  VIADD R8, R8, 0x1 ;  /* 0x0000000108087836 */ /* 0x000fe40000000000 */
[----:B------:R-:W-:Y:S02]  /*1e10*/  VIADD R9, R9, 0x80 ;  /* 0x0000008009097836 */ /* 0x000fe40000000000 */
[----:B------:R3:W-:Y:S01]  /*1e20*/  STS [R11+0xc210], RZ ;  /* 0x00c210ff0b007388 */ /* 0x0007e20000000800 */
[----:B------:R-:W-:-:S13]  /*1e30*/  ISETP.NE.AND P0, PT, R8, R13, PT ;  /* 0x0000000d0800720c */ /* 0x000fda0003f05270 */
[----:B---3--:R-:W-:Y:S05]  /*1e40*/  @P0 BRA `(.L_x_1208) ;  /* 0xfffffffc00e80947 */ /* 0x008fea000383ffff */
.L_x_1205:
[----:B------:R-:W-:Y:S05]  /*1e50*/  BSYNC.RECONVERGENT B0 ;  /* 0x0000000000007941 */ /* 0x000fea0003800200 */
.L_x_1204:
        /* <DEDUP_REMOVED lines=10> */
[----:B01----:R-:W-:Y:S05]  /*1f00*/  CALL.REL.NOINC `($__internal_18_$__cuda_sm20_rcp_rn_f32_slowpath) ;  /* 0x0000005800887944 */ /* 0x003fea0003c00000 */
[----:B------:R-:W-:Y:S01]  /*1f10*/  IMAD.MOV.U32 R11, RZ, RZ, R109 ;  /* 0x000000ffff0b7224 */ /* 0x000fe200078e006d */
[----:B------:R-:W-:Y:S06]  /*1f20*/  BRA `(.L_x_1211) ;  /* 0x0000000000107947 */ /* 0x000fec0003800000 */
.L_x_1210:
[----:B------:R-:W2:Y:S02]  /*1f30*/  MUFU.RCP R11, R52 ;  /* 0x00000034000b7308 */ /* 0x000ea40000001000 */
[----:B--2---:R-:W-:-:S04]  /*1f40*/  FFMA R8, R11, R52, -1 ;  /* 0xbf8000000b087423 */ /* 0x004fc80000000034 */
[----:B------:R-:W-:-:S04]  /*1f50*/  FADD.FTZ R8, -R8, -RZ ;  /* 0x800000ff08087221 */ /* 0x000fc80000010100 */
[----:B------:R-:W-:-:S07]  /*1f60*/  FFMA R11, R11, R8, R11 ;  /* 0x000000080b0b7223 */ /* 0x000fce000000000b */
.L_x_1211:
[----:B------:R-:W-:Y:S05]  /*1f70*/  BSYNC.RECONVERGENT B0 ;  /* 0x0000000000007941 */ /* 0x000fea0003800200 */
.L_x_1209:
[----:B------:R-:W2:Y:S01]  /*1f80*/  LDCU UR5, c[0x0][0x3b8] ;  /* 0x00007700ff0577ac */ /* 0x000ea20008000800 */
[----:B------:R-:W3:Y:S01]  /*1f90*/  LDC.64 R118, c[0x0][0x388] ;  /* 0x0000e200ff767b82 */ /* 0x000ee20000000a00 */
[----:B------:R-:W-:Y:S01]  /*1fa0*/  SHF.L.U32 R96, R103, 0x4, RZ ;  /* 0x0000000467607819 */ /* 0x000fe200000006ff */
[----:B------:R-:W-:Y:S01]  /*1fb0*/  IMAD.MOV R12, RZ, RZ, -R5 ;  /* 0x000000ffff0c7224 */ /* 0x000fe200078e0a05 */
[C---:B------:R-:W-:Y:S01]  /*1fc0*/  LOP3.LUT R7, R102.reuse, 0x7f, RZ, 0xc0, !PT ;  /* 0x0000007f66077812 */ /* 0x040fe200078ec0ff */
[----:B------:R-:W-:Y:S01]  /*1fd0*/  IMAD.SHL.U32 R13, R102, 0x40, RZ ;  /* 0x00000040660d7824 */ /* 0x000fe200078e00ff */
[----:B------:R-:W-:Y:S02]  /*1fe0*/  LOP3.LUT R96, R96, 0x30, RZ, 0xc0, !PT ;  /* 0x0000003060607812 */ /* 0x000fe400078ec0ff */
[----:B------:R-:W-:Y:S02]  /*1ff0*/  CS2R R86, SRZ ;  /* 0x0000000000567805 */ /* 0x000fe4000001ff00 */
[----:B01----:R-:W-:-:S02]  /*2000*/  LOP3.LUT R15, R12, 0xf, RZ, 0xc0, !PT ;  /* 0x0000000f0c0f7812 */ /* 0x003fc400078ec0ff */
[----:B------:R-:W-:Y:S01]  /*2010*/  LOP3.LUT R13, R13, 0x1fc0, RZ, 0xc0, !PT ;  /* 0x00001fc00d0d7812 */ /* 0x000fe200078ec0ff */
[----:B------:R-:W-:Y:S01]  /*2020*/  VIADD R88, R96, UR4 ;  /* 0x0000000460587c36 */ /* 0x000fe20008000000 */
[----:B------:R-:W-:-:S03]  /*2030*/  IADD3 R15, PT, PT, R15, -0x1, RZ ;  /* 0xffffffff0f0f7810 */ /* 0x000fc60007ffe0ff */
[C---:B------:R-:W-:Y:S01]  /*2040*/  VIADD R95, R88.reuse, 0x2000 ;  /* 0x00002000585f7836 */ /* 0x040fe20000000000 */
[C---:B------:R-:W-:Y:S01]  /*2050*/  IADD3 R93, PT, PT, R88.reuse, 0x2800, RZ ;  /* 0x00002800585d7810 */ /* 0x040fe20007ffe0ff */
[C---:B------:R-:W-:Y:S01]  /*2060*/  VIADD R94, R88.reuse, 0x2400 ;  /* 0x00002400585e7836 */ /* 0x040fe20000000000 */
[----:B------:R-:W-:Y:S01]  /*2070*/  IADD3 R89, PT, PT, R88, 0x3800, RZ ;  /* 0x0000380058597810 */ /* 0x000fe20007ffe0ff */
[----:B--2---:R-:W-:-:S04]  /*2080*/  IMAD.WIDE.U32 R8, R6, UR5, RZ ;  /* 0x0000000506087c25 */ /* 0x004fc8000f8e00ff */
[----:B------:R-:W-:Y:S01]  /*2090*/  FMUL R6, R11, 0.08838834613561630249 ;  /* 0x3db504f30b067820 */ /* 0x000fe20000400000 */
[----:B------:R-:W-:Y:S01]  /*20a0*/  LOP3.LUT R11, R12, 0x7, RZ, 0xc0, !PT ;  /* 0x000000070c0b7812 */ /* 0x000fe200078ec0ff */
[----:B------:R-:W-:Y:S01]  /*20b0*/  IMAD R17, R10, UR5, RZ ;  /* 0x000000050a117c24 */ /* 0x000fe2000f8e02ff */
[----:B------:R-:W0:Y:S01]  /*20c0*/  LDCU UR5, c[0x0][0x3b8] ;  /* 0x00007700ff0577ac */ /* 0x000e220008000800 */
[----:B---3--:R-:W-:Y:S01]  /*20d0*/  LEA R118, P0, R8, R118, 0x8 ;  /* 0x0000007608767211 */ /* 0x008fe200078040ff */
[----:B------:R-:W-:Y:S01]  /*20e0*/  VIADD R92, R88, 0x2c00 ;  /* 0x00002c00585c7836 */ /* 0x000fe20000000000 */
[----:B------:R-:W-:Y:S01]  /*20f0*/  IADD3 R10, PT, PT, -R5, 0x20, RZ ;  /* 0x00000020050a7810 */ /* 0x000fe20007ffe1ff */
        /* <DEDUP_REMOVED lines=11> */
[----:B------:R-:W-:Y:S02]  /*21b0*/  IMAD.X R119, RZ, RZ, R17, P0 ;  /* 0x000000ffff777224 */ /* 0x000fe400000e0611 */
[----:B0-----:R-:W-:-:S07]  /*21c0*/  IMAD.U32 R85, RZ, RZ, UR5 ;  /* 0x00000005ff557e24 */ /* 0x001fce000f8e00ff */
.L_x_1269:
[----:B0-----:R-:W0:Y:S01]  /*21d0*/  LDC R18, c[0x0][0x3b8] ;  /* 0x0000ee00ff127b82 */ /* 0x001e220000000800 */
[----:B------:R-:W-:Y:S01]  /*21e0*/  VIMNMX R19, PT, PT, R85, 0x40, PT ;  /* 0x0000004055137848 */ /* 0x000fe20003fe0100 */
[----:B------:R-:W-:Y:S01]  /*21f0*/  BSSY.RECONVERGENT B0, `(.L_x_1212) ;  /* 0x000009f000007945 */ /* 0x000fe20003800200 */
[----:B------:R-:W-:Y:S02]  /*2200*/  IMAD.MOV.U32 R29, RZ, RZ, RZ ;  /* 0x000000ffff1d7224 */ /* 0x000fe400078e00ff */
[----:B------:R-:W-:Y:S01]  /*2210*/  LEA.HI R28, R8, R19, RZ, 0x19 ;  /* 0x00000013081c7211 */ /* 0x000fe200078fc8ff */
[----:B0-----:R-:W-:Y:S02]  /*2220*/  IMAD.IADD R17, R18, 0x1, -R86 ;  /* 0x0000000112117824 */ /* 0x001fe400078e0a56 */
[----:B------:R-:W-:-:S03]  /*2230*/  IMAD R18, R87, -0x40, R18 ;  /* 0xffffffc057127824 */ /* 0x000fc600078e0212 */
[----:B------:R-:W-:Y:S02]  /*2240*/  VIMNMX R22, PT, PT, R17, 0x40, PT ;  /* 0x0000004011167848 */ /* 0x000fe40003fe0100 */
[----:B----4-:R-:W-:Y:S02]  /*2250*/  VIMNMX R24, PT, PT, R18, 0x40, PT ;  /* 0x0000004012187848 */ /* 0x010fe40003fe0100 */
[----:B-12---:R-:W-:Y:S02]  /*2260*/  SHF.L.U32 R23, R22, 0x7, RZ ;  /* 0x0000000716177819 */ /* 0x006fe400000006ff */
[----:B------:R-:W-:Y:S01]  /*2270*/  VIMNMX R18, PT, PT, R19, 0x1, !PT ;  /* 0x0000000113127848 */ /* 0x000fe20007fe0100 */
[----:B------:R-:W-:Y:S01]  /*2280*/  IMAD R42, R24, -0x80, R9 ;  /* 0xffffff80182a7824 */ /* 0x000fe200078e0209 */
[----:B------:R-:W-:Y:S01]  /*2290*/  ISETP.GE.AND P0, PT, R102, R23, PT ;  /* 0x000000176600720c */ /* 0x000fe20003f06270 */
[----:B------:R-:W-:Y:S01]  /*22a0*/  IMAD R24, R24, -0x80, R8 ;  /* 0xffffff8018187824 */ /* 0x000fe200078e0208 */
[----:B------:R-:W-:-:S02]  /*22b0*/  LOP3.LUT R19, R18, 0x7, RZ, 0xc0, !PT ;  /* 0x0000000712137812 */ /* 0x000fc400078ec0ff */
[----:B------:R-:W-:-:S09]  /*22c0*/  LEA.HI R25, R42, 0x1, RZ, 0x19 ;  /* 0x000000012a197811 */ /* 0x000fd200078fc8ff */
[----:B---3--:R-:W-:Y:S05]  /*22d0*/  @P0 BRA `(.L_x_1213) ;  /* 0x0000000800400947 */ /* 0x008fea0003800000 */
[C---:B------:R-:W-:Y:S01]  /*22e0*/  LOP3.LUT R20, R28.reuse, 0x1ffffff, RZ, 0xc0, !PT ;  /* 0x01ffffff1c147812 */ /* 0x040fe200078ec0ff */
[----:B------:R-:W-:Y:S01]  /*22f0*/  BSSY.RECONVERGENT B1, `(.L_x_1214) ;  /* 0x000003f000017945 */ /* 0x000fe20003800200 */
[----:B------:R-:W-:Y:S01]  /*2300*/  VIADD R28, R28, 0x1 ;  /* 0x000000011c1c7836 */ /* 0x000fe20000000000 */
[----:B------:R-:W-:Y:S01]  /*2310*/  SHF.L.U32 R27, R86, 0x7, RZ ;  /* 0x00000007561b7819 */ /* 0x000fe200000006ff */
[----:B------:R-:W-:Y:S01]  /*2320*/  IMAD.MOV.U32 R29, RZ, RZ, RZ ;  /* 0x000000ffff1d7224 */ /* 0x000fe200078e00ff */
[C---:B------:R-:W-:Y:S01]  /*2330*/  ISETP.GE.U32.AND P0, PT, R20.reuse, 0xf, PT ;  /* 0x0000000f1400780c */ /* 0x040fe20003f06070 */
[----:B------:R-:W-:Y:S02]  /*2340*/  VIADD R30, R20, 0x1 ;  /* 0x00000001141e7836 */ /* 0x000fe40000000000 */
[----:B------:R-:W-:-:S03]  /*2350*/  IMAD.MOV.U32 R26, RZ, RZ, R102 ;  /* 0x000000ffff1a7224 */ /* 0x000fc600078e0066 */
[----:B------:R-:W-:-:S07]  /*2360*/  LOP3.LUT P1, RZ, R30, 0xf, RZ, 0xc0, !PT ;  /* 0x0000000f1eff7812 */ /* 0x000fce000782c0ff */
[----:B------:R-:W-:Y:S06]  /*2370*/  @!P0 BRA `(.L_x_1215) ;  /* 0x0000000000d88947 */ /* 0x000fec0003800000 */
[----:B------:R-:W-:Y:S01]  /*2380*/  IMAD.IADD R21, R102, 0x1, R27 ;  /* 0x0000000166157824 */ /* 0x000fe200078e021b */
[----:B------:R-:W-:Y:S01]  /*2390*/  LOP3.LUT R30, R30, 0x3fffff0, RZ, 0xc0, !PT ;  /* 0x03fffff01e1e7812 */ /* 0x000fe200078ec0ff */
[----:B------:R-:W-:Y:S02]  /*23a0*/  IMAD.MOV.U32 R29, RZ, RZ, RZ ;  /* 0x000000ffff1d7224 */ /* 0x000fe400078e00ff */
[----:B------:R-:W-:-:S04]  /*23b0*/  IMAD.WIDE.U32 R20, R21, 0x2, R118 ;  /* 0x0000000215147825 */ /* 0x000fc800078e0076 */
[----:B------:R-:W-:Y:S01]  /*23c0*/  IMAD.MOV.U32 R26, RZ, RZ, R102 ;  /* 0x000000ffff1a7224 */ /* 0x000fe200078e0066 */
[----:B------:R-:W-:Y:S01]  /*23d0*/  MOV R33, R20 ;  /* 0x0000001400217202 */ /* 0x000fe20000000f00 */
[----:B------:R-:W-:-:S07]  /*23e0*/  IMAD.MOV R30, RZ, RZ, -R30 ;  /* 0x000000ffff1e7224 */ /* 0x000fce00078e0a1e */
.L_x_1216:
[----:B------:R-:W-:-:S05]  /*23f0*/  MOV R20, R33 ;  /* 0x0000002100147202 */ /* 0x000fca0000000f00 */
        /* <DEDUP_REMOVED lines=46> */
.L_x_1215:
[----:B------:R-:W-:Y:S05]  /*26e0*/  BSYNC.RECONVERGENT B1 ;  /* 0x0000000000017941 */ /* 0x000fea0003800200 */
.L_x_1214:
[----:B------:R-:W-:Y:S01]  /*26f0*/  LOP3.LUT R41, R28, 0x7, RZ, 0xc0, !PT ;  /* 0x000000071c297812 */ /* 0x000fe200078ec0ff */
[----:B------:R-:W-:Y:S06]  /*2700*/  @!P1 BRA `(.L_x_1213) ;  /* 0x0000000400349947 */ /* 0x000fec0003800000 */
[----:B------:R-:W-:Y:S01]  /*2710*/  LOP3.LUT R20, R28, 0xf, RZ, 0xc0, !PT ;  /* 0x0000000f1c147812 */ /* 0x000fe200078ec0ff */
[----:B------:R-:W-:Y:S01]  /*2720*/  BSSY.RECONVERGENT B1, `(.L_x_1217) ;  /* 0x0000020000017945 */ /* 0x000fe20003800200 */
[----:B------:R-:W-:Y:S02]  /*2730*/  ISETP.NE.AND P1, PT, R41, RZ, PT ;  /* 0x000000ff2900720c */ /* 0x000fe40003f25270 */
[----:B------:R-:W-:-:S04]  /*2740*/  IADD3 R20, PT, PT, R20, -0x1, RZ ;  /* 0xffffffff14147810 */ /* 0x000fc80007ffe0ff */
[----:B------:R-:W-:-:S13]  /*2750*/  ISETP.GE.U32.AND P0, PT, R20, 0x7, PT ;  /* 0x000000071400780c */ /* 0x000fda0003f06070 */
        /* <DEDUP_REMOVED lines=28> */
.L_x_1218:
[----:B------:R-:W-:Y:S05]  /*2920*/  BSYNC.RECONVERGENT B1 ;  /* 0x0000000000017941 */ /* 0x000fea0003800200 */
.L_x_1217:
        /* <DEDUP_REMOVED lines=23> */
.L_x_1220:
[----:B------:R-:W-:Y:S05]  /*2aa0*/  BSYNC.RECONVERGENT B1 ;  /* 0x0000000000017941 */ /* 0x000fea0003800200 */
.L_x_1219:
        /* <DEDUP_REMOVED lines=19> */
.L_x_1213:
[----:B------:R-:W-:Y:S05]  /*2be0*/  BSYNC.RECONVERGENT B0 ;  /* 0x0000000000007941 */ /* 0x000fea0003800200 */
.L_x_1212:
        /* <DEDUP_REMOVED lines=29> */
.L_x_1295:
[----:B-1----:R-:W-:-:S07]  /*2dc0*/  FMNMX R28, R26, R29, !PT ;  /* 0x0000001d1a1c7209 */ /* 0x002fce0007800000 */
.L_x_1221:
        /* <DEDUP_REMOVED lines=25> */
[----:B------:R-:W-:Y:S05]  /*2f60*/  CALL.REL.NOINC `($__internal_19_$__cuda_sm3x_div_rn_noftz_f32_slowpath) ;  /* 0x0000004c00487944 */ /* 0x000fea0003c00000 */
.L_x_1223:
[----:B------:R-:W-:Y:S04]  /*2f70*/  BSSY.RECONVERGENT B0, `(.L_x_1224) ;  /* 0x0000081000007945 */ /* 0x000fe80003800200 */
[----:B------:R-:W-:Y:S05]  /*2f80*/  @P2 BRA `(.L_x_1225) ;  /* 0x0000000400fc2947 */ /* 0x000fea0003800000 */
[--C-:B------:R-:W-:Y:S01]  /*2f90*/  IMAD.IADD R20, R23, 0x1, -R102.reuse ;  /* 0x0000000117147824 */ /* 0x100fe200078e0a66 */
[----:B------:R-:W-:Y:S01]  /*2fa0*/  BSSY.RECONVERGENT B1, `(.L_x_1226) ;  /* 0x0000047000017945 */ /* 0x000fe20003800200 */
[----:B------:R-:W-:Y:S01]  /*2fb0*/  PLOP3.LUT P0, PT, PT, PT, PT, 0x80, 0x8 ;  /* 0x000000000008781c */ /* 0x000fe20003f0f070 */
[----:B------:R-:W-:Y:S02]  /*2fc0*/  IMAD R21, R86, 0x80, R7 ;  /* 0x0000008056157824 */ /* 0x000fe400078e0207 */
[----:B------:R-:W-:Y:S01]  /*2fd0*/  ISETP.GT.AND P1, PT, R20, 0x180, PT ;  /* 0x000001801400780c */ /* 0x000fe20003f24270 */
[----:B------:R-:W-:-:S12]  /*2fe0*/  IMAD.MOV.U32 R20, RZ, RZ, R102 ;  /* 0x000000ffff147224 */ /* 0x000fd800078e0066 */
[----:B------:R-:W-:Y:S05]  /*2ff0*/  @!P1 BRA `(.L_x_1227) ;  /* 0x0000000400049947 */ /* 0x000fea0003800000 */
[----:B------:R-:W-:Y:S02]  /*3000*/  PLOP3.LUT P0, PT, PT, PT, PT, 0x8, 0x80 ;  /* 0x000000000080781c */ /* 0x000fe40003f0e170 */
[----:B------:R-:W-:-:S11]  /*3010*/  IADD3 R37, PT, PT, R23, -0x180, RZ ;  /* 0xfffffe8017257810 */ /* 0x000fd60007ffe0ff */
.L_x_1228:
[C---:B0-----:R-:W-:Y:S01]  /*3020*/  LOP3.LUT R26, R20.reuse, 0x7fffff80, RZ, 0xc0, !PT ;  /* 0x7fffff80141a7812 */ /* 0x041fe200078ec0ff */
[C---:B------:R-:W-:Y:S02]  /*3030*/  VIADD R34, R20.reuse, 0x80 ;  /* 0x0000008014227836 */ /* 0x040fe40000000000 */
[----:B------:R-:W-:Y:S02]  /*3040*/  VIADD R36, R20, 0x100 ;  /* 0x0000010014247836 */ /* 0x000fe40000000000 */
[----:B------:R-:W-:Y:S01]  /*3050*/  IMAD.IADD R27, R21, 0x1, R26 ;  /* 0x00000001151b7824 */ /* 0x000fe200078e021a */
[----:B------:R-:W-:Y:S01]  /*3060*/  LOP3.LUT R28, R34, 0x7fffff80, RZ, 0xc0, !PT ;  /* 0x7fffff80221c7812 */ /* 0x000fe200078ec0ff */
[----:B------:R-:W-:Y:S01]  /*3070*/  VIADD R38, R20, 0x180 ;  /* 0x0000018014267836 */ /* 0x000fe20000000000 */
[----:B------:R-:W-:Y:S01]  /*3080*/  LOP3.LUT R30, R36, 0x7fffff80, RZ, 0xc0, !PT ;  /* 0x7fffff80241e7812 */ /* 0x000fe200078ec0ff */
[----:B------:R-:W-:Y:S01]  /*3090*/  IMAD.WIDE.U32 R26, R27, 0x2, R114 ;  /* 0x000000021b1a7825 */ /* 0x000fe200078e0072 */
[----:B------:R-:W-:-:S02]  /*30a0*/  IADD3 R29, PT, PT, R21, R28, RZ ;  /* 0x0000001c151d7210 */ /* 0x000fc40007ffe0ff */
[----:B------:R-:W-:Y:S01]  /*30b0*/  LOP3.LUT R32, R38, 0x7fffff80, RZ, 0xc0, !PT ;  /* 0x7fffff8026207812 */ /* 0x000fe200078ec0ff */
[----:B------:R-:W-:Y:S02]  /*30c0*/  IMAD.IADD R31, R21, 0x1, R30 ;  /* 0x00000001151f7824 */ /* 0x000fe400078e021e */
[----:B------:R-:W2:Y:S01]  /*30d0*/  LDG.E.U16.CONSTANT R26, desc[UR6][R26.64] ;  /* 0x000000061a1a7981 */ /* 0x000ea2000c1e9500 */
[----:B------:R-:W-:-:S04]  /*30e0*/  IMAD.WIDE.U32 R28, R29, 0x2, R114 ;  /* 0x000000021d1c7825 */ /* 0x000fc800078e0072 */
[----:B------:R-:W-:Y:S02]  /*30f0*/  IMAD.WIDE.U32 R30, R31, 0x2, R114 ;  /* 0x000000021f1e7825 */ /* 0x000fe400078e0072 */
[----:B------:R-:W3:Y:S02]  /*3100*/  LDG.E.U16.CONSTANT R28, desc[UR6][R28.64] ;  /* 0x000000061c1c7981 */ /* 0x000ee4000c1e9500 */
[----:B------:R-:W-:Y:S02]  /*3110*/  IMAD.IADD R33, R21, 0x1, R32 ;  /* 0x0000000115217824 */ /* 0x000fe400078e0220 */
[----:B------:R0:W4:Y:S02]  /*3120*/  LDG.E.U16.CONSTANT R30, desc[UR6][R30.64] ;  /* 0x000000061e1e7981 */ /* 0x000124000c1e9500 */
[----:B------:R-:W-:-:S06]  /*3130*/  IMAD.WIDE.U32 R32, R33, 0x2, R114 ;  /* 0x0000000221207825 */ /* 0x000fcc00078e0072 */
[----:B------:R1:W5:Y:S01]  /*3140*/  LDG.E.U16.CONSTANT R32, desc[UR6][R32.64] ;  /* 0x0000000620207981 */ /* 0x000362000c1e9500 */
[----:B------:R-:W-:Y:S02]  /*3150*/  MOV R40, 0x3f000000 ;  /* 0x3f00000000287802 */ /* 0x000fe40000000f00 */
        /* <DEDUP_REMOVED lines=17> */
[----:B------:R-:W-:-:S04]  /*3270*/  FADD.RZ R30, R29, R30 ;  /* 0x0000001e1d1e7221 */ /* 0x000fc8000000c000 */
[----:B------:R-:W-:Y:S02]  /*3280*/  LOP3.LUT R32, R40, 0x80000000, R27, 0xb8, !PT ;  /* 0x8000000028207812 */ /* 0x000fe400078eb81b */
[----:B------:R-:W1:Y:S03]  /*3290*/  FRND.TRUNC R28, R28 ;  /* 0x0000001c001c7307 */ /* 0x000e66000020d000 */
[----:B------:R-:W-:Y:S01]  /*32a0*/  FADD.RZ R32, R27, R32 ;  /* 0x000000201b207221 */ /* 0x000fe2000000c000 */
[----:B0-----:R-:W-:-:S04]  /*32b0*/  FMNMX R27, R26, 127, PT ;  /* 0x42fe00001a1b7809 */ /* 0x001fc80003800000 */
        /* <DEDUP_REMOVED lines=11> */
[C---:B------:R-:W-:Y:S01]  /*3370*/  LEA.HI R26, R20.reuse, R13, RZ, 0x19 ;  /* 0x0000000d141a7211 */ /* 0x040fe200078fc8ff */
[----:B------:R-:W-:-:S04]  /*3380*/  VIADD R20, R20, 0x200 ;  /* 0x0000020014147836 */ /* 0x000fc80000000000 */
        /* <DEDUP_REMOVED lines=8> */
.L_x_1227:
[----:B------:R-:W-:Y:S05]  /*3410*/  BSYNC.RECONVERGENT B1 ;  /* 0x0000000000017941 */ /* 0x000fea0003800200 */
.L_x_1226:
        /* <DEDUP_REMOVED lines=36> */
.L_x_1230:
[----:B------:R-:W-:Y:S05]  /*3660*/  BSYNC.RECONVERGENT B1 ;  /* 0x0000000000017941 */ /* 0x000fea0003800200 */
.L_x_1229:
[----:B------:R-:W-:-:S13]  /*3670*/  ISETP.LT.OR P0, PT, R20, R23, P0 ;  /* 0x000000171400720c */ /* 0x000fda0000701670 */
[----:B------:R-:W-:Y:S05]  /*3680*/  @!P0 BRA `(.L_x_1225) ;  /* 0x00000000003c8947 */ /* 0x000fea0003800000 */
[----:B0-----:R-:W-:-:S04]  /*3690*/  LOP3.LUT R26, R20, 0x7fffff80, RZ, 0xc0, !PT ;  /* 0x7fffff80141a7812 */ /* 0x001fc800078ec0ff */
[----:B------:R-:W-:-:S05]  /*36a0*/  IADD3 R27, PT, PT, R21, R26, RZ ;  /* 0x0000001a151b7210 */ /* 0x000fca0007ffe0ff */
        /* <DEDUP_REMOVED lines=13> */
.L_x_1225:
[----:B------:R-:W-:Y:S05]  /*3780*/  BSYNC.RECONVERGENT B0 ;  /* 0x0000000000007941 */ /* 0x000fea0003800200 */
.L_x_1224:
        /* <DEDUP_REMOVED lines=12> */
[----:B------:R-:W-:Y:S01]  /*3850*/  MOV R20, RZ ;  /* 0x000000ff00147202 */ /* 0x000fe20000000f00 */
[----:B------:R-:W-:-:S07]  /*3860*/  IMAD.MOV.U32 R21, RZ, RZ, R102 ;  /* 0x000000ffff157224 */ /* 0x000fce00078e0066 */
.L_x_1235:
[C---:B01----:R-:W-:Y:S01]  /*3870*/  VIADD R26, R21.reuse, 0x80 ;  /* 0x00000080151a7836 */ /* 0x043fe20000000000 */
[C---:B------:R-:W-:Y:S01]  /*3880*/  IADD3 R28, PT, PT, R21.reuse, 0x180, RZ ;  /* 0x00000180151c7810 */ /* 0x040fe20007ffe0ff */
[C---:B------:R-:W-:Y:S01]  /*3890*/  VIADD R27, R21.reuse, 0x100 ;  /* 0x00000100151b7836 */ /* 0x040fe20000000000 */
[CC--:B------:R-:W-:Y:S01]  /*38a0*/  LEA.HI R25, R21.reuse, R34.reuse, RZ, 0x19 ;  /* 0x0000002215197211 */ /* 0x0c0fe200078fc8ff */
[C---:B------:R-:W-:Y:S01]  /*38b0*/  VIADD R29, R21.reuse, 0x200 ;  /* 0x00000200151d7836 */ /* 0x040fe20000000000 */
[-C--:B------:R-:W-:Y:S01]  /*38c0*/  LEA.HI R26, R26, R34.reuse, RZ, 0x19 ;  /* 0x000000221a1a7211 */ /* 0x080fe200078fc8ff */
[----:B------:R-:W-:Y:S01]  /*38d0*/  VIADD R30, R21, 0x280 ;  /* 0x00000280151e7836 */ /* 0x000fe20000000000 */
        /* <DEDUP_REMOVED lines=20> */
.L_x_1234:
[----:B------:R-:W-:Y:S05]  /*3a20*/  BSYNC.RECONVERGENT B1 ;  /* 0x0000000000017941 */ /* 0x000fea0003800200 */
.L_x_1233:
        /* <DEDUP_REMOVED lines=8> */
[C---:B------:R-:W-:Y:S01]  /*3ab0*/  IADD3 R25, PT, PT, R21.reuse, 0x80, RZ ;  /* 0x0000008015197810 */ /* 0x040fe20007ffe0ff */
[C---:B0-----:R-:W-:Y:S01]  /*3ac0*/  VIADD R27, R21.reuse, 0x100 ;  /* 0x00000100151b7836 */ /* 0x041fe20000000000 */
[CC--:B------:R-:W-:Y:S01]  /*3ad0*/  LEA.HI R20, R21.reuse, R22.reuse, RZ, 0x19 ;  /* 0x0000001615147211 */ /* 0x0c0fe200078fc8ff */
[----:B------:R-:W-:Y:S01]  /*3ae0*/  VIADD R29, R21, 0x180 ;  /* 0x00000180151d7836 */ /* 0x000fe20000000000 */
[-C--:B------:R-:W-:Y:S01]  /*3af0*/  LEA.HI R26, R25, R22.reuse, RZ, 0x19 ;  /* 0x00000016191a7211 */ /* 0x080fe200078fc8ff */
[----:B------:R-:W-:Y:S01]  /*3b00*/  VIADD R21, R21, 0x200 ;  /* 0x0000020015157836 */ /* 0x000fe20000000000 */
        /* <DEDUP_REMOVED lines=10> */
.L_x_1237:
[----:B------:R-:W-:Y:S05]  /*3bb0*/  BSYNC.RECONVERGENT B1 ;  /* 0x0000000000017941 */ /* 0x000fea0003800200 */
.L_x_1236:
[----:B------:R-:W-:Y:S05]  /*3bc0*/  @!P1 BRA `(.L_x_1232) ;  /* 0x0000000000349947 */ /* 0x000fea0003800000 */
[C---:B------:R-:W-:Y:S02]  /*3bd0*/  LOP3.LUT P1, RZ, R24.reuse, 0x180, RZ, 0xc0, !PT ;  /* 0x0000018018ff7812 */ /* 0x040fe4000782c0ff */
[----:B------:R-:W-:-:S11]  /*3be0*/  LOP3.LUT P0, RZ, R24, 0x80, RZ, 0xc0, !PT ;  /* 0x0000008018ff7812 */ /* 0x000fd6000780c0ff */
[CC--:B-1----:R-:W-:Y:S02]  /*3bf0*/  @P1 LEA.HI R20, R21.reuse, R22.reuse, RZ, 0x19 ;  /* 0x0000001615141211 */ /* 0x0c2fe400078fc8ff */
        /* <DEDUP_REMOVED lines=10> */
.L_x_1232:
[----:B------:R-:W-:Y:S05]  /*3ca0*/  BSYNC.RECONVERGENT B0 ;  /* 0x0000000000007941 */ /* 0x000fea0003800200 */
.L_x_1231:
        /* <DEDUP_REMOVED lines=10> */
[----:B------:R-:W-:Y:S02]  /*3d50*/  PLOP3.LUT P0, PT, PT, PT, PT, 0x8, 0x80 ;  /* 0x000000000080781c */ /* 0x000fe40003f0e170 */
[----:B------:R-:W-:-:S11]  /*3d60*/  IADD3 R35, PT, PT, R23, -0x180, RZ ;  /* 0xfffffe8017237810 */ /* 0x000fd60007ffe0ff */
.L_x_1242:
[----:B------:R-:W-:-:S04]  /*3d70*/  IMAD R20, R86, 0x80, R22 ;  /* 0x0000008056147824 */ /* 0x000fc800078e0216 */
[C---:B------:R-:W-:Y:S01]  /*3d80*/  VIADD R24, R20.reuse, 0x80 ;  /* 0x0000008014187836 */ /* 0x040fe20000000000 */
[----:B-1----:R-:W-:Y:S01]  /*3d90*/  LOP3.LUT R21, R7, 0xffffff80, R20, 0xf8, !PT ;  /* 0xffffff8007157812 */ /* 0x002fe200078ef814 */
[C---:B0-----:R-:W-:Y:S01]  /*3da0*/  VIADD R26, R20.reuse, 0x100 ;  /* 0x00000100141a7836 */ /* 0x041fe20000000000 */
[----:B------:R-:W-:Y:S02]  /*3db0*/  IADD3 R20, PT, PT, R20, 0x180, RZ ;  /* 0x0000018014147810 */ /* 0x000fe40007ffe0ff */
        /* <DEDUP_REMOVED lines=41> */
.L_x_1241:
[----:B---3--:R-:W-:Y:S05]  /*4050*/  BSYNC.RECONVERGENT B1 ;  /* 0x0000000000017941 */ /* 0x008fea0003800200 */
.L_x_1240:
[----:B------:R-:W-:Y:S01]  /*4060*/  IMAD.IADD R20, R23, 0x1, -R22 ;  /* 0x0000000117147824 */ /* 0x000fe200078e0a16 */
[----:B------:R-:W-:Y:S04]  /*4070*/  BSSY.RECONVERGENT B1, `(.L_x_1243) ;  /* 0x000001b000017945 */ /* 0x000fe80003800200 */
        /* <DEDUP_REMOVED lines=17> */
[C---:B------:R-:W-:Y:S02]  /*4190*/  IADD3 R28, PT, PT, R22.reuse, 0x80, RZ ;  /* 0x00000080161c7810 */ /* 0x040fe40007ffe0ff */
[C---:B------:R-:W-:Y:S01]  /*41a0*/  LOP3.LUT R26, R7.reuse, 0x7fffff80, R22, 0xf8, !PT ;  /* 0x7fffff80071a7812 */ /* 0x040fe200078ef816 */
[----:B------:R-:W-:Y:S01]  /*41b0*/  VIADD R22, R22, 0x100 ;  /* 0x0000010016167836 */ /* 0x000fe20000000000 */
[----:B------:R-:W-:Y:S02]  /*41c0*/  LOP3.LUT R28, R7, 0x7fffff80, R28, 0xf8, !PT ;  /* 0x7fffff80071c7812 */ /* 0x000fe400078ef81c */
[----:B------:R-:W-:-:S02]  /*41d0*/  LEA R26, R26, UR5, 0x1 ;  /* 0x000000051a1a7c11 */ /* 0x000fc4000f8e08ff */
[----:B------:R-:W-:Y:S02]  /*41e0*/  LEA R28, R28, UR5, 0x1 ;  /* 0x000000051c1c7c11 */ /* 0x000fe4000f8e08ff */
[----:B------:R-:W-:Y:S01]  /*41f0*/  PLOP3.LUT P0, PT, PT, PT, PT, 0x8, 0x80 ;  /* 0x000000000080781c */ /* 0x000fe20003f0e170 */
[----:B--2---:R2:W-:Y:S04]  /*4200*/  STS.U16 [R26+0x4000], R21 ;  /* 0x004000151a007388 */ /* 0x0045e80000000400 */
[----:B---3--:R2:W-:Y:S08]  /*4210*/  STS.U16 [R28+0x4000], R25 ;  /* 0x004000191c007388 */ /* 0x0085f00000000400 */
.L_x_1244:
[----:B------:R-:W-:Y:S05]  /*4220*/  BSYNC.RECONVERGENT B1 ;  /* 0x0000000000017941 */ /* 0x000fea0003800200 */
.L_x_1243:
        /* <DEDUP_REMOVED lines=13> */
.L_x_1239:
[----:B---3--:R-:W-:Y:S05]  /*4300*/  BSYNC.RECONVERGENT B0 ;  /* 0x0000000000007941 */ /* 0x008fea0003800200 */
.L_x_1238:
[----:B------:R-:W-:Y:S01]  /*4310*/  BSSY.RECONVERGENT B0, `(.L_x_1245) ;  /* 0x0000019000007945 */ /* 0x000fe20003800200 */
[----:B-12-4-:R-:W-:Y:S01]  /*4320*/  IMAD.MOV.U32 R21, RZ, RZ, RZ ;  /* 0x000000ffff157224 */ /* 0x016fe200078e00ff */
[----:B------:R-:W-:-:S07]  /*4330*/  MOV R20, R102 ;  /* 0x0000006600147202 */ /* 0x000fce0000000f00 */
.L_x_1246:
[C---:B-1----:R-:W-:Y:S01]  /*4340*/  LEA R23, R20.reuse, UR5, 0x2 ;  /* 0x0000000514177c11 */ /* 0x042fe2000f8e10ff */
[----:B------:R-:W-:Y:S02]  /*4350*/  VIADD R21, R21, 0x10 ;  /* 0x0000001015157836 */ /* 0x000fe40000000000 */
[----:B------:R-:W-:Y:S02]  /*4360*/  IMAD.MOV.U32 R22, RZ, RZ, R20 ;  /* 0x000000ffff167224 */ /* 0x000fe400078e0014 */
        /* <DEDUP_REMOVED lines=20> */
.L_x_1245:
        /* <DEDUP_REMOVED lines=16> */
.L_x_1250:
[----:B------:R-:W-:Y:S05]  /*45b0*/  BSYNC.RECONVERGENT B1 ;  /* 0x0000000000017941 */ /* 0x000fea0003800200 */
.L_x_1249:
        /* <DEDUP_REMOVED lines=17> */
.L_x_1248:
[----:B------:R-:W-:Y:S05]  /*46d0*/  BSYNC.RECONVERGENT B0 ;  /* 0x0000000000007941 */ /* 0x000fea0003800200 */
.L_x_1247:
[----:B------:R-:W-:Y:S01]  /*46e0*/  BAR.SYNC.DEFER_BLOCKING 0x0 ;  /* 0x0000000000007b1d */ /* 0x000fe20000010000 */
[----:B------:R-:W-:-:S13]  /*46f0*/  ISETP.GT.U32.AND P0, PT, R102, 0x1ff, PT ;  /* 0x000001ff6600780c */ /* 0x000fda0003f04070 */
[----:B------:R-:W-:Y:S05]  /*4700*/  @P0 BRA `(.L_x_1251) ;  /* 0x0000000400380947 */ /* 0x000fea0003800000 */
[----:B------:R-:W4:Y:S01]  /*4710*/  S2R R22, SR_LANEID ;  /* 0x0000000000167919 */ /* 0x000f220000000000 */
[----:B------:R-:W-:Y:S02]  /*4720*/  MOV R50, R103 ;  /* 0x0000006700327202 */ /* 0x000fe40000000f00 */
[----:B----4-:R-:W-:Y:S02]  /*4730*/  LOP3.LUT R20, R22, 0xf, RZ, 0xc0, !PT ;  /* 0x0000000f16147812 */ /* 0x010fe400078ec0ff */
[----:B---3--:R-:W-:Y:S02]  /*4740*/  SHF.R.U32.HI R21, RZ, 0x2, R22 ;  /* 0x00000002ff157819 */ /* 0x008fe40000011616 */
[----:B------:R-:W-:Y:S02]  /*4750*/  SHF.R.U32.HI R49, RZ, 0x3, R20 ;  /* 0x00000003ff317819 */ /* 0x000fe40000011614 */
[----:B------:R-:W-:Y:S02]  /*4760*/  LOP3.LUT R20, R20, 0x7, RZ, 0xc0, !PT ;  /* 0x0000000714147812 */ /* 0x000fe400078ec0ff */
[----:B------:R-:W-:-:S03]  /*4770*/  LOP3.LUT R22, R22, 0x3, RZ, 0xc0, !PT ;  /* 0x0000000316167812 */ /* 0x000fc600078ec0ff */
[----:B------:R-:W-:Y:S02]  /*4780*/  IMAD R49, R49, 0x8, R20 ;  /* 0x0000000831317824 */ /* 0x000fe400078e0214 */
[----:B------:R-:W-:Y:S02]  /*4790*/  IMAD R21, R21, 0x20, R22 ;  /* 0x0000002015157824 */ /* 0x000fe400078e0216 */
[C---:B------:R-:W-:Y:S01]  /*47a0*/  IMAD R48, R49.reuse, 0x40, R95 ;  /* 0x0000004031307824 */ /* 0x040fe200078e025f */
[----:B------:R-:W-:Y:S01]  /*47b0*/  LEA R46, R49, R93, 0x6 ;  /* 0x0000005d312e7211 */ /* 0x000fe200078e30ff */
[----:B0-----:R-:W-:Y:S01]  /*47c0*/  IMAD.SHL.U32 R28, R21, 0x8, RZ ;  /* 0x00000008151c7824 */ /* 0x001fe200078e00ff */
[C---:B------:R-:W-:Y:S01]  /*47d0*/  LEA R42, R49.reuse, R89, 0x6 ;  /* 0x00000059312a7211 */ /* 0x040fe200078e30ff */
[C---:B------:R-:W-:Y:S02]  /*47e0*/  IMAD R47, R49.reuse, 0x40, R94 ;  /* 0x00000040312f7824 */ /* 0x040fe400078e025e */
[----:B------:R-:W-:-:S02]  /*47f0*/  IMAD R45, R49, 0x40, R92 ;  /* 0x00000040312d7824 */ /* 0x000fc400078e025c */
[C---:B------:R-:W-:Y:S02]  /*4800*/  IMAD R44, R49.reuse, 0x40, R91 ;  /* 0x00000040312c7824 */ /* 0x040fe400078e025b */
[C---:B------:R-:W-:Y:S02]  /*4810*/  IMAD R43, R49.reuse, 0x40, R90 ;  /* 0x00000040312b7824 */ /* 0x040fe400078e025a */
[----:B------:R-:W-:-:S07]  /*4820*/  IMAD R29, R49, 0x40, R88 ;  /* 0x00000040311d7824 */ /* 0x000fce00078e0258 */
.L_x_1252:
        /* <DEDUP_REMOVED lines=9> */
[----:B-12---:R0:W1:Y:S02]  /*48c0*/  LDSM.16.M88.2 R22, [R38] ;  /* 0x000000002616783b */ /* 0x0060640000000100 */
[C---:B------:R-:W-:Y:S01]  /*48d0*/  LEA R36, R49.reuse, R24, 0x7 ;  /* 0x0000001831247211 */ /* 0x040fe200078e38ff */
[C---:B------:R-:W-:Y:S01]  /*48e0*/  VIADD R24, R54.reuse, 0x20 ;  /* 0x0000002036187836 */ /* 0x040fe20000000000 */
[----:B------:R-:W-:Y:S03]  /*48f0*/  LDSM.16.M88.2 R30, [R46] ;  /* 0x000000002e1e783b */ /* 0x000fe60000000100 */
[----:B------:R-:W-:Y:S01]  /*4900*/  IMAD R32, R49, 0x80, R24 ;  /* 0x0000008031207824 */ /* 0x000fe200078e0218 */
[----:B------:R-:W2:Y:S01]  /*4910*/  LDSM.16.M88.2 R36, [R36] ;  /* 0x000000002424783b */ /* 0x000ea20000000100 */
[----:B0-----:R-:W-:-:S04]  /*4920*/  VIADD R38, R54, 0x30 ;  /* 0x0000003036267836 */ /* 0x001fc80000000000 */
[----:B------:R-:W0:Y:S01]  /*4930*/  LDSM.16.M88.2 R32, [R32] ;  /* 0x000000002020783b */ /* 0x000e220000000100 */
[----:B------:R-:W-:-:S03]  /*4940*/  LEA R40, R49, R38, 0x7 ;  /* 0x0000002631287211 */ /* 0x000fc600078e38ff */
[----:B------:R-:W-:Y:S04]  /*4950*/  LDSM.16.M88.2 R38, [R45] ;  /* 0x000000002d26783b */ /* 0x000fe80000000100 */
[----:B------:R-:W3:Y:S01]  /*4960*/  LDSM.16.M88.2 R40, [R40] ;  /* 0x000000002828783b */ /* 0x000ee20000000100 */
[C---:B-1----:R-:W-:Y:S08]  /*4970*/  IMMA.16816.S8.S8 R24, R22.reuse.ROW, R20.COL, RZ ;  /* 0x0000001416187237 */ /* 0x042ff000004054ff */
[----:B------:R-:W-:-:S12]  /*4980*/  IMMA.16816.S8.S8 R20, R22.ROW, R21.COL, RZ ;  /* 0x0000001516147237 */ /* 0x000fd800004054ff */
[----:B--2---:R-:W-:Y:S01]  /*4990*/  IMMA.16816.S8.S8 R24, R36.ROW, R34.COL, R24 ;  /* 0x0000002224187237 */ /* 0x004fe20000405418 */
[----:B------:R-:W-:-:S07]  /*49a0*/  VIADD R34, R54, 0x40 ;  /* 0x0000004036227836 */ /* 0x000fce0000000000 */
[----:B------:R-:W-:Y:S01]  /*49b0*/  IMMA.16816.S8.S8 R20, R36.ROW, R35.COL, R20 ;  /* 0x0000002324147237 */ /* 0x000fe20000405414 */
[----:B------:R-:W-:Y:S02]  /*49c0*/  IMAD R36, R49, 0x80, R34 ;  /* 0x0000008031247824 */ /* 0x000fe400078e0222 */
[----:B------:R-:W-:Y:S04]  /*49d0*/  LDSM.16.M88.2 R34, [R44] ;  /* 0x000000002c22783b */ /* 0x000fe80000000100 */
[----:B------:R-:W1:Y:S05]  /*49e0*/  LDSM.16.M88.2 R36, [R36] ;  /* 0x000000002424783b */ /* 0x000e6a0000000100 */
[----:B0-----:R-:W-:Y:S01]  /*49f0*/  IMMA.16816.S8.S8 R24, R32.ROW, R30.COL, R24 ;  /* 0x0000001e20187237 */ /* 0x001fe20000405418 */
[----:B------:R-:W-:-:S07]  /*4a00*/  VIADD R30, R54, 0x50 ;  /* 0x00000050361e7836 */ /* 0x000fce0000000000 */
[----:B------:R-:W-:Y:S01]  /*4a10*/  IMMA.16816.S8.S8 R20, R32.ROW, R31.COL, R20 ;  /* 0x0000001f20147237 */ /* 0x000fe20000405414 */
[----:B------:R-:W-:Y:S02]  /*4a20*/  LEA R32, R49, R30, 0x7 ;  /* 0x0000001e31207211 */ /* 0x000fe400078e38ff */
[----:B------:R-:W-:Y:S04]  /*4a30*/  LDSM.16.M88.2 R30, [R43] ;  /* 0x000000002b1e783b */ /* 0x000fe80000000100 */
[----:B------:R-:W0:Y:S05]  /*4a40*/  LDSM.16.M88.2 R32, [R32] ;  /* 0x000000002020783b */ /* 0x000e2a0000000100 */
[----:B---3--:R-:W-:Y:S01]  /*4a50*/  IMMA.16816.S8.S8 R24, R40.ROW, R38.COL, R24 ;  /* 0x0000002628187237 */ /* 0x008fe20000405418 */
[----:B------:R-:W-:-:S02]  /*4a60*/  VIADD R38, R54, 0x60 ;  /* 0x0000006036267836 */ /* 0x000fc40000000000 */
[----:B------:R-:W-:Y:S02]  /*4a70*/  VIADD R54, R54, 0x70 ;  /* 0x0000007036367836 */ /* 0x000fe40000000000 */
[----:B------:R-:W-:-:S03]  /*4a80*/  IMAD R38, R49, 0x80, R38 ;  /* 0x0000008031267824 */ /* 0x000fc600078e0226 */
[----:B------:R-:W-:Y:S01]  /*4a90*/  IMMA.16816.S8.S8 R20, R40.ROW, R39.COL, R20 ;  /* 0x0000002728147237 */ /* 0x000fe20000405414 */
[----:B------:R-:W-:Y:S04]  /*4aa0*/  LDSM.16.M88.2 R40, [R42] ;  /* 0x000000002a28783b */ /* 0x000fe80000000100 */
[----:B------:R-:W2:Y:S07]  /*4ab0*/  LDSM.16.M88.2 R38, [R38] ;  /* 0x000000002626783b */ /* 0x000eae0000000100 */
[C---:B-1----:R-:W-:Y:S08]  /*4ac0*/  IMMA.16816.S8.S8 R24, R36.reuse.ROW, R34.COL, R24 ;  /* 0x0000002224187237 */ /* 0x042ff00000405418 */
[----:B------:R-:W-:Y:S01]  /*4ad0*/  IMMA.16816.S8.S8 R20, R36.ROW, R35.COL, R20 ;  /* 0x0000002324147237 */ /* 0x000fe20000405414 */
[----:B------:R-:W-:Y:S01]  /*4ae0*/  LEA R36, R49, R54, 0x7 ;  /* 0x0000003631247211 */ /* 0x000fe200078e38ff */
[----:B------:R-:W-:Y:S05]  /*4af0*/  LDSM.16.M88.2 R34, [R29] ;  /* 0x000000001d22783b */ /* 0x000fea0000000100 */
[----:B------:R-:W1:Y:S05]  /*4b00*/  LDSM.16.M88.2 R36, [R36] ;  /* 0x000000002424783b */ /* 0x000e6a0000000100 */
[C---:B0-----:R-:W-:Y:S08]  /*4b10*/  IMMA.16816.S8.S8 R24, R32.reuse.ROW, R30.COL, R24 ;  /* 0x0000001e20187237 */ /* 0x041ff00000405418 */
[----:B------:R-:W-:Y:S01]  /*4b20*/  IMMA.16816.S8.S8 R20, R32.ROW, R31.COL, R20 ;  /* 0x0000001f20147237 */ /* 0x000fe20000405414 */
[----:B------:R-:W-:-:S05]  /*4b30*/  IMAD R31, R51, 0x400, R96 ;  /* 0x00000400331f7824 */ /* 0x000fca00078e0260 */
[----:B------:R-:W-:-:S04]  /*4b40*/  LEA R31, R31, UR5, 0x2 ;  /* 0x000000051f1f7c11 */ /* 0x000fc8000f8e10ff */
[----:B------:R-:W-:Y:S02]  /*4b50*/  IADD3 R31, PT, PT, R28, 0x8000, R31 ;  /* 0x000080001c1f7810 */ /* 0x000fe40007ffe01f */
        /* <DEDUP_REMOVED lines=9> */
.L_x_1251:
        /* <DEDUP_REMOVED lines=9> */
[----:B-123--:R-:W-:Y:S05]  /*4c80*/  CALL.REL.NOINC `($__internal_18_$__cuda_sm20_rcp_rn_f32_slowpath) ;  /* 0x0000002c00287944 */ /* 0x00efea0003c00000 */
[----:B------:R-:W-:Y:S05]  /*4c90*/  BRA `(.L_x_1255) ;  /* 0x0000000000107947 */ /* 0x000fea0003800000 */
.L_x_1254:
[----:B------:R-:W0:Y:S02]  /*4ca0*/  MUFU.RCP R109, R52 ;  /* 0x00000034006d7308 */ /* 0x000e240000001000 */
[----:B0-----:R-:W-:-:S04]  /*4cb0*/  FFMA R20, R109, R52, -1 ;  /* 0xbf8000006d147423 */ /* 0x001fc80000000034 */
[----:B------:R-:W-:-:S04]  /*4cc0*/  FADD.FTZ R20, -R20, -RZ ;  /* 0x800000ff14147221 */ /* 0x000fc80000010100 */
[----:B------:R-:W-:-:S07]  /*4cd0*/  FFMA R109, R109, R20, R109 ;  /* 0x000000146d6d7223 */ /* 0x000fce000000006d */
.L_x_1255:
[----:B------:R-:W-:Y:S05]  /*4ce0*/  BSYNC.RECONVERGENT B0 ;  /* 0x0000000000007941 */ /* 0x000fea0003800200 */
.L_x_1253:
        /* <DEDUP_REMOVED lines=8> */
.L_x_1268:
[----:B------:R-:W-:Y:S01]  /*4d70*/  ISETP.GE.AND P0, PT, R17, 0x1, PT ;  /* 0x000000011100780c */ /* 0x000fe20003f06270 */
[----:B------:R-:W-:Y:S02]  /*4d80*/  IMAD.IADD R106, R101, 0x1, R110 ;  /* 0x00000001656a7824 */ /* 0x000fe400078e026e */
[----:B----4-:R-:W-:-:S10]  /*4d90*/  IMAD.MOV.U32 R104, RZ, RZ, -0xeb60d36 ;  /* 0xf149f2caff687424 */ /* 0x010fd400078e00ff */
[----:B0-----:R-:W-:Y:S05]  /*4da0*/  @!P0 BRA `(.L_x_1258) ;  /* 0x0000000400d88947 */ /* 0x001fea0003800000 */
[----:B------:R-:W-:Y:S01]  /*4db0*/  ISETP.GE.AND P0, PT, R85, 0x8, PT ;  /* 0x000000085500780c */ /* 0x000fe20003f06270 */
[----:B---3--:R-:W-:Y:S01]  /*4dc0*/  IMAD.MOV.U32 R21, RZ, RZ, RZ ;  /* 0x000000ffff157224 */ /* 0x008fe200078e00ff */
[----:B------:R-:W-:-:S11]  /*4dd0*/  MOV R104, 0xf149f2ca ;  /* 0xf149f2ca00687802 */ /* 0x000fd60000000f00 */
[----:B------:R-:W-:Y:S05]  /*4de0*/  @!P0 BRA `(.L_x_1259) ;  /* 0x0000000000e08947 */ /* 0x000fea0003800000 */
[----:B------:R-:W-:Y:S02]  /*4df0*/  IMAD.MOV.U32 R104, RZ, RZ, -0xeb60d36 ;  /* 0xf149f2caff687424 */ /* 0x000fe400078e00ff */
[----:B------:R-:W-:-:S07]  /*4e00*/  IMAD.MOV.U32 R21, RZ, RZ, RZ ;  /* 0x000000ffff157224 */ /* 0x000fce00078e00ff */
.L_x_1260:
[C---:B------:R-:W-:Y:S01]  /*4e10*/  IADD3 R29, PT, PT, R21.reuse, R86, RZ ;  /* 0x00000056151d7210 */ /* 0x040fe20007ffe0ff */
[----:B------:R-:W-:Y:S02]  /*4e20*/  IMAD R20, R110, 0x40, R21 ;  /* 0x000000406e147824 */ /* 0x000fe400078e0215 */
[----:B------:R-:W-:Y:S01]  /*4e30*/  VIADD R21, R21, 0x8 ;  /* 0x0000000815157836 */ /* 0x000fe20000000000 */
[CC--:B------:R-:W-:Y:S01]  /*4e40*/  ISETP.GT.U32.AND P0, PT, R29.reuse, R106.reuse, PT ;  /* 0x0000006a1d00720c */ /* 0x0c0fe20003f04070 */
[C---:B-12---:R-:W-:Y:S01]  /*4e50*/  VIADD R23, R29.reuse, 0x1 ;  /* 0x000000011d177836 */ /* 0x046fe20000000000 */
        /* <DEDUP_REMOVED lines=14> */
[----:B------:R-:W2:Y:S04]  /*4f40*/  @!P3 LDS R24, [R26+0x8010] ;  /* 0x008010001a18b984 */ /* 0x000ea80000000800 */
        /* <DEDUP_REMOVED lines=11> */
[----:B--2---:R-:W-:-:S05]  /*5000*/  @!P3 I2FP.F32.S32 R24, R24 ;  /* 0x000000180018b245 */ /* 0x004fca0000201400 */
[----:B------:R-:W1:Y:S06]  /*5010*/  @!P0 LDS R29, [R26+0x8018] ;  /* 0x008018001a1d8984 */ /* 0x000e6c0000000800 */
[----:B------:R-:W2:Y:S01]  /*5020*/  @!P6 LDS R30, [R26+0x801c] ;  /* 0x00801c001a1ee984 */ /* 0x000ea20000000800 */
[----:B0-----:R-:W-:Y:S02]  /*5030*/  @!P5 I2FP.F32.S32 R20, R22 ;  /* 0x000000160014d245 */ /* 0x001fe40000201400 */
[----:B------:R-:W-:-:S03]  /*5040*/  @!P4 I2FP.F32.S32 R22, R27 ;  /* 0x0000001b0016c245 */ /* 0x000fc60000201400 */
[C---:B------:R-:W-:Y:S01]  /*5050*/  @!P5 FMUL R23, R109.reuse, R20 ;  /* 0x000000146d17d220 */ /* 0x040fe20000400000 */
[----:B------:R-:W-:Y:S01]  /*5060*/  @!P2 I2FP.F32.S32 R20, R28 ;  /* 0x0000001c0014a245 */ /* 0x000fe20000201400 */
[----:B------:R-:W-:-:S03]  /*5070*/  @!P4 FMUL R25, R109, R22 ;  /* 0x000000166d19c220 */ /* 0x000fc60000400000 */
[----:B------:R-:W-:Y:S01]  /*5080*/  @!P5 FMNMX R104, R104, R23, !PT ;  /* 0x000000176868d209 */ /* 0x000fe20007800000 */
[----:B------:R-:W-:-:S03]  /*5090*/  @!P3 FMUL R23, R109, R24 ;  /* 0x000000186d17b220 */ /* 0x000fc60000400000 */
[----:B------:R-:W-:Y:S01]  /*50a0*/  @!P4 FMNMX R104, R104, R25, !PT ;  /* 0x000000196868c209 */ /* 0x000fe20007800000 */
[----:B------:R-:W-:Y:S01]  /*50b0*/  @!P2 FMUL R25, R109, R20 ;  /* 0x000000146d19a220 */ /* 0x000fe20000400000 */
[----:B-1----:R-:W-:Y:S02]  /*50c0*/  @!P0 I2FP.F32.S32 R22, R29 ;  /* 0x0000001d00168245 */ /* 0x002fe40000201400 */
[----:B------:R-:W-:-:S03]  /*50d0*/  @!P3 FMNMX R104, R104, R23, !PT ;  /* 0x000000176868b209 */ /* 0x000fc60007800000 */
[----:B------:R-:W-:Y:S01]  /*50e0*/  @!P0 FMUL R23, R109, R22 ;  /* 0x000000166d178220 */ /* 0x000fe20000400000 */
[----:B------:R-:W-:Y:S02]  /*50f0*/  @!P2 FMNMX R104, R104, R25, !PT ;  /* 0x000000196868a209 */ /* 0x000fe40007800000 */
[----:B------:R-:W-:Y:S02]  /*5100*/  ISETP.NE.AND P2, PT, R21, R108, PT ;  /* 0x0000006c1500720c */ /* 0x000fe40003f45270 */
[----:B--2---:R-:W-:Y:S02]  /*5110*/  @!P6 I2FP.F32.S32 R20, R30 ;  /* 0x0000001e0014e245 */ /* 0x004fe40000201400 */
[----:B------:R-:W-:-:S03]  /*5120*/  @!P0 FMNMX R104, R104, R23, !PT ;  /* 0x0000001768688209 */ /* 0x000fc60007800000 */
[----:B------:R-:W-:-:S05]  /*5130*/  @!P6 FMUL R25, R109, R20 ;  /* 0x000000146d19e220 */ /* 0x000fca0000400000 */
[----:B------:R-:W-:Y:S01]  /*5140*/  @!P6 FMNMX R104, R104, R25, !PT ;  /* 0x000000196868e209 */ /* 0x000fe20007800000 */
[----:B------:R-:W-:Y:S06]  /*5150*/  @P2 BRA `(.L_x_1260) ;  /* 0xfffffffc002c2947 */ /* 0x000fec000383ffff */
[----:B------:R-:W-:-:S07]  /*5160*/  IMAD.MOV.U32 R21, RZ, RZ, R108 ;  /* 0x000000ffff157224 */ /* 0x000fce00078e006c */
.L_x_1259:
        /* <DEDUP_REMOVED lines=8> */
[C---:B-12---:R-:W-:Y:S02]  /*51f0*/  IADD3 R23, PT, PT, R27.reuse, 0x1, RZ ;  /* 0x000000011b177810 */ /* 0x046fe40007ffe0ff */
        /* <DEDUP_REMOVED lines=8> */
[----:B------:R-:W2:Y:S04]  /*5280*/  @!P3 LDS R24, [R26+0x8008] ;  /* 0x008008001a18b984 */ /* 0x000ea80000000800 */
[----:B------:R-:W3:Y:S01]  /*5290*/  @!P4 LDS R27, [R26+0x800c] ;  /* 0x00800c001a1bc984 */ /* 0x000ee20000000800 */
[----:B0-----:R-:W-:-:S02]  /*52a0*/  @!P0 I2FP.F32.S32 R20, R20 ;  /* 0x0000001400148245 */ /* 0x001fc40000201400 */
[----:B-1----:R-:W-:-:S03]  /*52b0*/  @!P2 I2FP.F32.S32 R22, R22 ;  /* 0x000000160016a245 */ /* 0x002fc60000201400 */
[C---:B------:R-:W-:Y:S01]  /*52c0*/  @!P0 FMUL R23, R109.reuse, R20 ;  /* 0x000000146d178220 */ /* 0x040fe20000400000 */
[----:B--2---:R-:W-:Y:S01]  /*52d0*/  @!P3 I2FP.F32.S32 R24, R24 ;  /* 0x000000180018b245 */ /* 0x004fe20000201400 */
[----:B------:R-:W-:-:S03]  /*52e0*/  @!P2 FMUL R25, R109, R22 ;  /* 0x000000166d19a220 */ /* 0x000fc60000400000 */
[----:B------:R-:W-:Y:S02]  /*52f0*/  @!P0 FMNMX R104, R104, R23, !PT ;  /* 0x0000001768688209 */ /* 0x000fe40007800000 */
[----:B---3--:R-:W-:Y:S01]  /*5300*/  @!P4 I2FP.F32.S32 R20, R27 ;  /* 0x0000001b0014c245 */ /* 0x008fe20000201400 */
[----:B------:R-:W-:Y:S01]  /*5310*/  @!P3 FMUL R23, R109, R24 ;  /* 0x000000186d17b220 */ /* 0x000fe20000400000 */
[----:B------:R-:W-:-:S03]  /*5320*/  @!P2 FMNMX R104, R104, R25, !PT ;  /* 0x000000196868a209 */ /* 0x000fc60007800000 */
[----:B------:R-:W-:Y:S01]  /*5330*/  @!P4 FMUL R25, R109, R20 ;  /* 0x000000146d19c220 */ /* 0x000fe20000400000 */
[----:B------:R-:W-:-:S04]  /*5340*/  @!P3 FMNMX R104, R104, R23, !PT ;  /* 0x000000176868b209 */ /* 0x000fc80007800000 */
[----:B------:R-:W-:-:S07]  /*5350*/  @!P4 FMNMX R104, R104, R25, !PT ;  /* 0x000000196868c209 */ /* 0x000fce0007800000 */
.L_x_1261:
[----:B------:R-:W-:Y:S05]  /*5360*/  @!P5 BRA `(.L_x_1258) ;  /* 0x000000000068d947 */ /* 0x000fea0003800000 */
[----:B------:R-:W-:Y:S02]  /*5370*/  ISETP.NE.AND P2, PT, R107, 0x1, PT ;  /* 0x000000016b00780c */ /* 0x000fe40003f45270 */
[----:B------:R-:W-:-:S11]  /*5380*/  LOP3.LUT P0, RZ, R18, 0x1, RZ, 0xc0, !PT ;  /* 0x0000000112ff7812 */ /* 0x000fd6000780c0ff */
[----:B------:R-:W-:Y:S05]  /*5390*/  @!P2 BRA `(.L_x_1262) ;  /* 0x00000000003ca947 */ /* 0x000fea0003800000 */
[C---:B-12---:R-:W-:Y:S02]  /*53a0*/  IMAD.IADD R23, R21.reuse, 0x1, R86 ;  /* 0x0000000115177824 */ /* 0x046fe400078e0256 */
        /* <DEDUP_REMOVED lines=14> */
.L_x_1262:
[----:B-12---:R-:W-:-:S05]  /*5490*/  IMAD.IADD R23, R21, 0x1, R86 ;  /* 0x0000000115177824 */ /* 0x006fca00078e0256 */
[----:B------:R-:W-:-:S13]  /*54a0*/  ISETP.GT.U32.OR P0, PT, R23, R106, !P0 ;  /* 0x0000006a1700720c */ /* 0x000fda0004704470 */
[----:B------:R-:W-:-:S05]  /*54b0*/  @!P0 IMAD R20, R110, 0x40, R21 ;  /* 0x000000406e148824 */ /* 0x000fca00078e0215 */
[----:B------:R-:W-:-:S06]  /*54c0*/  @!P0 LEA R20, R20, UR5, 0x2 ;  /* 0x0000000514148c11 */ /* 0x000fcc000f8e10ff */
[----:B------:R-:W0:Y:S02]  /*54d0*/  @!P0 LDS R20, [R20+0x8000] ;  /* 0x0080000014148984 */ /* 0x000e240000000800 */
[----:B0-----:R-:W-:-:S05]  /*54e0*/  @!P0 I2FP.F32.S32 R22, R20 ;  /* 0x0000001400168245 */ /* 0x001fca0000201400 */
[----:B------:R-:W-:-:S05]  /*54f0*/  @!P0 FMUL R21, R109, R22 ;  /* 0x000000166d158220 */ /* 0x000fca0000400000 */
[----:B------:R-:W-:-:S07]  /*5500*/  @!P0 FMNMX R104, R104, R21, !PT ;  /* 0x0000001568688209 */ /* 0x000fce0007800000 */
.L_x_1258:
[C---:B------:R-:W-:Y:S01]  /*5510*/  LEA R105, R110.reuse, UR5, 0x2 ;  /* 0x000000056e697c11 */ /* 0x040fe2000f8e10ff */
[----:B------:R-:W-:Y:S01]  /*5520*/  IMAD.MOV.U32 R20, RZ, RZ, 0x3f000000 ;  /* 0x3f000000ff147424 */ /* 0x000fe200078e00ff */
[----:B------:R-:W-:Y:S02]  /*5530*/  MOV R25, 0x437c0000 ;  /* 0x437c000000197802 */ /* 0x000fe40000000f00 */
[----:B------:R-:W-:Y:S01]  /*5540*/  LEA R111, R110, UR5, 0x9 ;  /* 0x000000056e6f7c11 */ /* 0x000fe2000f8e48ff */
[----:B---3--:R-:W0:Y:S01]  /*5550*/  LDS R21, [R105+0xc010] ;  /* 0x00c0100069157984 */ /* 0x008e220000000800 */
[----:B------:R-:W-:-:S03]  /*5560*/  ISETP.GE.AND P0, PT, R17, 0x1, PT ;  /* 0x000000011100780c */ /* 0x000fc60003f06270 */
[----:B-12---:R-:W1:Y:S01]  /*5570*/  LDS R23, [R105+0xc110] ;  /* 0x00c1100069177984 */ /* 0x006e620000000800 */
        /* <DEDUP_REMOVED lines=207> */
[----:B------:R-:W-:-:S07]  /*6270*/  CS2R R24, SRZ ;  /* 0x0000000000187805 */ /* 0x000fce000001ff00 */
.L_x_1267:
        /* <DEDUP_REMOVED lines=21> */
.L_x_1266:
[----:B------:R-:W-:Y:S01]  /*63d0*/  LEA R20, R25, UR4, 0x7 ;  /* 0x0000000419147c11 */ /* 0x000fe2000f8e38ff */
[----:B------:R-:W-:Y:S01]  /*63e0*/  VIADD R21, R33, UR4 ;  /* 0x0000000421157c36 */ /* 0x000fe20008000000 */
[----:B------:R-:W-:Y:S02]  /*63f0*/  UIADD3 UR4, UPT, UPT, UR4, 0x10, URZ ;  /* 0x0000001004047890 */ /* 0x000fe4000fffe0ff */
[----:B------:R-:W-:Y:S02]  /*6400*/  LEA R26, R20, UR5, 0x1 ;  /* 0x00000005141a7c11 */ /* 0x000fe4000f8e08ff */
[----:B0-----:R-:W-:Y:S01]  /*6410*/  LEA R29, R21, UR5, 0x2 ;  /* 0x00000005151d7c11 */ /* 0x001fe2000f8e10ff */
        /* <DEDUP_REMOVED lines=70> */
.L_x_1265:
[----:B------:R-:W-:Y:S05]  /*6880*/  BSYNC.RECONVERGENT B1 ;  /* 0x0000000000017941 */ /* 0x000fea0003800200 */
.L_x_1264:
[----:B------:R-:W-:-:S05]  /*6890*/  VIADD R25, R25, 0x1 ;  /* 0x0000000119197836 */ /* 0x000fca0000000000 */
[----:B------:R-:W-:-:S13]  /*68a0*/  ISETP.NE.AND P0, PT, R25, R18, PT ;  /* 0x000000121900720c */ /* 0x000fda0003f05270 */
[----:B------:R-:W-:Y:S05]  /*68b0*/  @P0 BRA `(.L_x_1267) ;  /* 0xfffffff800700947 */ /* 0x000fea000383ffff */
.L_x_1263:
[----:B------:R-:W1:Y:S01]  /*68c0*/  LDS R21, [R105+0xc110] ;  /* 0x00c1100069157984 */ /* 0x000e620000000800 */
[----:B------:R-:W-:-:S03]  /*68d0*/  VIADD R110, R110, 0x4 ;  /* 0x000000046e6e7836 */ /* 0x000fc60000000000 */
[----:B------:R4:W-:Y:S02]  /*68e0*/  STS [R105+0xc010], R104 ;  /* 0x00c0106869007388 */ /* 0x0009e40000000800 */
[----:B------:R-:W-:Y:S01]  /*68f0*/  ISETP.GE.AND P0, PT, R110, R100, PT ;  /* 0x000000646e00720c */ /* 0x000fe20003f06270 */
[----:B-1----:R-:W-:-:S05]  /*6900*/  FADD R24, R21, R24 ;  /* 0x0000001815187221 */ /* 0x002fca0000000000 */
[----:B------:R4:W-:Y:S07]  /*6910*/  STS [R105+0xc110], R24 ;  /* 0x00c1101869007388 */ /* 0x0009ee0000000800 */
[----:B------:R-:W-:Y:S05]  /*6920*/  @!P0 BRA `(.L_x_1268) ;  /* 0xffffffe400108947 */ /* 0x000fea000383ffff */
.L_x_1257:
[----:B------:R-:W-:Y:S05]  /*6930*/  BSYNC.RECONVERGENT B0 ;  /* 0x0000000000007941 */ /* 0x000fea0003800200 */
.L_x_1256:
[----:B------:R-:W5:Y:S01]  /*6940*/  LDCU UR4, c[0x0][0x3b8] ;  /* 0x00007700ff0477ac */ /* 0x000f620008000800 */
[----:B------:R-:W-:Y:S01]  /*6950*/  IADD3 R86, PT, PT, R86, 0x40, RZ ;  /* 0x0000004056567810 */ /* 0x000fe20007ffe0ff */
[----:B------:R-:W-:Y:S02]  /*6960*/  VIADD R85, R85, 0xffffffc0 ;  /* 0xffffffc055557836 */ /* 0x000fe40000000000 */
[----:B------:R-:W-:Y:S01]  /*6970*/  VIADD R87, R87, 0x1 ;  /* 0x0000000157577836 */ /* 0x000fe20000000000 */
[----:B------:R-:W-:Y:S01]  /*6980*/  BAR.SYNC.DEFER_BLOCKING 0x0 ;  /* 0x0000000000007b1d */ /* 0x000fe20000010000 */
[----:B-----5:R-:W-:-:S13]  /*6990*/  ISETP.GE.AND P0, PT, R86, UR4, PT ;  /* 0x0000000456007c0c */ /* 0x020fda000bf06270 */
[----:B------:R-:W-:Y:S05]  /*69a0*/  @!P0 BRA `(.L_x_1269) ;  /* 0xffffffb800088947 */ /* 0x000fea000383ffff */
[----:B------:R-:W-:-:S13]  /*69b0*/  ISETP.GE.AND P0, PT, R102, R99, PT ;  /* 0x000000636600720c */ /* 0x000fda0003f06270 */
[----:B------:R-:W-:Y:S05]  /*69c0*/  @P0 EXIT ;  /* 0x000000000000094d */ /* 0x000fea0003800000 */
[----:B------:R-:W-:Y:S01]  /*69d0*/  IMAD.IADD R10, R99, 0x1, R8 ;  /* 0x00000001630a7824 */ /* 0x000fe200078e0208 */
[----:B------:R-:W0:Y:S01]  /*69e0*/  LDCU.64 UR8, c[0x0][0x398] ;  /* 0x00007300ff0877ac */ /* 0x000e220008000a00 */
[----:B------:R-:W-:Y:S03]  /*69f0*/  BSSY.RECONVERGENT B0, `(.L_x_1270) ;  /* 0x000002a000007945 */ /* 0x000fe60003800200 */
[----:B------:R-:W-:-:S04]  /*6a00*/  LOP3.LUT R2, R10, 0x180, RZ, 0xc0, !PT ;  /* 0x000001800a027812 */ /* 0x000fc800078ec0ff */
[----:B------:R-:W-:-:S13]  /*6a10*/  ISETP.NE.AND P0, PT, R2, 0x180, PT ;  /* 0x000001800200780c */ /* 0x000fda0003f05270 */
[----:B0-----:R-:W-:Y:S05]  /*6a20*/  @!P0 BRA `(.L_x_1271) ;  /* 0x0000000000988947 */ /* 0x001fea0003800000 */
[----:B------:R-:W-:Y:S01]  /*6a30*/  LEA.HI R3, R10, 0x1, RZ, 0x19 ;  /* 0x000000010a037811 */ /* 0x000fe200078fc8ff */
[C---:B------:R-:W-:Y:S01]  /*6a40*/  IMAD.SHL.U32 R2, R5.reuse, 0x80, RZ ;  /* 0x0000008005027824 */ /* 0x040fe200078e00ff */
[----:B------:R-:W-:Y:S02]  /*6a50*/  LEA R5, R5, UR5, 0x2 ;  /* 0x0000000505057c11 */ /* 0x000fe4000f8e10ff */
[----:B------:R-:W-:Y:S02]  /*6a60*/  LOP3.LUT R3, R3, 0x3, RZ, 0xc0, !PT ;  /* 0x0000000303037812 */ /* 0x000fe400078ec0ff */
[----:B------:R-:W-:Y:S01]  /*6a70*/  SHF.L.U32 R9, R84, 0xd, RZ ;  /* 0x0000000d54097819 */ /* 0x000fe200000006ff */
[----:B------:R-:W-:Y:S02]  /*6a80*/  VIADD R5, R5, 0xc110 ;  /* 0x0000c11005057836 */ /* 0x000fe40000000000 */
[----:B------:R-:W-:Y:S01]  /*6a90*/  IMAD.MOV R4, RZ, RZ, -R3 ;  /* 0x000000ffff047224 */ /* 0x000fe200078e0a03 */
[----:B------:R-:W-:-:S07]  /*6aa0*/  LOP3.LUT R9, R7, R9, R2, 0xfe, !PT ;  /* 0x0000000907097212 */ /* 0x000fce00078efe02 */
.L_x_1274:
[----:B0-----:R-:W3:Y:S01]  /*6ab0*/  LDS R3, [R5] ;  /* 0x0000000005037984 */ /* 0x001ee20000000800 */
[----:B------:R-:W-:Y:S01]  /*6ac0*/  LOP3.LUT R2, R7, 0x3fffff80, R102, 0xf8, !PT ;  /* 0x3fffff8007027812 */ /* 0x000fe200078ef866 */
[----:B------:R-:W-:Y:S03]  /*6ad0*/  BSSY.RECONVERGENT B1, `(.L_x_1272) ;  /* 0x000000f000017945 */ /* 0x000fe60003800200 */
[----:B------:R-:W-:-:S05]  /*6ae0*/  LEA R2, R2, UR5, 0x2 ;  /* 0x0000000502027c11 */ /* 0x000fca000f8e10ff */
[----:B------:R-:W0:Y:S01]  /*6af0*/  LDS R20, [R2+0xc210] ;  /* 0x00c2100002147984 */ /* 0x000e220000000800 */
[----:B---3--:R-:W-:-:S04]  /*6b00*/  FADD R21, R3, 9.9999999747524270788e-07 ;  /* 0x358637bd03157421 */ /* 0x008fc80000000000 */
[----:B------:R-:W3:Y:S08]  /*6b10*/  MUFU.RCP R3, R21 ;  /* 0x0000001500037308 */ /* 0x000ef00000001000 */
[----:B0-----:R-:W0:Y:S01]  /*6b20*/  FCHK P0, R20, R21 ;  /* 0x0000001514007302 */ /* 0x001e220000000000 */
[----:B---3--:R-:W-:-:S04]  /*6b30*/  FFMA R6, -R21, R3, 1 ;  /* 0x3f80000015067423 */ /* 0x008fc80000000103 */
[----:B------:R-:W-:-:S04]  /*6b40*/  FFMA R3, R3, R6, R3 ;  /* 0x0000000603037223 */ /* 0x000fc80000000003 */
[----:B------:R-:W-:-:S04]  /*6b50*/  FFMA R6, R20, R3, RZ ;  /* 0x0000000314067223 */ /* 0x000fc800000000ff */
[----:B------:R-:W-:-:S04]  /*6b60*/  FFMA R8, -R21, R6, R20 ;  /* 0x0000000615087223 */ /* 0x000fc80000000114 */
[----:B------:R-:W-:Y:S01]  /*6b70*/  FFMA R3, R3, R8, R6 ;  /* 0x0000000803037223 */ /* 0x000fe20000000006 */
[----:B0-----:R-:W-:Y:S06]  /*6b80*/  @!P0 BRA `(.L_x_1273) ;  /* 0x00000000000c8947 */ /* 0x001fec0003800000 */
[----:B------:R-:W-:-:S07]  /*6b90*/  MOV R31, 0x6bb0 ;  /* 0x00006bb0001f7802 */ /* 0x000fce0000000f00 */
[----:B-12-4-:R-:W-:Y:S05]  /*6ba0*/  CALL.REL.NOINC `($__internal_19_$__cuda_sm3x_div_rn_noftz_f32_slowpath) ;  /* 0x0000001000387944 */ /* 0x016fea0003c00000 */
[----:B------:R-:W-:-:S07]  /*6bb0*/  MOV R3, R52 ;  /* 0x0000003400037202 */ /* 0x000fce0000000f00 */
.L_x_1273:
[----:B------:R-:W-:Y:S05]  /*6bc0*/  BSYNC.RECONVERGENT B1 ;  /* 0x0000000000017941 */ /* 0x000fea0003800200 */
.L_x_1272:
        /* <DEDUP_REMOVED lines=12> */
.L_x_1271:
[----:B------:R-:W-:Y:S05]  /*6c90*/  BSYNC.RECONVERGENT B0 ;  /* 0x0000000000007941 */ /* 0x000fea0003800200 */
.L_x_1270:
[----:B------:R-:W-:-:S13]  /*6ca0*/  ISETP.GE.U32.AND P0, PT, R10, 0x180, PT ;  /* 0x000001800a00780c */ /* 0x000fda0003f06070 */
[----:B------:R-:W-:Y:S05]  /*6cb0*/  @!P0 EXIT ;  /* 0x000000000000894d */ /* 0x000fea0003800000 */
[----:B------:R-:W-:Y:S01]  /*6cc0*/  VIADD R102, R102, 0x100 ;  /* 0x0000010066667836 */ /* 0x000fe20000000000 */
[----:B------:R-:W0:Y:S06]  /*6cd0*/  LDCU.64 UR8, c[0x0][0x398] ;  /* 0x00007300ff0877ac */ /* 0x000e2c0008000a00 */
.L_x_1283:
[----:B0-----:R-:W-:Y:S01]  /*6ce0*/  VIADD R2, R102, 0xffffff00 ;  /* 0xffffff0066027836 */ /* 0x001fe20000000000 */
[----:B------:R-:W-:Y:S04]  /*6cf0*/  BSSY.RECONVERGENT B0, `(.L_x_1275) ;  /* 0x0000013000007945 */ /* 0x000fe80003800200 */
[--C-:B------:R-:W-:Y:S02]  /*6d00*/  SHF.R.U32.HI R6, RZ, 0x7, R2.reuse ;  /* 0x00000007ff067819 */ /* 0x100fe40000011602 */
[----:B------:R-:W-:Y:S02]  /*6d10*/  LOP3.LUT R2, R7, 0x3fffff80, R2, 0xf8, !PT ;  /* 0x3fffff8007027812 */ /* 0x000fe400078ef802 */
[----:B------:R-:W-:Y:S02]  /*6d20*/  LEA R5, R6, UR5, 0x2 ;  /* 0x0000000506057c11 */ /* 0x000fe4000f8e10ff */
[----:B------:R-:W-:-:S03]  /*6d30*/  LEA R20, R2, UR5, 0x2 ;  /* 0x0000000502147c11 */ /* 0x000fc6000f8e10ff */
[----:B------:R-:W3:Y:S04]  /*6d40*/  LDS R3, [R5+0xc110] ;  /* 0x00c1100005037984 */ /* 0x000ee80000000800 */
        /* <DEDUP_REMOVED lines=13> */
.L_x_1276:
[----:B------:R-:W-:Y:S05]  /*6e20*/  BSYNC.RECONVERGENT B0 ;  /* 0x0000000000007941 */ /* 0x000fea0003800200 */
.L_x_1275:
[----:B------:R-:W-:Y:S01]  /*6e30*/  VIADD R2, R102, 0xffffff80 ;  /* 0xffffff8066027836 */ /* 0x000fe20000000000 */
[----:B------:R-:W-:Y:S04]  /*6e40*/  BSSY.RECONVERGENT B0, `(.L_x_1277) ;  /* 0x000001c000007945 */ /* 0x000fe80003800200 */
[--C-:B------:R-:W-:Y:S02]  /*6e50*/  SHF.R.U32.HI R10, RZ, 0x7, R2.reuse ;  /* 0x00000007ff0a7819 */ /* 0x100fe40000011602 */
[----:B------:R-:W-:Y:S02]  /*6e60*/  LOP3.LUT R2, R7, 0x3fffff80, R2, 0xf8, !PT ;  /* 0x3fffff8007027812 */ /* 0x000fe400078ef802 */
[----:B------:R-:W-:Y:S02]  /*6e70*/  LEA R4, R10, UR5, 0x2 ;  /* 0x000000050a047c11 */ /* 0x000fe4000f8e10ff */
[----:B------:R-:W-:Y:S01]  /*6e80*/  LEA R20, R2, UR5, 0x2 ;  /* 0x0000000502147c11 */ /* 0x000fe2000f8e10ff */
[----:B------:R-:W-:-:S03]  /*6e90*/  IMAD.IADD R2, R101, 0x1, R6 ;  /* 0x0000000165027824 */ /* 0x000fc600078e0206 */
[----:B------:R-:W0:Y:S01]  /*6ea0*/  LDS R4, [R4+0xc110] ;  /* 0x00c1100004047984 */ /* 0x000e220000000800 */
[----:B------:R-:W-:-:S03]  /*6eb0*/  IMAD R5, R2, 0x80, R7 ;  /* 0x0000008002057824 */ /* 0x000fc600078e0207 */
[----:B------:R-:W3:Y:S02]  /*6ec0*/  LDS R20, [R20+0xc210] ;  /* 0x00c2100014147984 */ /* 0x000ee40000000800 */
[----:B------:R-:W-:-:S04]  /*6ed0*/  IADD3 R5, P0, PT, R5, R120, RZ ;  /* 0x0000007805057210 */ /* 0x000fc80007f1e0ff */
[----:B------:R-:W-:Y:S02]  /*6ee0*/  IADD3.X R8, PT, PT, RZ, R0, RZ, P0, !PT ;  /* 0x00000000ff087210 */ /* 0x000fe400007fe4ff */
        /* <DEDUP_REMOVED lines=13> */
[----:B-1-3--:R-:W-:Y:S06]  /*6fc0*/  @!P0 BRA `(.L_x_1278) ;  /* 0x00000000000c8947 */ /* 0x00afec0003800000 */
[----:B------:R-:W-:-:S07]  /*6fd0*/  MOV R31, 0x6ff0 ;  /* 0x00006ff0001f7802 */ /* 0x000fce0000000f00 */
[----:B--2-4-:R-:W-:Y:S05]  /*6fe0*/  CALL.REL.NOINC `($__internal_19_$__cuda_sm3x_div_rn_noftz_f32_slowpath) ;  /* 0x0000000c00287944 */ /* 0x014fea0003c00000 */
[----:B------:R-:W-:-:S07]  /*6ff0*/  IMAD.MOV.U32 R4, RZ, RZ, R52 ;  /* 0x000000ffff047224 */ /* 0x000fce00078e0034 */
.L_x_1278:
[----:B------:R-:W-:Y:S05]  /*7000*/  BSYNC.RECONVERGENT B0 ;  /* 0x0000000000007941 */ /* 0x000fea0003800200 */
.L_x_1277:
[--C-:B------:R-:W-:Y:S01]  /*7010*/  SHF.R.U32.HI R12, RZ, 0x7, R102.reuse ;  /* 0x00000007ff0c7819 */ /* 0x100fe20000011666 */
[----:B------:R-:W-:Y:S01]  /*7020*/  BSSY.RECONVERGENT B0, `(.L_x_1279) ;  /* 0x000001c000007945 */ /* 0x000fe20003800200 */
[----:B------:R-:W-:Y:S02]  /*7030*/  LOP3.LUT R2, R7, 0x3fffff80, R102, 0xf8, !PT ;  /* 0x3fffff8007027812 */ /* 0x000fe400078ef866 */
[----:B------:R-:W-:Y:S02]  /*7040*/  LEA R6, R12, UR5, 0x2 ;  /* 0x000000050c067c11 */ /* 0x000fe4000f8e10ff */
[----:B------:R-:W-:Y:S01]  /*7050*/  LEA R20, R2, UR5, 0x2 ;  /* 0x0000000502147c11 */ /* 0x000fe2000f8e10ff */
[----:B------:R-:W-:Y:S01]  /*7060*/  IMAD.IADD R2, R101, 0x1, R10 ;  /* 0x0000000165027824 */ /* 0x000fe200078e020a */
[----:B------:R-:W-:Y:S01]  /*7070*/  F2FP.F16.F32.PACK_AB R4, RZ, R4 ;  /* 0x00000004ff04723e */ /* 0x000fe200000000ff */
[----:B------:R-:W0:Y:S03]  /*7080*/  LDS R3, [R6+0xc110] ;  /* 0x00c1100006037984 */ /* 0x000e260000000800 */
[----:B------:R-:W-:Y:S01]  /*7090*/  PRMT R9, R4, 0x7610, R9 ;  /* 0x0000761004097816 */ /* 0x000fe20000000009 */
[----:B------:R-:W1:Y:S01]  /*70a0*/  LDS R20, [R20+0xc210] ;  /* 0x00c2100014147984 */ /* 0x000e620000000800 */
[----:B0-----:R-:W-:Y:S01]  /*70b0*/  FADD R21, R3, 9.9999999747524270788e-07 ;  /* 0x358637bd03157421 */ /* 0x001fe20000000000 */
[----:B------:R-:W-:-:S03]  /*70c0*/  IMAD R3, R2, 0x80, R7 ;  /* 0x0000008002037824 */ /* 0x000fc600078e0207 */
[----:B------:R-:W0:Y:S02]  /*70d0*/  MUFU.RCP R5, R21 ;  /* 0x0000001500057308 */ /* 0x000e240000001000 */
[----:B------:R-:W-:-:S04]  /*70e0*/  IADD3 R3, P0, PT, R3, R120, RZ ;  /* 0x0000007803037210 */ /* 0x000fc80007f1e0ff */
[----:B------:R-:W-:Y:S02]  /*70f0*/  IADD3.X R8, PT, PT, RZ, R0, RZ, P0, !PT ;  /* 0x00000000ff087210 */ /* 0x000fe400007fe4ff */
[----:B------:R-:W-:-:S04]  /*7100*/  LEA R2, P0, R3, UR8, 0x1 ;  /* 0x0000000803027c11 */ /* 0x000fc8000f8008ff */
[----:B------:R-:W-:Y:S01]  /*7110*/  LEA.HI.X R3, R3, UR9, R8, 0x1, P0 ;  /* 0x0000000903037c11 */ /* 0x000fe200080f0c08 */
[----:B------:R-:W-:-:S04]  /*7120*/  VIADD R8, R102, 0x80 ;  /* 0x0000008066087836 */ /* 0x000fc80000000000 */
[----:B------:R3:W-:Y:S01]  /*7130*/  STG.E.U16 desc[UR6][R2.64], R9 ;  /* 0x0000000902007986 */ /* 0x0007e2000c101506 */
[----:B0-----:R-:W-:Y:S02]  /*7140*/  FFMA R4, -R21, R5, 1 ;  /* 0x3f80000015047423 */ /* 0x001fe40000000105 */
[----:B-1----:R-:W0:Y:S02]  /*7150*/  FCHK P0, R20, R21 ;  /* 0x0000001514007302 */ /* 0x002e240000000000 */
[----:B------:R-:W-:-:S04]  /*7160*/  FFMA R5, R5, R4, R5 ;  /* 0x0000000405057223 */ /* 0x000fc80000000005 */
[----:B------:R-:W-:-:S04]  /*7170*/  FFMA R4, R20, R5, RZ ;  /* 0x0000000514047223 */ /* 0x000fc800000000ff */
[----:B------:R-:W-:-:S04]  /*7180*/  FFMA R6, -R21, R4, R20 ;  /* 0x0000000415067223 */ /* 0x000fc80000000114 */
[----:B------:R-:W-:Y:S01]  /*7190*/  FFMA R4, R5, R6, R4 ;  /* 0x0000000605047223 */ /* 0x000fe20000000004 */
[----:B0--3--:R-:W-:Y:S06]  /*71a0*/  @!P0 BRA `(.L_x_1280) ;  /* 0x00000000000c8947 */ /* 0x009fec0003800000 */
[----:B------:R-:W-:-:S07]  /*71b0*/  MOV R31, 0x71d0 ;  /* 0x000071d0001f7802 */ /* 0x000fce0000000f00 */
[----:B--2-4-:R-:W-:Y:S05]  /*71c0*/  CALL.REL.NOINC `($__internal_19_$__cuda_sm3x_div_rn_noftz_f32_slowpath) ;  /* 0x0000000800b07944 */ /* 0x014fea0003c00000 */
[----:B------:R-:W-:-:S07]  /*71d0*/  IMAD.MOV.U32 R4, RZ, RZ, R52 ;  /* 0x000000ffff047224 */ /* 0x000fce00078e0034 */
.L_x_1280:
[----:B------:R-:W-:Y:S05]  /*71e0*/  BSYNC.RECONVERGENT B0 ;  /* 0x0000000000007941 */ /* 0x000fea0003800200 */
.L_x_1279:
        /* <DEDUP_REMOVED lines=8> */
[----:B------:R-:W1:Y:S01]  /*7270*/  LDS R20, [R20+0xc210] ;  /* 0x00c2100014147984 */ /* 0x000e620000000800 */
        /* <DEDUP_REMOVED lines=10> */
[----:B-1----:R-:W1:Y:S01]  /*7320*/  FCHK P0, R20, R21 ;  /* 0x0000001514007302 */ /* 0x002e620000000000 */
[----:B------:R-:W-:-:S04]  /*7330*/  FFMA R5, R5, R4, R5 ;  /* 0x0000000405057223 */ /* 0x000fc80000000005 */
[----:B------:R-:W-:-:S04]  /*7340*/  FFMA R4, R20, R5, RZ ;  /* 0x0000000514047223 */ /* 0x000fc800000000ff */
[----:B------:R-:W-:-:S04]  /*7350*/  FFMA R6, -R21, R4, R20 ;  /* 0x0000000415067223 */ /* 0x000fc80000000114 */
[----:B------:R-:W-:Y:S01]  /*7360*/  FFMA R4, R5, R6, R4 ;  /* 0x0000000605047223 */ /* 0x000fe20000000004 */
[----:B01----:R-:W-:Y:S06]  /*7370*/  @!P0 BRA `(.L_x_1282) ;  /* 0x00000000000c8947 */ /* 0x003fec0003800000 */
[----:B------:R-:W-:-:S07]  /*7380*/  MOV R31, 0x73a0 ;  /* 0x000073a0001f7802 */ /* 0x000fce0000000f00 */
[----:B--2-4-:R-:W-:Y:S05]  /*7390*/  CALL.REL.NOINC `($__internal_19_$__cuda_sm3x_div_rn_noftz_f32_slowpath) ;  /* 0x00000008003c7944 */ /* 0x014fea0003c00000 */
[----:B------:R-:W-:-:S07]  /*73a0*/  IMAD.MOV.U32 R4, RZ, RZ, R52 ;  /* 0x000000ffff047224 */ /* 0x000fce00078e0034 */
.L_x_1282:
[----:B------:R-:W-:Y:S05]  /*73b0*/  BSYNC.RECONVERGENT B0 ;  /* 0x0000000000007941 */ /* 0x000fea0003800200 */
.L_x_1281:
[----:B------:R-:W-:Y:S01]  /*73c0*/  IMAD.IADD R2, R101, 0x1, R10 ;  /* 0x0000000165027824 */ /* 0x000fe200078e020a */
[----:B------:R-:W-:-:S04]  /*73d0*/  F2FP.F16.F32.PACK_AB R4, RZ, R4 ;  /* 0x00000004ff04723e */ /* 0x000fc800000000ff */
[----:B------:R-:W-:Y:S02]  /*73e0*/  LEA R3, R2, R7, 0x7 ;  /* 0x0000000702037211 */ /* 0x000fe400078e38ff */
[----:B------:R-:W-:Y:S01]  /*73f0*/  PRMT R5, R4, 0x7610, R5 ;  /* 0x0000761004057816 */ /* 0x000fe20000000005 */
[C---:B------:R-:W-:Y:S01]  /*7400*/  VIADD R4, R102.reuse, 0x100 ;  /* 0x0000010066047836 */ /* 0x040fe20000000000 */
        /* <DEDUP_REMOVED lines=9> */
.L_x_1189:
[----:B-1----:R-:W-:Y:S01]  /*74a0*/  MOV R31, R13 ;  /* 0x0000000d001f7202 */ /* 0x002fe20000000f00 */
[----:B------:R-:W-:Y:S02]  /*74b0*/  IMAD.MOV.U32 R32, RZ, RZ, 0x10 ;  /* 0x00000010ff207424 */ /* 0x000fe400078e00ff */
[----:B------:R-:W-:Y:S02]  /*74c0*/  IMAD.MOV.U32 R33, RZ, RZ, 0x1f ;  /* 0x0000001fff217424 */ /* 0x000fe400078e00ff */
[----:B------:R-:W-:-:S07]  /*74d0*/  IMAD.MOV.U32 R30, RZ, RZ, -0x1 ;  /* 0xffffffffff1e7424 */ /* 0x000fce00078e00ff */
[----:B-----5:R-:W-:Y:S05]  /*74e0*/  WARPSYNC.COLLECTIVE R30, `(.L_x_1284) ;  /* 0x000000001e087348 */ /* 0x020fea0003c00000 */
[----:B------:R0:W1:Y:S02]  /*74f0*/  SHFL.BFLY P0, R29, R31, R32, R33 ;  /* 0x0c0000201f1d7389 */ /* 0x0000640000000021 */
[----:B01---5:R-:W-:Y:S05]  /*7500*/  ENDCOLLECTIVE ;  /* 0x000000000000791b */ /* 0x023fea0003800000 */
.L_x_1284:
[----:B------:R-:W-:Y:S01]  /*7510*/  IMAD.MOV.U32 R32, RZ, RZ, 0x8 ;  /* 0x00000008ff207424 */ /* 0x000fe200078e00ff */
[----:B------:R-:W-:-:S04]  /*7520*/  MOV R12, R29 ;  /* 0x0000001d000c7202 */ /* 0x000fc80000000f00 */
[----:B------:R-:W-:-:S05]  /*7530*/  FMNMX R12, R13, R12, !PT ;  /* 0x0000000c0d0c7209 */ /* 0x000fca0007800000 */
[----:B------:R-:W-:-:S07]  /*7540*/  IMAD.MOV.U32 R31, RZ, RZ, R12 ;  /* 0x000000ffff1f7224 */ /* 0x000fce00078e000c */
[----:B------:R-:W-:Y:S05]  /*7550*/  WARPSYNC.COLLECTIVE R30, `(.L_x_1285) ;  /* 0x000000001e087348 */ /* 0x000fea0003c00000 */
[----:B------:R0:W1:Y:S02]  /*7560*/  SHFL.BFLY P0, R29, R31, R32, R33 ;  /* 0x0c0000201f1d7389 */ /* 0x0000640000000021 */
[----:B01----:R-:W-:Y:S05]  /*7570*/  ENDCOLLECTIVE ;  /* 0x000000000000791b */ /* 0x003fea0003800000 */
.L_x_1285:
[----:B------:R-:W-:Y:S02]  /*7580*/  IMAD.MOV.U32 R32, RZ, RZ, 0x4 ;  /* 0x00000004ff207424 */ /* 0x000fe400078e00ff */
[----:B------:R-:W-:-:S05]  /*7590*/  IMAD.MOV.U32 R5, RZ, RZ, R29 ;  /* 0x000000ffff057224 */ /* 0x000fca00078e001d */
[----:B------:R-:W-:-:S04]  /*75a0*/  FMNMX R5, R12, R5, !PT ;  /* 0x000000050c057209 */ /* 0x000fc80007800000 */
[----:B------:R-:W-:-:S07]  /*75b0*/  MOV R31, R5 ;  /* 0x00000005001f7202 */ /* 0x000fce0000000f00 */
[----:B------:R-:W-:Y:S05]  /*75c0*/  WARPSYNC.COLLECTIVE R30, `(.L_x_1286) ;  /* 0x000000001e087348 */ /* 0x000fea0003c00000 */
[----:B------:R0:W1:Y:S02]  /*75d0*/  SHFL.BFLY P0, R29, R31, R32, R33 ;  /* 0x0c0000201f1d7389 */ /* 0x0000640000000021 */
[----:B01----:R-:W-:Y:S05]  /*75e0*/  ENDCOLLECTIVE ;  /* 0x000000000000791b */ /* 0x003fea0003800000 */
.L_x_1286:
[----:B------:R-:W-:Y:S01]  /*75f0*/  MOV R32, 0x2 ;  /* 0x0000000200207802 */ /* 0x000fe20000000f00 */
[----:B------:R-:W-:-:S05]  /*7600*/  IMAD.MOV.U32 R14, RZ, RZ, R29 ;  /* 0x000000ffff0e7224 */ /* 0x000fca00078e001d */
[----:B------:R-:W-:-:S05]  /*7610*/  FMNMX R14, R5, R14, !PT ;  /* 0x0000000e050e7209 */ /* 0x000fca0007800000 */
[----:B------:R-:W-:-:S07]  /*7620*/  IMAD.MOV.U32 R31, RZ, RZ, R14 ;  /* 0x000000ffff1f7224 */ /* 0x000fce00078e000e */
[----:B------:R-:W-:Y:S05]  /*7630*/  WARPSYNC.COLLECTIVE R30, `(.L_x_1287) ;  /* 0x000000001e087348 */ /* 0x000fea0003c00000 */
[----:B------:R0:W1:Y:S02]  /*7640*/  SHFL.BFLY P0, R29, R31, R32, R33 ;  /* 0x0c0000201f1d7389 */ /* 0x0000640000000021 */
[----:B01----:R-:W-:Y:S05]  /*7650*/  ENDCOLLECTIVE ;  /* 0x000000000000791b */ /* 0x003fea0003800000 */
.L_x_1287:
[----:B------:R-:W-:Y:S02]  /*7660*/  IMAD.MOV.U32 R32, RZ, RZ, 0x1 ;  /* 0x00000001ff207424 */ /* 0x000fe400078e00ff */
[----:B------:R-:W-:-:S05]  /*7670*/  IMAD.MOV.U32 R11, RZ, RZ, R29 ;  /* 0x000000ffff0b7224 */ /* 0x000fca00078e001d */
[----:B------:R-:W-:-:S05]  /*7680*/  FMNMX R11, R14, R11, !PT ;  /* 0x0000000b0e0b7209 */ /* 0x000fca0007800000 */
[----:B------:R-:W-:-:S07]  /*7690*/  IMAD.MOV.U32 R31, RZ, RZ, R11 ;  /* 0x000000ffff1f7224 */ /* 0x000fce00078e000b */
[----:B------:R-:W-:Y:S05]  /*76a0*/  WARPSYNC.COLLECTIVE R30, `(.L_x_1288) ;  /* 0x000000001e087348 */ /* 0x000fea0003c00000 */
[----:B------:R0:W1:Y:S02]  /*76b0*/  SHFL.BFLY P0, R29, R31, R32, R33 ;  /* 0x0c0000201f1d7389 */ /* 0x0000640000000021 */
[----:B01----:R-:W-:Y:S05]  /*76c0*/  ENDCOLLECTIVE ;  /* 0x000000000000791b */ /* 0x003fea0003800000 */
.L_x_1288:
[----:B------:R-:W-:Y:S01]  /*76d0*/  MOV R16, R29 ;  /* 0x0000001d00107202 */ /* 0x000fe20000000f00 */
[----:B------:R-:W-:Y:S06]  /*76e0*/  BRA `(.L_x_1289) ;  /* 0xffffff9400fc7947 */ /* 0x000fec000383ffff */
.L_x_1222:
[----:B-1----:R-:W-:Y:S01]  /*76f0*/  IMAD.MOV.U32 R31, RZ, RZ, R28 ;  /* 0x000000ffff1f7224 */ /* 0x002fe200078e001c */
[----:B------:R-:W-:Y:S01]  /*7700*/  MOV R30, 0xffffffff ;  /* 0xffffffff001e7802 */ /* 0x000fe20000000f00 */
[----:B------:R-:W-:Y:S02]  /*7710*/  IMAD.MOV.U32 R32, RZ, RZ, 0x10 ;  /* 0x00000010ff207424 */ /* 0x000fe400078e00ff */
[----:B------:R-:W-:-:S07]  /*7720*/  IMAD.MOV.U32 R33, RZ, RZ, 0x1f ;  /* 0x0000001fff217424 */ /* 0x000fce00078e00ff */
[----:B------:R-:W-:Y:S05]  /*7730*/  WARPSYNC.COLLECTIVE R30, `(.L_x_1290) ;  /* 0x000000001e087348 */ /* 0x000fea0003c00000 */
[----:B------:R0:W1:Y:S02]  /*7740*/  SHFL.BFLY P0, R29, R31, R32, R33 ;  /* 0x0c0000201f1d7389 */ /* 0x0000640000000021 */
[----:B01----:R-:W-:Y:S05]  /*7750*/  ENDCOLLECTIVE ;  /* 0x000000000000791b */ /* 0x003fea0003800000 */
.L_x_1290:
[----:B------:R-:W-:Y:S02]  /*7760*/  IMAD.MOV.U32 R32, RZ, RZ, 0x8 ;  /* 0x00000008ff207424 */ /* 0x000fe400078e00ff */
[----:B------:R-:W-:-:S05]  /*7770*/  IMAD.MOV.U32 R21, RZ, RZ, R29 ;  /* 0x000000ffff157224 */ /* 0x000fca00078e001d */
[----:B------:R-:W-:-:S05]  /*7780*/  FMNMX R21, R28, R21, !PT ;  /* 0x000000151c157209 */ /* 0x000fca0007800000 */
[----:B------:R-:W-:-:S07]  /*7790*/  IMAD.MOV.U32 R31, RZ, RZ, R21 ;  /* 0x000000ffff1f7224 */ /* 0x000fce00078e0015 */
[----:B------:R-:W-:Y:S05]  /*77a0*/  WARPSYNC.COLLECTIVE R30, `(.L_x_1291) ;  /* 0x000000001e087348 */ /* 0x000fea0003c00000 */
[----:B------:R0:W1:Y:S02]  /*77b0*/  SHFL.BFLY P0, R29, R31, R32, R33 ;  /* 0x0c0000201f1d7389 */ /* 0x0000640000000021 */
[----:B01----:R-:W-:Y:S05]  /*77c0*/  ENDCOLLECTIVE ;  /* 0x000000000000791b */ /* 0x003fea0003800000 */
.L_x_1291:
[----:B------:R-:W-:Y:S01]  /*77d0*/  IMAD.MOV.U32 R32, RZ, RZ, 0x4 ;  /* 0x00000004ff207424 */ /* 0x000fe200078e00ff */
[----:B------:R-:W-:-:S04]  /*77e0*/  MOV R20, R29 ;  /* 0x0000001d00147202 */ /* 0x000fc80000000f00 */
[----:B------:R-:W-:-:S05]  /*77f0*/  FMNMX R20, R21, R20, !PT ;  /* 0x0000001415147209 */ /* 0x000fca0007800000 */
[----:B------:R-:W-:-:S07]  /*7800*/  IMAD.MOV.U32 R31, RZ, RZ, R20 ;  /* 0x000000ffff1f7224 */ /* 0x000fce00078e0014 */
[----:B------:R-:W-:Y:S05]  /*7810*/  WARPSYNC.COLLECTIVE R30, `(.L_x_1292) ;  /* 0x000000001e087348 */ /* 0x000fea0003c00000 */
[----:B------:R0:W1:Y:S02]  /*7820*/  SHFL.BFLY P0, R29, R31, R32, R33 ;  /* 0x0c0000201f1d7389 */ /* 0x0000640000000021 */
[----:B01----:R-:W-:Y:S05]  /*7830*/  ENDCOLLECTIVE ;  /* 0x000000000000791b */ /* 0x003fea0003800000 */
.L_x_1292:
[----:B------:R-:W-:Y:S02]  /*7840*/  IMAD.MOV.U32 R32, RZ, RZ, 0x2 ;  /* 0x00000002ff207424 */ /* 0x000fe400078e00ff */
[----:B------:R-:W-:-:S05]  /*7850*/  IMAD.MOV.U32 R27, RZ, RZ, R29 ;  /* 0x000000ffff1b7224 */ /* 0x000fca00078e001d */
[----:B------:R-:W-:-:S04]  /*7860*/  FMNMX R27, R20, R27, !PT ;  /* 0x0000001b141b7209 */ /* 0x000fc80007800000 */
[----:B------:R-:W-:-:S07]  /*7870*/  MOV R31, R27 ;  /* 0x0000001b001f7202 */ /* 0x000fce0000000f00 */
[----:B------:R-:W-:Y:S05]  /*7880*/  WARPSYNC.COLLECTIVE R30, `(.L_x_1293) ;  /* 0x000000001e087348 */ /* 0x000fea0003c00000 */
[----:B------:R0:W1:Y:S02]  /*7890*/  SHFL.BFLY P0, R29, R31, R32, R33 ;  /* 0x0c0000201f1d7389 */ /* 0x0000640000000021 */
[----:B01----:R-:W-:Y:S05]  /*78a0*/  ENDCOLLECTIVE ;  /* 0x000000000000791b */ /* 0x003fea0003800000 */
.L_x_1293:
[----:B------:R-:W-:Y:S01]  /*78b0*/  MOV R32, 0x1 ;  /* 0x0000000100207802 */ /* 0x000fe20000000f00 */
[----:B------:R-:W-:-:S05]  /*78c0*/  IMAD.MOV.U32 R26, RZ, RZ, R29 ;  /* 0x000000ffff1a7224 */ /* 0x000fca00078e001d */
[----:B------:R-:W-:-:S05]  /*78d0*/  FMNMX R26, R27, R26, !PT ;  /* 0x0000001a1b1a7209 */ /* 0x000fca0007800000 */
[----:B------:R-:W-:-:S07]  /*78e0*/  IMAD.MOV.U32 R31, RZ, RZ, R26 ;  /* 0x000000ffff1f7224 */ /* 0x000fce00078e001a */
[----:B------:R-:W-:Y:S05]  /*78f0*/  WARPSYNC.COLLECTIVE R30, `(.L_x_1294) ;  /* 0x000000001e087348 */ /* 0x000fea0003c00000 */
[----:B------:R0:W1:Y:S02]  /*7900*/  SHFL.BFLY P0, R29, R31, R32, R33 ;  /* 0x0c0000201f1d7389 */ /* 0x0000640000000021 */
[----:B01----:R-:W-:Y:S05]  /*7910*/  ENDCOLLECTIVE ;  /* 0x000000000000791b */ /* 0x003fea0003800000 */
.L_x_1294:
[----:B------:R-:W-:Y:S05]  /*7920*/  BRA `(.L_x_1295) ;  /* 0xffffffb400247947 */ /* 0x000fea000383ffff */
        .weak           $__internal_18_$__cuda_sm20_rcp_rn_f32_slowpath
        .type           $__internal_18_$__cuda_sm20_rcp_rn_f32_slowpath,@function
        .size           $__internal_18_$__cuda_sm20_rcp_rn_f32_slowpath,($__internal_19_$__cuda_sm3x_div_rn_noftz_f32_slowpath - $__internal_18_$__cuda_sm20_rcp_rn_f32_slowpath)
$__internal_18_$__cuda_sm20_rcp_rn_f32_slowpath:
        /* <DEDUP_REMOVED lines=15> */
.L_x_1297:
        /* <DEDUP_REMOVED lines=33> */
.L_x_1299:
[----:B------:R0:W1:Y:S02]  /*7c30*/  MUFU.RCP R21, R52 ;  /* 0x0000003400157308 */ /* 0x0000640000001000 */
.L_x_1298:
[----:B------:R-:W-:Y:S05]  /*7c40*/  BSYNC.RECONVERGENT B1 ;  /* 0x0000000000017941 */ /* 0x000fea0003800200 */
.L_x_1296:
[----:B-1----:R-:W-:Y:S01]  /*7c50*/  IMAD.MOV.U32 R109, RZ, RZ, R21 ;  /* 0x000000ffff6d7224 */ /* 0x002fe200078e0015 */
[----:B------:R-:W-:Y:S01]  /*7c60*/  MOV R21, 0x0 ;  /* 0x0000000000157802 */ /* 0x000fe20000000f00 */
[----:B------:R-:W-:-:S04]  /*7c70*/  IMAD.MOV.U32 R20, RZ, RZ, R25 ;  /* 0x000000ffff147224 */ /* 0x000fc800078e0019 */
[----:B0-----:R-:W-:Y:S05]  /*7c80*/  RET.REL.NODEC R20 `(_Z21int8_attention_kernelILi128ELb1EEvPK6__halfS2_S2_PS0_PKfiiiii) ;  /* 0xffffff8014dc7950 */ /* 0x001fea0003c3ffff */
        .weak           $__internal_19_$__cuda_sm3x_div_rn_noftz_f32_slowpath
        .type           $__internal_19_$__cuda_sm3x_div_rn_noftz_f32_slowpath,@function
        .size           $__internal_19_$__cuda_sm3x_div_rn_noftz_f32_slowpath,(.L_x_1862 - $__internal_19_$__cuda_sm3x_div_rn_noftz_f32_slowpath)
$__internal_19_$__cuda_sm3x_div_rn_noftz_f32_slowpath:
        /* <DEDUP_REMOVED lines=34> */
.L_x_1301:
        /* <DEDUP_REMOVED lines=30> */
[----:B------:R-:W-:Y:S01]  /*8090*/  IADD3 R29, PT, PT, R28, 0x20, RZ ;  /* 0x000000201c1d7810 */ /* 0x000fe20007ffe0ff */
[-CC-:B------:R-:W-:Y:S01]  /*80a0*/  FFMA.RM R21, R34, R30.reuse, R33.reuse ;  /* 0x0000001e22157223 */ /* 0x180fe20000004021 */
[----:B------:R-:W-:Y:S02]  /*80b0*/  ISETP.NE.AND P3, PT, R28, RZ, PT ;  /* 0x000000ff1c00720c */ /* 0x000fe40003f65270 */
[----:B------:R-:W-:Y:S01]  /*80c0*/  LOP3.LUT R26, R20, 0x7fffff, RZ, 0xc0, !PT ;  /* 0x007fffff141a7812 */ /* 0x000fe200078ec0ff */
[----:B------:R-:W-:Y:S01]  /*80d0*/  FFMA.RP R20, R34, R30, R33 ;  /* 0x0000001e22147223 */ /* 0x000fe20000008021 */
[----:B------:R-:W-:Y:S01]  /*80e0*/  ISETP.NE.AND P1, PT, R28, RZ, PT ;  /* 0x000000ff1c00720c */ /* 0x000fe20003f25270 */
[----:B------:R-:W-:Y:S01]  /*80f0*/  IMAD.MOV R28, RZ, RZ, -R28 ;  /* 0x000000ffff1c7224 */ /* 0x000fe200078e0a1c */
[----:B------:R-:W-:Y:S02]  /*8100*/  LOP3.LUT R26, R26, 0x800000, RZ, 0xfc, !PT ;  /* 0x008000001a1a7812 */ /* 0x000fe400078efcff */
[----:B------:R-:W-:-:S02]  /*8110*/  FSETP.NEU.FTZ.AND P0, PT, R20, R21, PT ;  /* 0x000000151400720b */ /* 0x000fc40003f1d000 */
[----:B------:R-:W-:Y:S02]  /*8120*/  SHF.L.U32 R29, R26, R29, RZ ;  /* 0x0000001d1a1d7219 */ /* 0x000fe400000006ff */
[----:B------:R-:W-:Y:S02]  /*8130*/  SEL R21, R28, RZ, P3 ;  /* 0x000000ff1c157207 */ /* 0x000fe40001800000 */
[----:B------:R-:W-:Y:S02]  /*8140*/  ISETP.NE.AND P1, PT, R29, RZ, P1 ;  /* 0x000000ff1d00720c */ /* 0x000fe40000f25270 */
[----:B------:R-:W-:Y:S02]  /*8150*/  SHF.R.U32.HI R21, RZ, R21, R26 ;  /* 0x00000015ff157219 */ /* 0x000fe4000001161a */
[----:B------:R-:W-:Y:S02]  /*8160*/  PLOP3.LUT P0, PT, P0, P1, PT, 0xf8, 0x8f ;  /* 0x00000000008f781c */ /* 0x000fe40000703f70 */
[----:B------:R-:W-:-:S02]  /*8170*/  SHF.R.U32.HI R29, RZ, 0x1, R21 ;  /* 0x00000001ff1d7819 */ /* 0x000fc40000011615 */
[----:B------:R-:W-:-:S04]  /*8180*/  SEL R20, RZ, 0x1, !P0 ;  /* 0x00000001ff147807 */ /* 0x000fc80004000000 */
[----:B------:R-:W-:-:S04]  /*8190*/  LOP3.LUT R20, R20, 0x1, R29, 0xf8, !PT ;  /* 0x0000000114147812 */ /* 0x000fc800078ef81d */
[----:B------:R-:W-:-:S05]  /*81a0*/  LOP3.LUT R20, R20, R21, RZ, 0xc0, !PT ;  /* 0x0000001514147212 */ /* 0x000fca00078ec0ff */
[----:B------:R-:W-:-:S05]  /*81b0*/  IMAD.IADD R20, R29, 0x1, R20 ;  /* 0x000000011d147824 */ /* 0x000fca00078e0214 */
[----:B------:R-:W-:Y:S01]  /*81c0*/  LOP3.LUT R27, R20, R27, RZ, 0xfc, !PT ;  /* 0x0000001b141b7212 */ /* 0x000fe200078efcff */
[----:B------:R-:W-:Y:S06]  /*81d0*/  BRA `(.L_x_1309) ;  /* 0x0000000000107947 */ /* 0x000fec0003800000 */
.L_x_1308:
[----:B------:R-:W-:-:S04]  /*81e0*/  LOP3.LUT R27, R27, 0x80000000, RZ, 0xc0, !PT ;  /* 0x800000001b1b7812 */ /* 0x000fc800078ec0ff */
[----:B------:R-:W-:Y:S01]  /*81f0*/  LOP3.LUT R27, R27, 0x7f800000, RZ, 0xfc, !PT ;  /* 0x7f8000001b1b7812 */ /* 0x000fe200078efcff */
[----:B------:R-:W-:Y:S06]  /*8200*/  BRA `(.L_x_1309) ;  /* 0x0000000000047947 */ /* 0x000fec0003800000 */
.L_x_1307:
[----:B------:R-:W-:-:S07]  /*8210*/  IMAD R27, R21, 0x800000, R27 ;  /* 0x00800000151b7824 */ /* 0x000fce00078e021b */
.L_x_1309:
[----:B------:R-:W-:Y:S05]  /*8220*/  BSYNC.RECONVERGENT B3 ;  /* 0x0000000000037941 */ /* 0x000fea0003800200 */
.L_x_1306:
[----:B------:R-:W-:Y:S05]  /*8230*/  BRA `(.L_x_1310) ;  /* 0x0000000000207947 */ /* 0x000fea0003800000 */
.L_x_1305:
[----:B------:R-:W-:-:S04]  /*8240*/  LOP3.LUT R20, R21, 0x80000000, R20, 0x48, !PT ;  /* 0x8000000015147812 */ /* 0x000fc800078e4814 */
[----:B------:R-:W-:Y:S01]  /*8250*/  LOP3.LUT R27, R20, 0x7f800000, RZ, 0xfc, !PT ;  /* 0x7f800000141b7812 */ /* 0x000fe200078efcff */
[----:B------:R-:W-:Y:S06]  /*8260*/  BRA `(.L_x_1310) ;  /* 0x0000000000147947 */ /* 0x000fec0003800000 */
.L_x_1304:
[----:B------:R-:W-:Y:S01]  /*8270*/  LOP3.LUT R27, R21, 0x80000000, R20, 0x48, !PT ;  /* 0x80000000151b7812 */ /* 0x000fe200078e4814 */
[----:B------:R-:W-:Y:S06]  /*8280*/  BRA `(.L_x_1310) ;  /* 0x00000000000c7947 */ /* 0x000fec0003800000 */
.L_x_1303:
[----:B------:R-:W0:Y:S01]  /*8290*/  MUFU.RSQ R27, -QNAN ;  /* 0xffc00000001b7908 */ /* 0x000e220000001400 */
[----:B------:R-:W-:Y:S05]  /*82a0*/  BRA `(.L_x_1310) ;  /* 0x0000000000047947 */ /* 0x000fea0003800000 */
.L_x_1302:
[----:B------:R-:W-:-:S07]  /*82b0*/  FADD.FTZ R27, R20, R21 ;  /* 0x00000015141b7221 */ /* 0x000fce0000010000 */
.L_x_1310:
[----:B------:R-:W-:Y:S05]  /*82c0*/  BSYNC.RECONVERGENT B2 ;  /* 0x0000000000027941 */ /* 0x000fea0003800200 */
.L_x_1300:
[----:B------:R-:W-:Y:S01]  /*82d0*/  IMAD.MOV.U32 R20, RZ, RZ, R31 ;  /* 0x000000ffff147224 */ /* 0x000fe200078e001f */
[----:B0-----:R-:W-:Y:S01]  /*82e0*/  MOV R52, R27 ;  /* 0x0000001b00347202 */ /* 0x001fe20000000f00 */
[----:B------:R-:W-:-:S04]  /*82f0*/  IMAD.MOV.U32 R21, RZ, RZ, 0x0 ;  /* 0x00000000ff157424 */ /* 0x000fc800078e00ff */
[----:B------:R-:W-:Y:S05]  /*8300*/  RET.REL.NODEC R20 `(_Z21int8_attention_kernelILi128ELb1EEvPK6__halfS2_S2_PS0_PKfiiiii) ;  /* 0xffffff7c143c7950 */ /* 0x000fea0003c3ffff */
.L_x_1311:
        /* <DEDUP_REMOVED lines=15> */
.L_x_1862:


//--------------------- .text._Z21int8_attention_kernelILi96ELb1EEvPK6__halfS2_S2_PS0_PKfiiiii --------------------------
	.section	.text._Z21int8_attention_kernelILi96ELb1EEvPK6__halfS2_S2_PS0_PKfiiiii,"ax",@progbits
	.align	128
        .global         _Z21int8_attention_kernelILi96ELb1EEvPK6__halfS2_S2_PS0_PKfiiiii
        .type           _Z21int8_attention_kernelILi96ELb1EEvPK6__halfS2_S2_PS0_PKfiiiii,@function
        .size           _Z21int8_attention_kernelILi96ELb1EEvPK6__halfS2_S2_PS0_PKfiiiii,(.L_x_1864 - _Z21int8_attention_kernelILi96ELb1EEvPK6__halfS2_S2_PS0_PKfiiiii)
        .other          _Z21int8_attention_kernelILi96ELb1EEvPK6__halfS2_S2_PS0_PKfiiiii,@"STO_CUDA_ENTRY STV_DEFAULT"
_Z21int8_attention_kernelILi96ELb1EEvPK6__halfS2_S2_PS0_PKfiiiii:
.text._Z21int8_attention_kernelILi96ELb1EEvPK6__halfS2_S2_PS0_PKfiiiii:
        /* <DEDUP_REMOVED lines=87> */
.L_x_1316:
        /* <DEDUP_REMOVED lines=46> */
.L_x_1315:
[----:B------:R-:W-:Y:S05]  /*0850*/  BSYNC.RECONVERGENT B1 ;  /* 0x0000000000017941 */ /* 0x000fea0003800200 */
.L_x_1314:
        /* <DEDUP_REMOVED lines=33> */
.L_x_1318:
[----:B------:R-:W-:Y:S05]  /*0a70*/  BSYNC.RECONVERGENT B1 ;  /* 0x0000000000017941 */ /* 0x000fea0003800200 */
.L_x_1317:
        /* <DEDUP_REMOVED lines=23> */
.L_x_1320:
[----:B------:R-:W-:Y:S05]  /*0bf0*/  BSYNC.RECONVERGENT B1 ;  /* 0x0000000000017941 */ /* 0x000fea0003800200 */
.L_x_1319:
[----:B------:R-:W-:Y:S05]  /*0c00*/  @!P1 BRA `(.L_x_1313) ;  /* 0x0000000000289947 */ /* 0x000fea0003800000 */
[----:B------:R-:W-:-:S07]  /*0c10*/  IMAD.MOV.U32 R14, RZ, RZ, RZ ;  /* 0x000000ffff0e7224 */ /* 0x000fce00078e00ff */
.L_x_1321:
        /* <DEDUP_REMOVED lines=9> */
.L_x_1313:
[----:B------:R-:W-:Y:S05]  /*0cb0*/  BSYNC.RECONVERGENT B0 ;  /* 0x0000000000007941 */ /* 0x000fea0003800200 */
.L_x_1312:
        /* <DEDUP_REMOVED lines=34> */
.L_x_1425:
[----:B-1----:R-:W-:-:S07]  /*0ee0*/  FMNMX R14, R12, R17, !PT ;  /* 0x000000110c0e7209 */ /* 0x002fce0007800000 */
.L_x_1322:
        /* <DEDUP_REMOVED lines=22> */
[----:B------:R-:W-:Y:S05]  /*1050*/  CALL.REL.NOINC `($__internal_21_$__cuda_sm3x_div_rn_noftz_f32_slowpath) ;  /* 0x0000006400e87944 */ /* 0x000fea0003c00000 */
[----:B------:R-:W-:-:S07]  /*1060*/  MOV R21, R29 ;  /* 0x0000001d00157202 */ /* 0x000fce0000000f00 */
.L_x_1324:
        /* <DEDUP_REMOVED lines=14> */
.L_x_1329:
        /* <DEDUP_REMOVED lines=21> */
.L_x_1328:
[----:B------:R-:W-:Y:S05]  /*12a0*/  BSYNC.RECONVERGENT B1 ;  /* 0x0000000000017941 */ /* 0x000fea0003800200 */
.L_x_1327:
[----:B------:R-:W-:Y:S05]  /*12b0*/  @!P1 BRA `(.L_x_1326) ;  /* 0x00000004001c9947 */ /* 0x000fea0003800000 */
.L_x_1330:
        /* <DEDUP_REMOVED lines=71> */
.L_x_1326:
[----:B------:R-:W-:Y:S05]  /*1730*/  BSYNC.RECONVERGENT B0 ;  /* 0x0000000000007941 */ /* 0x000fea0003800200 */
.L_x_1325:
        /* <DEDUP_REMOVED lines=15> */
.L_x_1335:
        /* <DEDUP_REMOVED lines=13> */
.L_x_1334:
[----:B------:R-:W-:Y:S05]  /*1900*/  BSYNC.RECONVERGENT B1 ;  /* 0x0000000000017941 */ /* 0x000fea0003800200 */
.L_x_1333:
        /* <DEDUP_REMOVED lines=13> */
.L_x_1337:
[----:B------:R-:W-:Y:S05]  /*19e0*/  BSYNC.RECONVERGENT B1 ;  /* 0x0000000000017941 */ /* 0x000fea0003800200 */
.L_x_1336:
[----:B-1----:R-:W-:-:S05]  /*19f0*/  @!P0 IMAD.HI.U32 R10, R6, -0x55555555, RZ ;  /* 0xaaaaaaab060a8827 */ /* 0x002fca00078e00ff */
[----:B0-----:R-:W-:-:S04]  /*1a00*/  @!P0 SHF.R.U32.HI R11, RZ, 0x6, R10 ;  /* 0x00000006ff0b8819 */ /* 0x001fc8000001160a */
[----:B------:R-:W-:Y:S01]  /*1a10*/  @!P0 IADD3 R10, PT, PT, R94, R11, RZ ;  /* 0x0000000b5e0a8210 */ /* 0x000fe20007ffe0ff */
[----:B------:R-:W-:-:S04]  /*1a20*/  @!P0 IMAD R11, R11, -0x60, R6 ;  /* 0xffffffa00b0b8824 */ /* 0x000fc800078e0206 */
[----:B------:R-:W-:-:S05]  /*1a30*/  @!P0 IMAD R10, R10, 0x60, R11 ;  /* 0x000000600a0a8824 */ /* 0x000fca00078e020b */
[----:B------:R1:W-:Y:S02]  /*1a40*/  @!P0 STS.U8 [R10+UR4], RZ ;  /* 0x000000ff0a008988 */ /* 0x0003e40008000004 */
.L_x_1332:
[----:B------:R-:W-:Y:S05]  /*1a50*/  BSYNC.RECONVERGENT B0 ;  /* 0x0000000000007941 */ /* 0x000fea0003800200 */
.L_x_1331:
[C---:B------:R-:W-:Y:S01]  /*1a60*/  ISETP.GE.U32.AND P0, PT, R95.reuse, 0x40, PT ;  /* 0x000000405f00780c */ /* 0x040fe20003f06070 */
[----:B------:R-:W-:Y:S01]  /*1a70*/  BSSY.RECONVERGENT B0, `(.L_x_1338) ;  /* 0x0000020000007945 */ /* 0x000fe20003800200 */
[----:B------:R-:W-:Y:S02]  /*1a80*/  LOP3.LUT R6, R95, 0x1780, RZ, 0x3c, !PT ;  /* 0x000017805f067812 */ /* 0x000fe400078e3cff */
[----:B-1----:R-:W-:Y:S02]  /*1a90*/  MOV R10, R95 ;  /* 0x0000005f000a7202 */ /* 0x002fe40000000f00 */
[----:B0-----:R-:W-:Y:S01]  /*1aa0*/  LEA.HI R11, R6, 0x1, RZ, 0x19 ;  /* 0x00000001060b7811 */ /* 0x001fe200078fc8ff */
[----:B------:R-:W-:-:S03]  /*1ab0*/  IMAD.MOV.U32 R6, RZ, RZ, RZ ;  /* 0x000000ffff067224 */ /* 0x000fc600078e00ff */
[C---:B------:R-:W-:Y:S02]  /*1ac0*/  LOP3.LUT R12, R11.reuse, 0xf, RZ, 0xc0, !PT ;  /* 0x0000000f0b0c7812 */ /* 0x040fe400078ec0ff */
[----:B------:R-:W-:Y:S01]  /*1ad0*/  LOP3.LUT R13, R11, 0x30, RZ, 0xc0, !PT ;  /* 0x000000300b0d7812 */ /* 0x000fe200078ec0ff */
[----:B------:R-:W-:Y:S01]  /*1ae0*/  @!P0 IMAD.MOV.U32 R14, RZ, RZ, -0xeb60d36 ;  /* 0xf149f2caff0e8424 */ /* 0x000fe200078e00ff */
[----:B------:R0:W-:Y:S04]  /*1af0*/  @!P0 STS [R5+0xa110], RZ ;  /* 0x00a110ff05008388 */ /* 0x0001e80000000800 */
[----:B------:R0:W-:Y:S02]  /*1b00*/  @!P0 STS [R5+0xa010], R14 ;  /* 0x00a0100e05008388 */ /* 0x0001e40000000800 */
.L_x_1339:
        /* <DEDUP_REMOVED lines=23> */
.L_x_1338:
        /* <DEDUP_REMOVED lines=17> */
.L_x_1343:
[----:B------:R-:W-:Y:S05]  /*1d90*/  BSYNC.RECONVERGENT B1 ;  /* 0x0000000000017941 */ /* 0x000fea0003800200 */
.L_x_1342:
        /* <DEDUP_REMOVED lines=12> */
.L_x_1344:
[----:B------:R-:W-:Y:S01]  /*1e60*/  LEA R11, R10, UR4, 0x2 ;  /* 0x000000040a0b7c11 */ /* 0x000fe2000f8e10ff */
[----:B------:R-:W-:Y:S02]  /*1e70*/  VIADD R6, R6, 0x1 ;  /* 0x0000000106067836 */ /* 0x000fe40000000000 */
[----:B------:R-:W-:Y:S02]  /*1e80*/  VIADD R10, R10, 0x80 ;  /* 0x000000800a0a7836 */ /* 0x000fe40000000000 */
[----:B------:R3:W-:Y:S01]  /*1e90*/  STS [R11+0xa210], RZ ;  /* 0x00a210ff0b007388 */ /* 0x0007e20000000800 */
[----:B------:R-:W-:-:S13]  /*1ea0*/  ISETP.NE.AND P0, PT, R6, R13, PT ;  /* 0x0000000d0600720c */ /* 0x000fda0003f05270 */
[----:B---3--:R-:W-:Y:S05]  /*1eb0*/  @P0 BRA `(.L_x_1344) ;  /* 0xfffffffc00e80947 */ /* 0x008fea000383ffff */
.L_x_1341:
[----:B------:R-:W-:Y:S05]  /*1ec0*/  BSYNC.RECONVERGENT B0 ;  /* 0x0000000000007941 */ /* 0x000fea0003800200 */
.L_x_1340:
        /* <DEDUP_REMOVED lines=10> */
[----:B01----:R-:W-:Y:S05]  /*1f70*/  CALL.REL.NOINC `($__internal_20_$__cuda_sm20_rcp_rn_f32_slowpath) ;  /* 0x00000054004c7944 */ /* 0x003fea0003c00000 */
[----:B------:R-:W-:Y:S01]  /*1f80*/  IMAD.MOV.U32 R6, RZ, RZ, R22 ;  /* 0x000000ffff067224 */ /* 0x000fe200078e0016 */
[----:B------:R-:W-:Y:S06]  /*1f90*/  BRA `(.L_x_1347) ;  /* 0x0000000000107947 */ /* 0x000fec0003800000 */
.L_x_1346:
[----:B------:R-:W2:Y:S02]  /*1fa0*/  MUFU.RCP R6, R21 ;  /* 0x0000001500067308 */ /* 0x000ea40000001000 */
[----:B--2---:R-:W-:-:S04]  /*1fb0*/  FFMA R10, R6, R21, -1 ;  /* 0xbf800000060a7423 */ /* 0x004fc80000000015 */
[----:B------:R-:W-:-:S04]  /*1fc0*/  FADD.FTZ R11, -R10, -RZ ;  /* 0x800000ff0a0b7221 */ /* 0x000fc80000010100 */
[----:B------:R-:W-:-:S07]  /*1fd0*/  FFMA R6, R6, R11, R6 ;  /* 0x0000000b06067223 */ /* 0x000fce0000000006 */
.L_x_1347:
[----:B------:R-:W-:Y:S05]  /*1fe0*/  BSYNC.RECONVERGENT B0 ;  /* 0x0000000000007941 */ /* 0x000fea0003800200 */
.L_x_1345:
[----:B------:R-:W2:Y:S01]  /*1ff0*/  LDCU UR5, c[0x0][0x3b8] ;  /* 0x00007700ff0577ac */ /* 0x000ea20008000800 */
[----:B------:R-:W3:Y:S01]  /*2000*/  LDC.64 R10, c[0x0][0x388] ;  /* 0x0000e200ff0a7b82 */ /* 0x000ee20000000a00 */
[----:B------:R-:W-:Y:S02]  /*2010*/  IMAD.SHL.U32 R90, R97, 0x10, RZ ;  /* 0x00000010615a7824 */ /* 0x000fe400078e00ff */
[----:B------:R-:W-:-:S03]  /*2020*/  FMUL R6, R6, 0.10206207633018493652 ;  /* 0x3dd105ec06067820 */ /* 0x000fc60000400000 */
[----:B------:R-:W-:-:S05]  /*2030*/  LOP3.LUT R90, R90, 0x30, RZ, 0xc0, !PT ;  /* 0x000000305a5a7812 */ /* 0x000fca00078ec0ff */
[----:B------:R-:W-:-:S04]  /*2040*/  VIADD R16, R90, UR4 ;  /* 0x000000045a107c36 */ /* 0x000fc80008000000 */
[C---:B------:R-:W-:Y:S01]  /*2050*/  VIADD R88, R16.reuse, 0x1c00 ;  /* 0x00001c0010587836 */ /* 0x040fe20000000000 */
[----:B------:R-:W-:Y:S01]  /*2060*/  IADD3 R89, PT, PT, R16, 0x1800, RZ ;  /* 0x0000180010597810 */ /* 0x000fe20007ffe0ff */
[----:B--2---:R-:W-:Y:S01]  /*2070*/  IMAD.WIDE.U32 R8, R8, UR5, RZ ;  /* 0x0000000508087c25 */ /* 0x004fe2000f8e00ff */
[----:B------:R-:W-:-:S03]  /*2080*/  IADD3 R86, PT, PT, R16, 0x2400, RZ ;  /* 0x0000240010567810 */ /* 0x000fc60007ffe0ff */
[----:B------:R-:W-:Y:S01]  /*2090*/  IMAD R7, R7, UR5, RZ ;  /* 0x0000000507077c24 */ /* 0x000fe2000f8e02ff */
[----:B------:R-:W2:Y:S01]  /*20a0*/  LDCU UR5, c[0x0][0x3b8] ;  /* 0x00007700ff0577ac */ /* 0x000ea20008000800 */
[----:B------:R-:W-:Y:S02]  /*20b0*/  VIADD R87, R16, 0x2000 ;  /* 0x0000200010577836 */ /* 0x000fe40000000000 */
[----:B------:R-:W-:Y:S02]  /*20c0*/  IMAD.IADD R7, R9, 0x1, R7 ;  /* 0x0000000109077824 */ /* 0x000fe400078e0207 */
[----:B---3--:R-:W-:Y:S01]  /*20d0*/  IMAD.WIDE.U32 R8, R8, 0xc0, R10 ;  /* 0x000000c008087825 */ /* 0x008fe200078e000a */
[----:B------:R-:W-:-:S03]  /*20e0*/  SHF.R.U32.HI R10, RZ, 0x7, R95 ;  /* 0x00000007ff0a7819 */ /* 0x000fc6000001165f */
[----:B------:R-:W-:Y:S01]  /*20f0*/  IMAD R7, R7, 0xc0, RZ ;  /* 0x000000c007077824 */ /* 0x000fe200078e02ff */
[----:B------:R-:W-:Y:S01]  /*2100*/  IADD3 R112, P0, PT, R8, 0x800, RZ ;  /* 0x0000080008707810 */ /* 0x000fe20007f1e0ff */
[----:B------:R-:W-:Y:S01]  /*2110*/  IMAD.MOV R13, RZ, RZ, -R10 ;  /* 0x000000ffff0d7224 */ /* 0x000fe200078e0a0a */
[----:B------:R-:W-:Y:S01]  /*2120*/  IADD3 R10, PT, PT, -R10, 0x20, RZ ;  /* 0x000000200a0a7810 */ /* 0x000fe20007ffe1ff */
[C---:B------:R-:W-:Y:S01]  /*2130*/  VIADD R85, R16.reuse, 0x2800 ;  /* 0x0000280010557836 */ /* 0x040fe20000000000 */
[----:B------:R-:W-:Y:S02]  /*2140*/  IADD3.X R113, PT, PT, R9, R7, RZ, P0, !PT ;  /* 0x0000000709717210 */ /* 0x000fe400007fe4ff */
[----:B------:R-:W-:Y:S02]  /*2150*/  CS2R R8, SRZ ;  /* 0x0000000000087805 */ /* 0x000fe4000001ff00 */
[C---:B01----:R-:W-:Y:S01]  /*2160*/  LOP3.LUT R15, R13.reuse, 0xf, RZ, 0xc0, !PT ;  /* 0x0000000f0d0f7812 */ /* 0x043fe200078ec0ff */
[----:B------:R-:W-:Y:S01]  /*2170*/  VIADD R16, R16, 0x2c00 ;  /* 0x00002c0010107836 */ /* 0x000fe20000000000 */
[----:B------:R-:W-:-:S02]  /*2180*/  LOP3.LUT R12, R13, 0x7, RZ, 0xc0, !PT ;  /* 0x000000070d0c7812 */ /* 0x000fc400078ec0ff */
[----:B------:R-:W-:Y:S01]  /*2190*/  LOP3.LUT R7, RZ, R95, RZ, 0x33, !PT ;  /* 0x0000005fff077212 */ /* 0x000fe200078e33ff */
[----:B------:R-:W-:Y:S01]  /*21a0*/  VIADD R15, R15, 0xffffffff ;  /* 0xffffffff0f0f7836 */ /* 0x000fe20000000000 */
[----:B--2---:R-:W-:Y:S02]  /*21b0*/  MOV R11, UR5 ;  /* 0x00000005000b7c02 */ /* 0x004fe40008000f00 */
[----:B------:R-:W-:Y:S02]  /*21c0*/  LOP3.LUT R13, R13, 0x3, RZ, 0xc0, !PT ;  /* 0x000000030d0d7812 */ /* 0x000fe400078ec0ff */
[----:B------:R-:W-:Y:S02]  /*21d0*/  LOP3.LUT R14, R10, 0x30, RZ, 0xc0, !PT ;  /* 0x000000300a0e7812 */ /* 0x000fe400078ec0ff */
[----:B------:R-:W-:-:S07]  /*21e0*/  IADD3 R17, PT, PT, R12, -0x1, RZ ;  /* 0xffffffff0c117810 */ /* 0x000fce0007ffe0ff */
.L_x_1405:
        /* <DEDUP_REMOVED lines=34> */
.L_x_1352:
        /* <DEDUP_REMOVED lines=46> */
.L_x_1351:
[----:B------:R-:W-:Y:S05]  /*26f0*/  BSYNC.RECONVERGENT B1 ;  /* 0x0000000000017941 */ /* 0x000fea0003800200 */
.L_x_1350:
        /* <DEDUP_REMOVED lines=33> */
.L_x_1354:
[----:B------:R-:W-:Y:S05]  /*2910*/  BSYNC.RECONVERGENT B1 ;  /* 0x0000000000017941 */ /* 0x000fea0003800200 */
.L_x_1353:
        /* <DEDUP_REMOVED lines=23> */
.L_x_1356:
[----:B------:R-:W-:Y:S05]  /*2a90*/  BSYNC.RECONVERGENT B1 ;  /* 0x0000000000017941 */ /* 0x000fea0003800200 */
.L_x_1355:
        /* <DEDUP_REMOVED lines=19> */
.L_x_1349:
[----:B------:R-:W-:Y:S05]  /*2bd0*/  BSYNC.RECONVERGENT B0 ;  /* 0x0000000000007941 */ /* 0x000fea0003800200 */
.L_x_1348:
[----:B------:R-:W0:Y:S01]  /*2be0*/  SHFL.BFLY PT, R20, R29, 0x10, 0x1f ;  /* 0x0e001f001d147f89 */ /* 0x000e2200000e0000 */
[----:B------:R-:W-:Y:S02]  /*2bf0*/  ISETP.NE.AND P0, PT, R3, RZ, PT ;  /* 0x000000ff0300720c */ /* 0x000fe40003f05270 */
[----:B------:R-:W-:Y:S02]  /*2c00*/  ISETP.GT.U32.AND P1, PT, R95, 0x3, PT ;  /* 0x000000035f00780c */ /* 0x000fe40003f24070 */
[----:B0-----:R-:W-:Y:S01]  /*2c10*/  FMNMX R20, R20, R29, !PT ;  /* 0x0000001d14147209 */ /* 0x001fe20007800000 */
[----:B------:R-:W-:-:S04]  /*2c20*/  IMAD.MOV.U32 R29, RZ, RZ, -0xeb60d36 ;  /* 0xf149f2caff1d7424 */ /* 0x000fc800078e00ff */
        /* <DEDUP_REMOVED lines=24> */
.L_x_1431:
[----:B-1----:R-:W-:-:S07]  /*2db0*/  FMNMX R29, R27, R30, !PT ;  /* 0x0000001e1b1d7209 */ /* 0x002fce0007800000 */
.L_x_1357:
        /* <DEDUP_REMOVED lines=25> */
[----:B------:R-:W-:Y:S05]  /*2f50*/  CALL.REL.NOINC `($__internal_21_$__cuda_sm3x_div_rn_noftz_f32_slowpath) ;  /* 0x0000004800287944 */ /* 0x000fea0003c00000 */
[----:B------:R-:W-:-:S07]  /*2f60*/  MOV R40, R29 ;  /* 0x0000001d00287202 */ /* 0x000fce0000000f00 */
.L_x_1359:
        /* <DEDUP_REMOVED lines=10> */
.L_x_1364:
[C---:B0-----:R-:W-:Y:S01]  /*3010*/  VIADD R30, R21.reuse, 0x80 ;  /* 0x00000080151e7836 */ /* 0x041fe20000000000 */
[C---:B------:R-:W-:Y:S01]  /*3020*/  IADD3 R33, PT, PT, R21.reuse, 0x100, RZ ;  /* 0x0000010015217810 */ /* 0x040fe20007ffe0ff */
[----:B------:R-:W-:-:S04]  /*3030*/  IMAD.HI.U32 R20, R21, -0x55555555, RZ ;  /* 0xaaaaaaab15147827 */ /* 0x000fc800078e00ff */
[----:B------:R-:W-:Y:S01]  /*3040*/  IMAD.HI.U32 R31, R30, -0x55555555, RZ ;  /* 0xaaaaaaab1e1f7827 */ /* 0x000fe200078e00ff */
[----:B------:R-:W-:-:S03]  /*3050*/  SHF.R.U32.HI R20, RZ, 0x6, R20 ;  /* 0x00000006ff147819 */ /* 0x000fc60000011614 */
[----:B------:R-:W-:Y:S01]  /*3060*/  VIADD R35, R21, 0x180 ;  /* 0x0000018015237836 */ /* 0x000fe20000000000 */
[----:B------:R-:W-:Y:S01]  /*3070*/  SHF.R.U32.HI R36, RZ, 0x6, R31 ;  /* 0x00000006ff247819 */ /* 0x000fe2000001161f */
[----:B------:R-:W-:-:S04]  /*3080*/  IMAD.HI.U32 R31, R33, -0x55555555, RZ ;  /* 0xaaaaaaab211f7827 */ /* 0x000fc800078e00ff */
[C---:B------:R-:W-:Y:S01]  /*3090*/  IMAD.IADD R32, R36.reuse, 0x1, R9 ;  /* 0x0000000124207824 */ /* 0x040fe200078e0209 */
[----:B------:R-:W-:Y:S01]  /*30a0*/  SHF.R.U32.HI R38, RZ, 0x6, R31 ;  /* 0x00000006ff267819 */ /* 0x000fe2000001161f */
[----:B------:R-:W-:Y:S02]  /*30b0*/  IMAD R37, R36, -0x60, R30 ;  /* 0xffffffa024257824 */ /* 0x000fe400078e021e */
[C---:B------:R-:W-:Y:S02]  /*30c0*/  IMAD.IADD R28, R20.reuse, 0x1, R9 ;  /* 0x00000001141c7824 */ /* 0x040fe400078e0209 */
[----:B------:R-:W-:Y:S02]  /*30d0*/  IMAD R27, R20, -0x60, R21 ;  /* 0xffffffa0141b7824 */ /* 0x000fe400078e0215 */
[----:B------:R-:W-:-:S04]  /*30e0*/  IMAD.HI.U32 R30, R35, -0x55555555, RZ ;  /* 0xaaaaaaab231e7827 */ /* 0x000fc800078e00ff */
[----:B------:R-:W-:Y:S01]  /*30f0*/  IMAD R31, R32, 0x60, R37 ;  /* 0x00000060201f7824 */ /* 0x000fe200078e0225 */
[----:B------:R-:W-:Y:S01]  /*3100*/  IADD3 R32, PT, PT, R38, R9, RZ ;  /* 0x0000000926207210 */ /* 0x000fe20007ffe0ff */
[----:B------:R-:W-:Y:S01]  /*3110*/  IMAD R29, R28, 0x60, R27 ;  /* 0x000000601c1d7824 */ /* 0x000fe200078e021b */
[----:B------:R-:W-:Y:S01]  /*3120*/  SHF.R.U32.HI R42, RZ, 0x6, R30 ;  /* 0x00000006ff2a7819 */ /* 0x000fe2000001161e */
[----:B------:R-:W-:Y:S02]  /*3130*/  IMAD R41, R38, -0x60, R33 ;  /* 0xffffffa026297824 */ /* 0x000fe400078e0221 */
[----:B------:R-:W-:-:S04]  /*3140*/  IMAD.WIDE.U32 R28, R29, 0x2, R108 ;  /* 0x000000021d1c7825 */ /* 0x000fc800078e006c */
[----:B------:R-:W-:Y:S01]  /*3150*/  IMAD R33, R32, 0x60, R41 ;  /* 0x0000006020217824 */ /* 0x000fe200078e0229 */
[----:B------:R0:W2:Y:S01]  /*3160*/  LDG.E.U16.CONSTANT R34, desc[UR6][R28.64] ;  /* 0x000000061c227981 */ /* 0x0000a2000c1e9500 */
[C---:B------:R-:W-:Y:S02]  /*3170*/  IMAD.IADD R44, R42.reuse, 0x1, R9 ;  /* 0x000000012a2c7824 */ /* 0x040fe400078e0209 */
        /* <DEDUP_REMOVED lines=52> */
.L_x_1363:
[----:B------:R-:W-:Y:S05]  /*34c0*/  BSYNC.RECONVERGENT B1 ;  /* 0x0000000000017941 */ /* 0x000fea0003800200 */
.L_x_1362:
        /* <DEDUP_REMOVED lines=42> */
.L_x_1366:
[----:B------:R-:W-:Y:S05]  /*3770*/  BSYNC.RECONVERGENT B1 ;  /* 0x0000000000017941 */ /* 0x000fea0003800200 */
.L_x_1365:
        /* <DEDUP_REMOVED lines=20> */
.L_x_1361:
[----:B------:R-:W-:Y:S05]  /*38c0*/  BSYNC.RECONVERGENT B0 ;  /* 0x0000000000007941 */ /* 0x000fea0003800200 */
.L_x_1360:
        /* <DEDUP_REMOVED lines=14> */
.L_x_1371:
        /* <DEDUP_REMOVED lines=31> */
.L_x_1370:
[----:B------:R-:W-:Y:S05]  /*3ba0*/  BSYNC.RECONVERGENT B1 ;  /* 0x0000000000017941 */ /* 0x000fea0003800200 */
.L_x_1369:
        /* <DEDUP_REMOVED lines=19> */
.L_x_1373:
[----:B------:R-:W-:Y:S05]  /*3ce0*/  BSYNC.RECONVERGENT B1 ;  /* 0x0000000000017941 */ /* 0x000fea0003800200 */
.L_x_1372:
[----:B------:R-:W-:-:S05]  /*3cf0*/  @!P0 IMAD.HI.U32 R21, R20, -0x55555555, RZ ;  /* 0xaaaaaaab14158827 */ /* 0x000fca00078e00ff */
[----:B------:R-:W-:-:S05]  /*3d00*/  @!P0 SHF.R.U32.HI R21, RZ, 0x6, R21 ;  /* 0x00000006ff158819 */ /* 0x000fca0000011615 */
[----:B------:R-:W-:Y:S02]  /*3d10*/  @!P0 IMAD R20, R21, -0x60, R20 ;  /* 0xffffffa015148824 */ /* 0x000fe400078e0214 */
[----:B------:R-:W-:-:S05]  /*3d20*/  @!P0 IMAD.IADD R21, R24, 0x1, R21 ;  /* 0x0000000118158824 */ /* 0x000fca00078e0215 */
[----:B------:R-:W-:-:S05]  /*3d30*/  @!P0 LEA R20, R20, R21, 0x6 ;  /* 0x0000001514148211 */ /* 0x000fca00078e30ff */
[----:B------:R0:W-:Y:S02]  /*3d40*/  @!P0 STS.U8 [R20+UR4+0x1800], RZ ;  /* 0x001800ff14008988 */ /* 0x0001e40008000004 */
.L_x_1368:
[----:B------:R-:W-:Y:S05]  /*3d50*/  BSYNC.RECONVERGENT B0 ;  /* 0x0000000000007941 */ /* 0x000fea0003800200 */
.L_x_1367:
        /* <DEDUP_REMOVED lines=12> */
.L_x_1378:
[----:B0-----:R-:W-:-:S04]  /*3e20*/  IMAD R21, R9, 0x60, R23 ;  /* 0x0000006009157824 */ /* 0x001fc800078e0217 */
[C---:B-12---:R-:W-:Y:S01]  /*3e30*/  VIADD R29, R21.reuse, 0x180 ;  /* 0x00000180151d7836 */ /* 0x046fe20000000000 */
[CC--:B------:R-:W-:Y:S02]  /*3e40*/  IADD3 R24, P1, PT, R21.reuse, R110.reuse, RZ ;  /* 0x0000006e15187210 */ /* 0x0c0fe40007f3e0ff */
[C---:B------:R-:W-:Y:S02]  /*3e50*/  IADD3 R27, PT, PT, R21.reuse, 0x100, RZ ;  /* 0x00000100151b7810 */ /* 0x040fe40007ffe0ff */
[----:B------:R-:W-:Y:S01]  /*3e60*/  IADD3 R25, PT, PT, R21, 0x80, RZ ;  /* 0x0000008015197810 */ /* 0x000fe20007ffe0ff */
[--C-:B------:R-:W-:Y:S01]  /*3e70*/  IMAD.X R31, RZ, RZ, R4.reuse, P1 ;  /* 0x000000ffff1f7224 */ /* 0x100fe200008e0604 */
[-C--:B------:R-:W-:Y:S02]  /*3e80*/  IADD3 R27, P3, PT, R27, R110.reuse, RZ ;  /* 0x0000006e1b1b7210 */ /* 0x080fe40007f7e0ff */
[----:B------:R-:W-:Y:S02]  /*3e90*/  LEA R20, P1, R24, UR8, 0x1 ;  /* 0x0000000818147c11 */ /* 0x000fe4000f8208ff */
[-C--:B------:R-:W-:Y:S01]  /*3ea0*/  IADD3 R25, P2, PT, R25, R110.reuse, RZ ;  /* 0x0000006e19197210 */ /* 0x080fe20007f5e0ff */
[----:B------:R-:W-:Y:S01]  /*3eb0*/  IMAD.X R32, RZ, RZ, R4, P3 ;  /* 0x000000ffff207224 */ /* 0x000fe200018e0604 */
[----:B------:R-:W-:-:S02]  /*3ec0*/  IADD3 R29, P4, PT, R29, R110, RZ ;  /* 0x0000006e1d1d7210 */ /* 0x000fc40007f9e0ff */
[----:B------:R-:W-:Y:S02]  /*3ed0*/  LEA.HI.X R21, R24, UR9, R31, 0x1, P1 ;  /* 0x0000000918157c11 */ /* 0x000fe400088f0c1f */
[-C--:B------:R-:W-:Y:S02]  /*3ee0*/  IADD3.X R34, PT, PT, RZ, R4.reuse, RZ, P2, !PT ;  /* 0x00000004ff227210 */ /* 0x080fe400017fe4ff */
[----:B------:R-:W-:Y:S02]  /*3ef0*/  LEA R24, P1, R25, UR8, 0x1 ;  /* 0x0000000819187c11 */ /* 0x000fe4000f8208ff */
[----:B------:R-:W-:Y:S01]  /*3f00*/  LEA R26, P2, R27, UR8, 0x1 ;  /* 0x000000081b1a7c11 */ /* 0x000fe2000f8408ff */
[----:B------:R-:W2:Y:S01]  /*3f10*/  LDG.E.U16.CONSTANT R21, desc[UR6][R20.64] ;  /* 0x0000000614157981 */ /* 0x000ea2000c1e9500 */
[----:B------:R-:W-:Y:S02]  /*3f20*/  IADD3.X R30, PT, PT, RZ, R4, RZ, P4, !PT ;  /* 0x00000004ff1e7210 */ /* 0x000fe400027fe4ff */
        /* <DEDUP_REMOVED lines=15> */
.L_x_1377:
[----:B------:R-:W-:Y:S05]  /*4020*/  BSYNC.RECONVERGENT B1 ;  /* 0x0000000000017941 */ /* 0x000fea0003800200 */
.L_x_1376:
        /* <DEDUP_REMOVED lines=22> */
.L_x_1380:
[----:B------:R-:W-:Y:S05]  /*4190*/  BSYNC.RECONVERGENT B1 ;  /* 0x0000000000017941 */ /* 0x000fea0003800200 */
.L_x_1379:
        /* <DEDUP_REMOVED lines=11> */
.L_x_1375:
[----:B0-----:R-:W-:Y:S05]  /*4250*/  BSYNC.RECONVERGENT B0 ;  /* 0x0000000000007941 */ /* 0x001fea0003800200 */
.L_x_1374:
[----:B------:R-:W-:Y:S01]  /*4260*/  BSSY.RECONVERGENT B0, `(.L_x_1381) ;  /* 0x0000019000007945 */ /* 0x000fe20003800200 */
[----:B----4-:R-:W-:Y:S01]  /*4270*/  MOV R21, RZ ;  /* 0x000000ff00157202 */ /* 0x010fe20000000f00 */
[----:B------:R-:W-:-:S07]  /*4280*/  IMAD.MOV.U32 R20, RZ, RZ, R95 ;  /* 0x000000ffff147224 */ /* 0x000fce00078e005f */
.L_x_1382:
        /* <DEDUP_REMOVED lines=23> */
.L_x_1381:
        /* <DEDUP_REMOVED lines=16> */
.L_x_1386:
[----:B------:R-:W-:Y:S05]  /*4500*/  BSYNC.RECONVERGENT B1 ;  /* 0x0000000000017941 */ /* 0x000fea0003800200 */
.L_x_1385:
        /* <DEDUP_REMOVED lines=17> */
.L_x_1384:
[----:B------:R-:W-:Y:S05]  /*4620*/  BSYNC.RECONVERGENT B0 ;  /* 0x0000000000007941 */ /* 0x000fea0003800200 */
.L_x_1383:
        /* <DEDUP_REMOVED lines=19> */
.L_x_1388:
        /* <DEDUP_REMOVED lines=49> */
.L_x_1387:
        /* <DEDUP_REMOVED lines=10> */
[----:B-123--:R-:W-:Y:S05]  /*4b10*/  CALL.REL.NOINC `($__internal_20_$__cuda_sm20_rcp_rn_f32_slowpath) ;  /* 0x0000002800647944 */ /* 0x00efea0003c00000 */
[----:B------:R-:W-:Y:S01]  /*4b20*/  IMAD.MOV.U32 R21, RZ, RZ, R22 ;  /* 0x000000ffff157224 */ /* 0x000fe200078e0016 */
[----:B------:R-:W-:Y:S06]  /*4b30*/  BRA `(.L_x_1391) ;  /* 0x0000000000107947 */ /* 0x000fec0003800000 */
.L_x_1390:
[----:B----4-:R-:W0:Y:S02]  /*4b40*/  MUFU.RCP R21, R40 ;  /* 0x0000002800157308 */ /* 0x010e240000001000 */
[----:B0-----:R-:W-:-:S04]  /*4b50*/  FFMA R20, R21, R40, -1 ;  /* 0xbf80000015147423 */ /* 0x001fc80000000028 */
[----:B------:R-:W-:-:S04]  /*4b60*/  FADD.FTZ R20, -R20, -RZ ;  /* 0x800000ff14147221 */ /* 0x000fc80000010100 */
[----:B------:R-:W-:-:S07]  /*4b70*/  FFMA R21, R21, R20, R21 ;  /* 0x0000001415157223 */ /* 0x000fce0000000015 */
.L_x_1391:
[----:B------:R-:W-:Y:S05]  /*4b80*/  BSYNC.RECONVERGENT B0 ;  /* 0x0000000000007941 */ /* 0x000fea0003800200 */
.L_x_1389:
        /* <DEDUP_REMOVED lines=8> */
.L_x_1404:
[----:B------:R-:W-:Y:S01]  /*4c10*/  ISETP.GE.AND P0, PT, R19, 0x1, PT ;  /* 0x000000011300780c */ /* 0x000fe20003f06270 */
[----:B------:R-:W-:Y:S01]  /*4c20*/  IMAD.MOV.U32 R99, RZ, RZ, -0xeb60d36 ;  /* 0xf149f2caff637424 */ /* 0x000fe200078e00ff */
[----:B------:R-:W-:-:S11]  /*4c30*/  IADD3 R101, PT, PT, R96, R105, RZ ;  /* 0x0000006960657210 */ /* 0x000fd60007ffe0ff */
[----:B01----:R-:W-:Y:S05]  /*4c40*/  @!P0 BRA `(.L_x_1394) ;  /* 0x0000000400d88947 */ /* 0x003fea0003800000 */
[----:B------:R-:W-:Y:S01]  /*4c50*/  ISETP.GE.AND P0, PT, R11, 0x8, PT ;  /* 0x000000080b00780c */ /* 0x000fe20003f06270 */
[----:B------:R-:W-:Y:S01]  /*4c60*/  IMAD.MOV.U32 R20, RZ, RZ, RZ ;  /* 0x000000ffff147224 */ /* 0x000fe200078e00ff */
[----:B------:R-:W-:-:S11]  /*4c70*/  MOV R99, 0xf149f2ca ;  /* 0xf149f2ca00637802 */ /* 0x000fd60000000f00 */
[----:B------:R-:W-:Y:S05]  /*4c80*/  @!P0 BRA `(.L_x_1395) ;  /* 0x0000000000e08947 */ /* 0x000fea0003800000 */
[----:B------:R-:W-:Y:S01]  /*4c90*/  MOV R99, 0xf149f2ca ;  /* 0xf149f2ca00637802 */ /* 0x000fe20000000f00 */
[----:B------:R-:W-:-:S07]  /*4ca0*/  IMAD.MOV.U32 R20, RZ, RZ, RZ ;  /* 0x000000ffff147224 */ /* 0x000fce00078e00ff */
.L_x_1396:
[C---:B-12---:R-:W-:Y:S02]  /*4cb0*/  IADD3 R28, PT, PT, R20.reuse, R9, RZ ;  /* 0x00000009141c7210 */ /* 0x046fe40007ffe0ff */
[----:B------:R-:W-:Y:S01]  /*4cc0*/  LEA R21, R105, R20, 0x6 ;  /* 0x0000001469157211 */ /* 0x000fe200078e30ff */
[----:B------:R-:W-:Y:S01]  /*4cd0*/  VIADD R20, R20, 0x8 ;  /* 0x0000000814147836 */ /* 0x000fe20000000000 */
[CC--:B------:R-:W-:Y:S01]  /*4ce0*/  ISETP.GT.U32.AND P0, PT, R28.reuse, R101.reuse, PT ;  /* 0x000000651c00720c */ /* 0x0c0fe20003f04070 */
[C---:B------:R-:W-:Y:S01]  /*4cf0*/  VIADD R22, R28.reuse, 0x1 ;  /* 0x000000011c167836 */ /* 0x040fe20000000000 */
[----:B------:R-:W-:Y:S02]  /*4d00*/  LEA R25, R21, UR4, 0x2 ;  /* 0x0000000415197c11 */ /* 0x000fe4000f8e10ff */
[----:B------:R-:W-:Y:S02]  /*4d10*/  IADD3 R24, PT, PT, R28, 0x3, RZ ;  /* 0x000000031c187810 */ /* 0x000fe40007ffe0ff */
[-C--:B------:R-:W-:Y:S01]  /*4d20*/  ISETP.GT.U32.AND P6, PT, R22, R101.reuse, PT ;  /* 0x000000651600720c */ /* 0x080fe20003fc4070 */
[----:B------:R-:W-:Y:S01]  /*4d30*/  VIADD R22, R28, 0x2 ;  /* 0x000000021c167836 */ /* 0x000fe20000000000 */
[----:B------:R-:W-:Y:S01]  /*4d40*/  ISETP.GT.U32.AND P4, PT, R24, R101, PT ;  /* 0x000000651800720c */ /* 0x000fe20003f84070 */
[C---:B------:R-:W-:Y:S01]  /*4d50*/  VIADD R24, R28.reuse, 0x4 ;  /* 0x000000041c187836 */ /* 0x040fe20000000000 */
[----:B------:R-:W-:-:S02]  /*4d60*/  IADD3 R26, PT, PT, R28, 0x5, RZ ;  /* 0x000000051c1a7810 */ /* 0x000fc40007ffe0ff */
[-C--:B------:R-:W-:Y:S01]  /*4d70*/  ISETP.GT.U32.AND P5, PT, R22, R101.reuse, PT ;  /* 0x000000651600720c */ /* 0x080fe20003fa4070 */
[----:B------:R-:W0:Y:S01]  /*4d80*/  @!P0 LDS R21, [R25+0x6000] ;  /* 0x0060000019158984 */ /* 0x000e220000000800 */
[-C--:B------:R-:W-:Y:S01]  /*4d90*/  ISETP.GT.U32.AND P3, PT, R24, R101.reuse, PT ;  /* 0x000000651800720c */ /* 0x080fe20003f64070 */
[----:B------:R-:W-:Y:S01]  /*4da0*/  VIADD R24, R28, 0x6 ;  /* 0x000000061c187836 */ /* 0x000fe20000000000 */
[----:B------:R-:W-:-:S03]  /*4db0*/  ISETP.GT.U32.AND P2, PT, R26, R101, PT ;  /* 0x000000651a00720c */ /* 0x000fc60003f44070 */
[----:B---3--:R-:W1:Y:S04]  /*4dc0*/  @!P6 LDS R23, [R25+0x6004] ;  /* 0x006004001917e984 */ /* 0x008e680000000800 */
        /* <DEDUP_REMOVED lines=35> */
[----:B------:R-:W-:-:S07]  /*5000*/  MOV R20, R103 ;  /* 0x0000006700147202 */ /* 0x000fce0000000f00 */
.L_x_1395:
[----:B------:R-:W-:-:S13]  /*5010*/  ISETP.NE.AND P0, PT, R84, RZ, PT ;  /* 0x000000ff5400720c */ /* 0x000fda0003f05270 */
[----:B------:R-:W-:Y:S05]  /*5020*/  @!P0 BRA `(.L_x_1394) ;  /* 0x0000000000e08947 */ /* 0x000fea0003800000 */
[----:B------:R-:W-:Y:S01]  /*5030*/  ISETP.NE.AND P5, PT, R102, RZ, PT ;  /* 0x000000ff6600720c */ /* 0x000fe20003fa5270 */
[----:B------:R-:W-:-:S12]  /*5040*/  @!P1 BRA `(.L_x_1397) ;  /* 0x00000000006c9947 */ /* 0x000fd80003800000 */
[C---:B------:R-:W-:Y:S01]  /*5050*/  IMAD.IADD R26, R20.reuse, 0x1, R9 ;  /* 0x00000001141a7824 */ /* 0x040fe200078e0209 */
[----:B------:R-:W-:Y:S02]  /*5060*/  LEA R21, R105, R20, 0x6 ;  /* 0x0000001469157211 */ /* 0x000fe400078e30ff */
        /* <DEDUP_REMOVED lines=10> */
[----:B---3--:R-:W3:Y:S04]  /*5110*/  @!P2 LDS R23, [R25+0x6004] ;  /* 0x006004001917a984 */ /* 0x008ee80000000800 */
[----:B------:R-:W4:Y:S04]  /*5120*/  @!P3 LDS R24, [R25+0x6008] ;  /* 0x006008001918b984 */ /* 0x000f280000000800 */
[----:B------:R-:W5:Y:S01]  /*5130*/  @!P4 LDS R26, [R25+0x600c] ;  /* 0x00600c00191ac984 */ /* 0x000f620000000800 */
[----:B0-----:R-:W-:-:S02]  /*5140*/  @!P0 I2FP.F32.S32 R21, R21 ;  /* 0x0000001500158245 */ /* 0x001fc40000201400 */
[----:B---3--:R-:W-:-:S03]  /*5150*/  @!P2 I2FP.F32.S32 R23, R23 ;  /* 0x000000170017a245 */ /* 0x008fc60000201400 */
[C---:B------:R-:W-:Y:S01]  /*5160*/  @!P0 FMUL R22, R104.reuse, R21 ;  /* 0x0000001568168220 */ /* 0x040fe20000400000 */
[----:B----4-:R-:W-:Y:S01]  /*5170*/  @!P3 I2FP.F32.S32 R21, R24 ;  /* 0x000000180015b245 */ /* 0x010fe20000201400 */
[----:B------:R-:W-:-:S03]  /*5180*/  @!P2 FMUL R24, R104, R23 ;  /* 0x000000176818a220 */ /* 0x000fc60000400000 */
[----:B------:R-:W-:Y:S02]  /*5190*/  @!P0 FMNMX R99, R99, R22, !PT ;  /* 0x0000001663638209 */ /* 0x000fe40007800000 */
[----:B-----5:R-:W-:Y:S01]  /*51a0*/  @!P4 I2FP.F32.S32 R23, R26 ;  /* 0x0000001a0017c245 */ /* 0x020fe20000201400 */
[----:B------:R-:W-:Y:S01]  /*51b0*/  @!P3 FMUL R22, R104, R21 ;  /* 0x000000156816b220 */ /* 0x000fe20000400000 */
[----:B------:R-:W-:-:S03]  /*51c0*/  @!P2 FMNMX R99, R99, R24, !PT ;  /* 0x000000186363a209 */ /* 0x000fc60007800000 */
[----:B------:R-:W-:Y:S01]  /*51d0*/  @!P4 FMUL R24, R104, R23 ;  /* 0x000000176818c220 */ /* 0x000fe20000400000 */
[----:B------:R-:W-:-:S04]  /*51e0*/  @!P3 FMNMX R99, R99, R22, !PT ;  /* 0x000000166363b209 */ /* 0x000fc80007800000 */
[----:B------:R-:W-:-:S07]  /*51f0*/  @!P4 FMNMX R99, R99, R24, !PT ;  /* 0x000000186363c209 */ /* 0x000fce0007800000 */
.L_x_1397:
[----:B------:R-:W-:Y:S05]  /*5200*/  @!P5 BRA `(.L_x_1394) ;  /* 0x000000000068d947 */ /* 0x000fea0003800000 */
[----:B------:R-:W-:Y:S02]  /*5210*/  ISETP.NE.AND P2, PT, R102, 0x1, PT ;  /* 0x000000016600780c */ /* 0x000fe40003f45270 */
[----:B------:R-:W-:-:S11]  /*5220*/  LOP3.LUT P0, RZ, R18, 0x1, RZ, 0xc0, !PT ;  /* 0x0000000112ff7812 */ /* 0x000fd6000780c0ff */
[----:B------:R-:W-:Y:S05]  /*5230*/  @!P2 BRA `(.L_x_1398) ;  /* 0x00000000003ca947 */ /* 0x000fea0003800000 */
[C---:B------:R-:W-:Y:S02]  /*5240*/  IMAD.IADD R22, R20.reuse, 0x1, R9 ;  /* 0x0000000114167824 */ /* 0x040fe400078e0209 */
[----:B------:R-:W-:Y:S01]  /*5250*/  IMAD R21, R105, 0x40, R20 ;  /* 0x0000004069157824 */ /* 0x000fe200078e0214 */
[----:B------:R-:W-:Y:S02]  /*5260*/  IADD3 R20, PT, PT, R20, 0x2, RZ ;  /* 0x0000000214147810 */ /* 0x000fe40007ffe0ff */
[CC--:B------:R-:W-:Y:S02]  /*5270*/  ISETP.GT.U32.AND P2, PT, R22.reuse, R101.reuse, PT ;  /* 0x000000651600720c */ /* 0x0c0fe40003f44070 */
[----:B------:R-:W-:Y:S02]  /*5280*/  IADD3 R22, PT, PT, R22, 0x1, RZ ;  /* 0x0000000116167810 */ /* 0x000fe40007ffe0ff */
[----:B------:R-:W-:Y:S02]  /*5290*/  LEA R25, R21, UR4, 0x2 ;  /* 0x0000000415197c11 */ /* 0x000fe4000f8e10ff */
[----:B------:R-:W-:-:S07]  /*52a0*/  ISETP.GT.U32.AND P3, PT, R22, R101, PT ;  /* 0x000000651600720c */ /* 0x000fce0003f64070 */
[----:B------:R-:W0:Y:S06]  /*52b0*/  @!P2 LDS R21, [R25+0x6000] ;  /* 0x006000001915a984 */ /* 0x000e2c0000000800 */
[----:B---3--:R-:W3:Y:S01]  /*52c0*/  @!P3 LDS R23, [R25+0x6004] ;  /* 0x006004001917b984 */ /* 0x008ee20000000800 */
[----:B0-----:R-:W-:-:S05]  /*52d0*/  @!P2 I2FP.F32.S32 R21, R21 ;  /* 0x000000150015a245 */ /* 0x001fca0000201400 */
[----:B------:R-:W-:Y:S01]  /*52e0*/  @!P2 FMUL R22, R104, R21 ;  /* 0x000000156816a220 */ /* 0x000fe20000400000 */
[----:B---3--:R-:W-:-:S04]  /*52f0*/  @!P3 I2FP.F32.S32 R23, R23 ;  /* 0x000000170017b245 */ /* 0x008fc80000201400 */
[----:B------:R-:W-:Y:S01]  /*5300*/  @!P2 FMNMX R99, R99, R22, !PT ;  /* 0x000000166363a209 */ /* 0x000fe20007800000 */
[----:B------:R-:W-:-:S05]  /*5310*/  @!P3 FMUL R24, R104, R23 ;  /* 0x000000176818b220 */ /* 0x000fca0000400000 */
[----:B------:R-:W-:-:S07]  /*5320*/  @!P3 FMNMX R99, R99, R24, !PT ;  /* 0x000000186363b209 */ /* 0x000fce0007800000 */
.L_x_1398:
[----:B------:R-:W-:-:S05]  /*5330*/  IMAD.IADD R22, R20, 0x1, R9 ;  /* 0x0000000114167824 */ /* 0x000fca00078e0209 */
[----:B------:R-:W-:-:S13]  /*5340*/  ISETP.GT.U32.OR P0, PT, R22, R101, !P0 ;  /* 0x000000651600720c */ /* 0x000fda0004704470 */
[----:B------:R-:W-:-:S04]  /*5350*/  @!P0 LEA R20, R105, R20, 0x6 ;  /* 0x0000001469148211 */ /* 0x000fc800078e30ff */
[----:B------:R-:W-:-:S06]  /*5360*/  @!P0 LEA R20, R20, UR4, 0x2 ;  /* 0x0000000414148c11 */ /* 0x000fcc000f8e10ff */
[----:B------:R-:W0:Y:S02]  /*5370*/  @!P0 LDS R20, [R20+0x6000] ;  /* 0x0060000014148984 */ /* 0x000e240000000800 */
[----:B0-----:R-:W-:-:S05]  /*5380*/  @!P0 I2FP.F32.S32 R21, R20 ;  /* 0x0000001400158245 */ /* 0x001fca0000201400 */
[----:B------:R-:W-:-:S05]  /*5390*/  @!P0 FMUL R22, R104, R21 ;  /* 0x0000001568168220 */ /* 0x000fca0000400000 */
[----:B------:R-:W-:-:S07]  /*53a0*/  @!P0 FMNMX R99, R99, R22, !PT ;  /* 0x0000001663638209 */ /* 0x000fce0007800000 */
.L_x_1394:
        /* <DEDUP_REMOVED lines=166> */
[----:B------:R-:W-:Y:S01]  /*5e10*/  MOV R24, RZ ;  /* 0x000000ff00187202 */ /* 0x000fe20000000f00 */
[----:B------:R-:W-:-:S07]  /*5e20*/  IMAD.MOV.U32 R26, RZ, RZ, RZ ;  /* 0x000000ffff1a7224 */ /* 0x000fce00078e00ff */
.L_x_1403:
[----:B------:R-:W-:Y:S01]  /*5e30*/  IADD3 R20, PT, PT, R26, R9, RZ ;  /* 0x000000091a147210 */ /* 0x000fe20007ffe0ff */
[----:B------:R-:W-:Y:S03]  /*5e40*/  BSSY.RECONVERGENT B1, `(.L_x_1400) ;  /* 0x000005e000017945 */ /* 0x000fe60003800200 */
[----:B------:R-:W-:-:S13]  /*5e50*/  ISETP.GT.U32.AND P0, PT, R20, R101, PT ;  /* 0x000000651400720c */ /* 0x000fda0003f04070 */
[----:B0-----:R-:W-:Y:S05]  /*5e60*/  @P0 BRA `(.L_x_1401) ;  /* 0x00000004006c0947 */ /* 0x001fea0003800000 */
[----:B------:R-:W-:Y:S01]  /*5e70*/  IMAD R20, R105, 0x40, R26 ;  /* 0x0000004069147824 */ /* 0x000fe200078e021a */
[----:B------:R-:W-:Y:S01]  /*5e80*/  MOV R22, 0x3bbb989d ;  /* 0x3bbb989d00167802 */ /* 0x000fe20000000f00 */
[----:B------:R-:W-:Y:S02]  /*5e90*/  IMAD.MOV.U32 R23, RZ, RZ, 0x437c0000 ;  /* 0x437c0000ff177424 */ /* 0x000fe400078e00ff */
[----:B------:R-:W-:Y:S01]  /*5ea0*/  IMAD.MOV.U32 R25, RZ, RZ, RZ ;  /* 0x000000ffff197224 */ /* 0x000fe200078e00ff */
        /* <DEDUP_REMOVED lines=12> */
[----:B------:R-:W-:-:S07]  /*5f70*/  FADD R24, R24, R35 ;  /* 0x0000002318187221 */ /* 0x000fce0000000000 */
.L_x_1402:
[----:B------:R-:W-:Y:S01]  /*5f80*/  IMAD R20, R26, 0x60, R25 ;  /* 0x000000601a147824 */ /* 0x000fe200078e0219 */
[C---:B0-----:R-:W-:Y:S01]  /*5f90*/  LEA R33, R25.reuse, R98, 0x2 ;  /* 0x0000006219217211 */ /* 0x041fe200078e10ff */
[----:B------:R-:W-:-:S03]  /*5fa0*/  VIADD R25, R25, 0x10 ;  /* 0x0000001019197836 */ /* 0x000fc60000000000 */
        /* <DEDUP_REMOVED lines=71> */
.L_x_1401:
[----:B------:R-:W-:Y:S05]  /*6420*/  BSYNC.RECONVERGENT B1 ;  /* 0x0000000000017941 */ /* 0x000fea0003800200 */
.L_x_1400:
[----:B------:R-:W-:-:S04]  /*6430*/  IADD3 R26, PT, PT, R26, 0x1, RZ ;  /* 0x000000011a1a7810 */ /* 0x000fc80007ffe0ff */
[----:B------:R-:W-:-:S13]  /*6440*/  ISETP.NE.AND P0, PT, R26, R18, PT ;  /* 0x000000121a00720c */ /* 0x000fda0003f05270 */
[----:B------:R-:W-:Y:S05]  /*6450*/  @P0 BRA `(.L_x_1403) ;  /* 0xfffffff800740947 */ /* 0x000fea000383ffff */
[----:B------:R1:W2:Y:S02]  /*6460*/  LDS R107, [R100+0xa110] ;  /* 0x00a11000646b7984 */ /* 0x0002a40000000800 */
.L_x_1399:
[----:B--2---:R-:W-:Y:S01]  /*6470*/  FADD R107, R24, R107 ;  /* 0x0000006b186b7221 */ /* 0x004fe20000000000 */
[----:B------:R4:W-:Y:S01]  /*6480*/  STS [R100+0xa010], R99 ;  /* 0x00a0106364007388 */ /* 0x0009e20000000800 */
[----:B------:R-:W-:-:S03]  /*6490*/  VIADD R105, R105, 0x4 ;  /* 0x0000000469697836 */ /* 0x000fc60000000000 */
[----:B------:R4:W-:Y:S02]  /*64a0*/  STS [R100+0xa110], R107 ;  /* 0x00a1106b64007388 */ /* 0x0009e40000000800 */
[----:B------:R-:W-:-:S13]  /*64b0*/  ISETP.GE.AND P0, PT, R105, R94, PT ;  /* 0x0000005e6900720c */ /* 0x000fda0003f06270 */
[----:B----4-:R-:W-:Y:S05]  /*64c0*/  @!P0 BRA `(.L_x_1404) ;  /* 0xffffffe400d08947 */ /* 0x010fea000383ffff */
.L_x_1393:
[----:B------:R-:W-:Y:S05]  /*64d0*/  BSYNC.RECONVERGENT B0 ;  /* 0x0000000000007941 */ /* 0x000fea0003800200 */
.L_x_1392:
        /* <DEDUP_REMOVED lines=22> */
.L_x_1410:
        /* <DEDUP_REMOVED lines=16> */
[----:B0123--:R-:W-:Y:S05]  /*6740*/  CALL.REL.NOINC `($__internal_21_$__cuda_sm3x_div_rn_noftz_f32_slowpath) ;  /* 0x00000010002c7944 */ /* 0x00ffea0003c00000 */
[----:B------:R-:W-:-:S07]  /*6750*/  MOV R5, R29 ;  /* 0x0000001d00057202 */ /* 0x000fce0000000f00 */
.L_x_1409:
[----:B------:R-:W-:Y:S05]  /*6760*/  BSYNC.RECONVERGENT B1 ;  /* 0x0000000000017941 */ /* 0x000fea0003800200 */
.L_x_1408:
        /* <DEDUP_REMOVED lines=12> */
.L_x_1407:
[----:B------:R-:W-:Y:S05]  /*6830*/  BSYNC.RECONVERGENT B0 ;  /* 0x0000000000007941 */ /* 0x000fea0003800200 */
.L_x_1406:
[----:B------:R-:W-:Y:S01]  /*6840*/  ISETP.GE.U32.AND P0, PT, R10, 0x180, PT ;  /* 0x000001800a00780c */ /* 0x000fe20003f06070 */
[----:B------:R-:W0:-:S12]  /*6850*/  LDCU.64 UR10, c[0x0][0x398] ;  /* 0x00007300ff0a77ac */ /* 0x000e180008000a00 */
[----:B0-----:R-:W-:Y:S05]  /*6860*/  @!P0 EXIT ;  /* 0x000000000000894d */ /* 0x001fea0003800000 */
.L_x_1419:
        /* <DEDUP_REMOVED lines=18> */
[----:B-123--:R-:W-:Y:S05]  /*6990*/  CALL.REL.NOINC `($__internal_21_$__cuda_sm3x_div_rn_noftz_f32_slowpath) ;  /* 0x0000000c00987944 */ /* 0x00efea0003c00000 */
[----:B------:R-:W-:-:S07]  /*69a0*/  MOV R0, R29 ;  /* 0x0000001d00007202 */ /* 0x000fce0000000f00 */
.L_x_1412:
[----:B------:R-:W-:Y:S05]  /*69b0*/  BSYNC.RECONVERGENT B0 ;  /* 0x0000000000007941 */ /* 0x000fea0003800200 */
.L_x_1411:
        /* <DEDUP_REMOVED lines=27> */
[----:B-123--:R-:W-:Y:S05]  /*6b70*/  CALL.REL.NOINC `($__internal_21_$__cuda_sm3x_div_rn_noftz_f32_slowpath) ;  /* 0x0000000c00207944 */ /* 0x00efea0003c00000 */
[----:B------:R-:W-:-:S07]  /*6b80*/  MOV R0, R29 ;  /* 0x0000001d00007202 */ /* 0x000fce0000000f00 */
.L_x_1414:
[----:B------:R-:W-:Y:S05]  /*6b90*/  BSYNC.RECONVERGENT B0 ;  /* 0x0000000000007941 */ /* 0x000fea0003800200 */
.L_x_1413:
        /* <DEDUP_REMOVED lines=29> */
.L_x_1416:
[----:B------:R-:W-:Y:S05]  /*6d70*/  BSYNC.RECONVERGENT B0 ;  /* 0x0000000000007941 */ /* 0x000fea0003800200 */
.L_x_1415:
        /* <DEDUP_REMOVED lines=29> */
.L_x_1418:
[----:B------:R-:W-:Y:S05]  /*6f50*/  BSYNC.RECONVERGENT B0 ;  /* 0x0000000000007941 */ /* 0x000fea0003800200 */
.L_x_1417:
        /* <DEDUP_REMOVED lines=12> */
.L_x_1323:
[----:B-1----:R-:W-:Y:S01]  /*7020*/  MOV R32, R14 ;  /* 0x0000000e00207202 */ /* 0x002fe20000000f00 */
[----:B------:R-:W-:Y:S01]  /*7030*/  IMAD.MOV.U32 R33, RZ, RZ, 0x10 ;  /* 0x00000010ff217424 */ /* 0x000fe200078e00ff */
[----:B------:R-:W-:Y:S01]  /*7040*/  MOV R34, 0x1f ;  /* 0x0000001f00227802 */ /* 0x000fe20000000f00 */
[----:B------:R-:W-:-:S07]  /*7050*/  IMAD.MOV.U32 R31, RZ, RZ, -0x1 ;  /* 0xffffffffff1f7424 */ /* 0x000fce00078e00ff */
[----:B-----5:R-:W-:Y:S05]  /*7060*/  WARPSYNC.COLLECTIVE R31, `(.L_x_1420) ;  /* 0x000000001f087348 */ /* 0x020fea0003c00000 */
[----:B------:R0:W1:Y:S02]  /*7070*/  SHFL.BFLY P0, R30, R32, R33, R34 ;  /* 0x0c000021201e7389 */ /* 0x0000640000000022 */
[----:B01---5:R-:W-:Y:S05]  /*7080*/  ENDCOLLECTIVE ;  /* 0x000000000000791b */ /* 0x023fea0003800000 */
.L_x_1420:
[----:B------:R-:W-:Y:S02]  /*7090*/  MOV R33, 0x8 ;  /* 0x0000000800217802 */ /* 0x000fe40000000f00 */
[----:B------:R-:W-:-:S04]  /*70a0*/  MOV R13, R30 ;  /* 0x0000001e000d7202 */ /* 0x000fc80000000f00 */
[----:B------:R-:W-:-:S05]  /*70b0*/  FMNMX R13, R14, R13, !PT ;  /* 0x0000000d0e0d7209 */ /* 0x000fca0007800000 */
[----:B------:R-:W-:-:S07]  /*70c0*/  IMAD.MOV.U32 R32, RZ, RZ, R13 ;  /* 0x000000ffff207224 */ /* 0x000fce00078e000d */
[----:B------:R-:W-:Y:S05]  /*70d0*/  WARPSYNC.COLLECTIVE R31, `(.L_x_1421) ;  /* 0x000000001f087348 */ /* 0x000fea0003c00000 */
[----:B------:R0:W1:Y:S02]  /*70e0*/  SHFL.BFLY P0, R30, R32, R33, R34 ;  /* 0x0c000021201e7389 */ /* 0x0000640000000022 */
[----:B01----:R-:W-:Y:S05]  /*70f0*/  ENDCOLLECTIVE ;  /* 0x000000000000791b */ /* 0x003fea0003800000 */
.L_x_1421:
[----:B------:R-:W-:Y:S02]  /*7100*/  IMAD.MOV.U32 R33, RZ, RZ, 0x4 ;  /* 0x00000004ff217424 */ /* 0x000fe400078e00ff */
[----:B------:R-:W-:-:S05]  /*7110*/  IMAD.MOV.U32 R6, RZ, RZ, R30 ;  /* 0x000000ffff067224 */ /* 0x000fca00078e001e */
[----:B------:R-:W-:-:S04]  /*7120*/  FMNMX R6, R13, R6, !PT ;  /* 0x000000060d067209 */ /* 0x000fc80007800000 */
[----:B------:R-:W-:-:S07]  /*7130*/  MOV R32, R6 ;  /* 0x0000000600207202 */ /* 0x000fce0000000f00 */
[----:B------:R-:W-:Y:S05]  /*7140*/  WARPSYNC.COLLECTIVE R31, `(.L_x_1422) ;  /* 0x000000001f087348 */ /* 0x000fea0003c00000 */
[----:B------:R0:W1:Y:S02]  /*7150*/  SHFL.BFLY P0, R30, R32, R33, R34 ;  /* 0x0c000021201e7389 */ /* 0x0000640000000022 */
[----:B01----:R-:W-:Y:S05]  /*7160*/  ENDCOLLECTIVE ;  /* 0x000000000000791b */ /* 0x003fea0003800000 */
.L_x_1422:
[----:B------:R-:W-:Y:S02]  /*7170*/  MOV R33, 0x2 ;  /* 0x0000000200217802 */ /* 0x000fe40000000f00 */
[----:B------:R-:W-:-:S04]  /*7180*/  MOV R15, R30 ;  /* 0x0000001e000f7202 */ /* 0x000fc80000000f00 */
[----:B------:R-:W-:-:S05]  /*7190*/  FMNMX R15, R6, R15, !PT ;  /* 0x0000000f060f7209 */ /* 0x000fca0007800000 */
[----:B------:R-:W-:-:S07]  /*71a0*/  IMAD.MOV.U32 R32, RZ, RZ, R15 ;  /* 0x000000ffff207224 */ /* 0x000fce00078e000f */
[----:B------:R-:W-:Y:S05]  /*71b0*/  WARPSYNC.COLLECTIVE R31, `(.L_x_1423) ;  /* 0x000000001f087348 */ /* 0x000fea0003c00000 */
[----:B------:R0:W1:Y:S02]  /*71c0*/  SHFL.BFLY P0, R30, R32, R33, R34 ;  /* 0x0c000021201e7389 */ /* 0x0000640000000022 */
[----:B01----:R-:W-:Y:S05]  /*71d0*/  ENDCOLLECTIVE ;  /* 0x000000000000791b */ /* 0x003fea0003800000 */
.L_x_1423:
[----:B------:R-:W-:Y:S02]  /*71e0*/  IMAD.MOV.U32 R33, RZ, RZ, 0x1 ;  /* 0x00000001ff217424 */ /* 0x000fe400078e00ff */
[----:B------:R-:W-:-:S05]  /*71f0*/  IMAD.MOV.U32 R12, RZ, RZ, R30 ;  /* 0x000000ffff0c7224 */ /* 0x000fca00078e001e */
[----:B------:R-:W-:-:S04]  /*7200*/  FMNMX R12, R15, R12, !PT ;  /* 0x0000000c0f0c7209 */ /* 0x000fc80007800000 */
[----:B------:R-:W-:-:S07]  /*7210*/  MOV R32, R12 ;  /* 0x0000000c00207202 */ /* 0x000fce0000000f00 */
[----:B------:R-:W-:Y:S05]  /*7220*/  WARPSYNC.COLLECTIVE R31, `(.L_x_1424) ;  /* 0x000000001f087348 */ /* 0x000fea0003c00000 */
[----:B------:R0:W1:Y:S02]  /*7230*/  SHFL.BFLY P0, R30, R32, R33, R34 ;  /* 0x0c000021201e7389 */ /* 0x0000640000000022 */
[----:B01----:R-:W-:Y:S05]  /*7240*/  ENDCOLLECTIVE ;  /* 0x000000000000791b */ /* 0x003fea0003800000 */
.L_x_1424:
[----:B------:R-:W-:Y:S01]  /*7250*/  MOV R17, R30 ;  /* 0x0000001e00117202 */ /* 0x000fe20000000f00 */
[----:B------:R-:W-:Y:S06]  /*7260*/  BRA `(.L_x_1425) ;  /* 0xffffff9c001c7947 */ /* 0x000fec000383ffff */
.L_x_1358:
[----:B-1----:R-:W-:Y:S01]  /*7270*/  IMAD.MOV.U32 R32, RZ, RZ, R29 ;  /* 0x000000ffff207224 */ /* 0x002fe200078e001d */
[----:B------:R-:W-:Y:S01]  /*7280*/  MOV R33, 0x10 ;  /* 0x0000001000217802 */ /* 0x000fe20000000f00 */
[----:B------:R-:W-:Y:S01]  /*7290*/  IMAD.MOV.U32 R34, RZ, RZ, 0x1f ;  /* 0x0000001fff227424 */ /* 0x000fe200078e00ff */
[----:B------:R-:W-:-:S07]  /*72a0*/  MOV R31, 0xffffffff ;  /* 0xffffffff001f7802 */ /* 0x000fce0000000f00 */
[----:B------:R-:W-:Y:S05]  /*72b0*/  WARPSYNC.COLLECTIVE R31, `(.L_x_1426) ;  /* 0x000000001f087348 */ /* 0x000fea0003c00000 */
[----:B------:R0:W1:Y:S02]  /*72c0*/  SHFL.BFLY P0, R30, R32, R33, R34 ;  /* 0x0c000021201e7389 */ /* 0x0000640000000022 */
[----:B01----:R-:W-:Y:S05]  /*72d0*/  ENDCOLLECTIVE ;  /* 0x000000000000791b */ /* 0x003fea0003800000 */
.L_x_1426:
[----:B------:R-:W-:Y:S02]  /*72e0*/  IMAD.MOV.U32 R33, RZ, RZ, 0x8 ;  /* 0x00000008ff217424 */ /* 0x000fe400078e00ff */
[----:B------:R-:W-:-:S05]  /*72f0*/  IMAD.MOV.U32 R20, RZ, RZ, R30 ;  /* 0x000000ffff147224 */ /* 0x000fca00078e001e */
[----:B------:R-:W-:-:S04]  /*7300*/  FMNMX R20, R29, R20, !PT ;  /* 0x000000141d147209 */ /* 0x000fc80007800000 */
[----:B------:R-:W-:-:S07]  /*7310*/  MOV R32, R20 ;  /* 0x0000001400207202 */ /* 0x000fce0000000f00 */
[----:B------:R-:W-:Y:S05]  /*7320*/  WARPSYNC.COLLECTIVE R31, `(.L_x_1427) ;  /* 0x000000001f087348 */ /* 0x000fea0003c00000 */
[----:B------:R0:W1:Y:S02]  /*7330*/  SHFL.BFLY P0, R30, R32, R33, R34 ;  /* 0x0c000021201e7389 */ /* 0x0000640000000022 */
[----:B01----:R-:W-:Y:S05]  /*7340*/  ENDCOLLECTIVE ;  /* 0x000000000000791b */ /* 0x003fea0003800000 */
.L_x_1427:
[----:B------:R-:W-:Y:S02]  /*7350*/  MOV R33, 0x4 ;  /* 0x0000000400217802 */ /* 0x000fe40000000f00 */
[----:B------:R-:W-:-:S04]  /*7360*/  MOV R21, R30 ;  /* 0x0000001e00157202 */ /* 0x000fc80000000f00 */
[----:B------:R-:W-:-:S05]  /*7370*/  FMNMX R21, R20, R21, !PT ;  /* 0x0000001514157209 */ /* 0x000fca0007800000 */
[----:B------:R-:W-:-:S07]  /*7380*/  IMAD.MOV.U32 R32, RZ, RZ, R21 ;  /* 0x000000ffff207224 */ /* 0x000fce00078e0015 */
[----:B------:R-:W-:Y:S05]  /*7390*/  WARPSYNC.COLLECTIVE R31, `(.L_x_1428) ;  /* 0x000000001f087348 */ /* 0x000fea0003c00000 */
[----:B------:R0:W1:Y:S02]  /*73a0*/  SHFL.BFLY P0, R30, R32, R33, R34 ;  /* 0x0c000021201e7389 */ /* 0x0000640000000022 */
[----:B01----:R-:W-:Y:S05]  /*73b0*/  ENDCOLLECTIVE ;  /* 0x000000000000791b */ /* 0x003fea0003800000 */
.L_x_1428:
[----:B------:R-:W-:Y:S02]  /*73c0*/  IMAD.MOV.U32 R33, RZ, RZ, 0x2 ;  /* 0x00000002ff217424 */ /* 0x000fe400078e00ff */
[----:B------:R-:W-:-:S05]  /*73d0*/  IMAD.MOV.U32 R28, RZ, RZ, R30 ;  /* 0x000000ffff1c7224 */ /* 0x000fca00078e001e */
[----:B------:R-:W-:-:S04]  /*73e0*/  FMNMX R28, R21, R28, !PT ;  /* 0x0000001c151c7209 */ /* 0x000fc80007800000 */
[----:B------:R-:W-:-:S07]  /*73f0*/  MOV R32, R28 ;  /* 0x0000001c00207202 */ /* 0x000fce0000000f00 */
[----:B------:R-:W-:Y:S05]  /*7400*/  WARPSYNC.COLLECTIVE R31, `(.L_x_1429) ;  /* 0x000000001f087348 */ /* 0x000fea0003c00000 */
[----:B------:R0:W1:Y:S02]  /*7410*/  SHFL.BFLY P0, R30, R32, R33, R34 ;  /* 0x0c000021201e7389 */ /* 0x0000640000000022 */
[----:B01----:R-:W-:Y:S05]  /*7420*/  ENDCOLLECTIVE ;  /* 0x000000000000791b */ /* 0x003fea0003800000 */
.L_x_1429:
[----:B------:R-:W-:Y:S02]  /*7430*/  MOV R33, 0x1 ;  /* 0x0000000100217802 */ /* 0x000fe40000000f00 */
[----:B------:R-:W-:-:S04]  /*7440*/  MOV R27, R30 ;  /* 0x0000001e001b7202 */ /* 0x000fc80000000f00 */
[----:B------:R-:W-:-:S05]  /*7450*/  FMNMX R27, R28, R27, !PT ;  /* 0x0000001b1c1b7209 */ /* 0x000fca0007800000 */
[----:B------:R-:W-:-:S07]  /*7460*/  IMAD.MOV.U32 R32, RZ, RZ, R27 ;  /* 0x000000ffff207224 */ /* 0x000fce00078e001b */
[----:B------:R-:W-:Y:S05]  /*7470*/  WARPSYNC.COLLECTIVE R31, `(.L_x_1430) ;  /* 0x000000001f087348 */ /* 0x000fea0003c00000 */
[----:B------:R0:W1:Y:S02]  /*7480*/  SHFL.BFLY P0, R30, R32, R33, R34 ;  /* 0x0c000021201e7389 */ /* 0x0000640000000022 */
[----:B01----:R-:W-:Y:S05]  /*7490*/  ENDCOLLECTIVE ;  /* 0x000000000000791b */ /* 0x003fea0003800000 */
.L_x_1430:
[----:B------:R-:W-:Y:S05]  /*74a0*/  BRA `(.L_x_1431) ;  /* 0xffffffb800407947 */ /* 0x000fea000383ffff */
        .weak           $__internal_20_$__cuda_sm20_rcp_rn_f32_slowpath
        .type           $__internal_20_$__cuda_sm20_rcp_rn_f32_slowpath,@function
        .size           $__internal_20_$__cuda_sm20_rcp_rn_f32_slowpath,($__internal_21_$__cuda_sm3x_div_rn_noftz_f32_slowpath - $__internal_20_$__cuda_sm20_rcp_rn_f32_slowpath)
$__internal_20_$__cuda_sm20_rcp_rn_f32_slowpath:
        /* <DEDUP_REMOVED lines=15> */
.L_x_1433:
        /* <DEDUP_REMOVED lines=33> */
.L_x_1435:
[----:B------:R0:W1:Y:S02]  /*77b0*/  MUFU.RCP R22, R21 ;  /* 0x0000001500167308 */ /* 0x0000640000001000 */
.L_x_1434:
[----:B------:R-:W-:Y:S05]  /*77c0*/  BSYNC.RECONVERGENT B1 ;  /* 0x0000000000017941 */ /* 0x000fea0003800200 */
.L_x_1432:
[----:B------:R-:W-:Y:S01]  /*77d0*/  MOV R20, R26 ;  /* 0x0000001a00147202 */ /* 0x000fe20000000f00 */
[----:B0-----:R-:W-:-:S04]  /*77e0*/  IMAD.MOV.U32 R21, RZ, RZ, 0x0 ;  /* 0x00000000ff157424 */ /* 0x001fc800078e00ff */
[----:B-1----:R-:W-:Y:S05]  /*77f0*/  RET.REL.NODEC R20 `(_Z21int8_attention_kernelILi96ELb1EEvPK6__halfS2_S2_PS0_PKfiiiii) ;  /* 0xffffff8814007950 */ /* 0x002fea0003c3ffff */
        .weak           $__internal_21_$__cuda_sm3x_div_rn_noftz_f32_slowpath
        .type           $__internal_21_$__cuda_sm3x_div_rn_noftz_f32_slowpath,@function
        .size           $__internal_21_$__cuda_sm3x_div_rn_noftz_f32_slowpath,(.L_x_1864 - $__internal_21_$__cuda_sm3x_div_rn_noftz_f32_slowpath)
$__internal_21_$__cuda_sm3x_div_rn_noftz_f32_slowpath:
        /* <DEDUP_REMOVED lines=34> */
.L_x_1437:
        /* <DEDUP_REMOVED lines=51> */
.L_x_1444:
[----:B------:R-:W-:-:S04]  /*7d50*/  LOP3.LUT R29, R29, 0x80000000, RZ, 0xc0, !PT ;  /* 0x800000001d1d7812 */ /* 0x000fc800078ec0ff */
[----:B------:R-:W-:Y:S01]  /*7d60*/  LOP3.LUT R29, R29, 0x7f800000, RZ, 0xfc, !PT ;  /* 0x7f8000001d1d7812 */ /* 0x000fe200078efcff */
[----:B------:R-:W-:Y:S06]  /*7d70*/  BRA `(.L_x_1445) ;  /* 0x0000000000047947 */ /* 0x000fec0003800000 */
.L_x_1443:
[----:B------:R-:W-:-:S07]  /*7d80*/  LEA R29, R28, R29, 0x17 ;  /* 0x0000001d1c1d7211 */ /* 0x000fce00078eb8ff */
.L_x_1445:
[----:B------:R-:W-:Y:S05]  /*7d90*/  BSYNC.RECONVERGENT B3 ;  /* 0x0000000000037941 */ /* 0x000fea0003800200 */
.L_x_1442:
[----:B------:R-:W-:Y:S05]  /*7da0*/  BRA `(.L_x_1446) ;  /* 0x0000000000207947 */ /* 0x000fea0003800000 */
.L_x_1441:
[----:B------:R-:W-:-:S04]  /*7db0*/  LOP3.LUT R20, R21, 0x80000000, R20, 0x48, !PT ;  /* 0x8000000015147812 */ /* 0x000fc800078e4814 */
[----:B------:R-:W-:Y:S01]  /*7dc0*/  LOP3.LUT R29, R20, 0x7f800000, RZ, 0xfc, !PT ;  /* 0x7f800000141d7812 */ /* 0x000fe200078efcff */
[----:B------:R-:W-:Y:S06]  /*7dd0*/  BRA `(.L_x_1446) ;  /* 0x0000000000147947 */ /* 0x000fec0003800000 */
.L_x_1440:
[----:B------:R-:W-:Y:S01]  /*7de0*/  LOP3.LUT R29, R21, 0x80000000, R20, 0x48, !PT ;  /* 0x80000000151d7812 */ /* 0x000fe200078e4814 */
[----:B------:R-:W-:Y:S06]  /*7df0*/  BRA `(.L_x_1446) ;  /* 0x00000000000c7947 */ /* 0x000fec0003800000 */
.L_x_1439:
[----:B------:R-:W0:Y:S01]  /*7e00*/  MUFU.RSQ R29, -QNAN ;  /* 0xffc00000001d7908 */ /* 0x000e220000001400 */
[----:B------:R-:W-:Y:S05]  /*7e10*/  BRA `(.L_x_1446) ;  /* 0x0000000000047947 */ /* 0x000fea0003800000 */
.L_x_1438:
[----:B------:R-:W-:-:S07]  /*7e20*/  FADD.FTZ R29, R20, R21 ;  /* 0x00000015141d7221 */ /* 0x000fce0000010000 */
.L_x_1446:
[----:B------:R-:W-:Y:S05]  /*7e30*/  BSYNC.RECONVERGENT B2 ;  /* 0x0000000000027941 */ /* 0x000fea0003800200 */
.L_x_1436:
[----:B------:R-:W-:Y:S01]  /*7e40*/  IMAD.MOV.U32 R20, RZ, RZ, R32 ;  /* 0x000000ffff147224 */ /* 0x000fe200078e0020 */
[----:B------:R-:W-:-:S04]  /*7e50*/  MOV R21, 0x0 ;  /* 0x0000000000157802 */ /* 0x000fc80000000f00 */
[----:B0-----:R-:W-:Y:S05]  /*7e60*/  RET.REL.NODEC R20 `(_Z21int8_attention_kernelILi96ELb1EEvPK6__halfS2_S2_PS0_PKfiiiii) ;  /* 0xffffff8014647950 */ /* 0x001fea0003c3ffff */
.L_x_1447:
        /* <DEDUP_REMOVED lines=9> */
.L_x_1864:


//--------------------- .text._Z21int8_attention_kernelILi80ELb1EEvPK6__halfS2_S2_PS0_PKfiiiii --------------------------
	.section	.text._Z21int8_attention_kernelILi80ELb1EEvPK6__halfS2_S2_PS0_PKfiiiii,"ax",@progbits
	.align	128
        .global         _Z21int8_attention_kernelILi80ELb1EEvPK6__halfS2_S2_PS0_PKfiiiii
        .type           _Z21int8_attention_kernelILi80ELb1EEvPK6__halfS2_S2_PS0_PKfiiiii,@function
        .size           _Z21int8_attention_kernelILi80ELb1EEvPK6__halfS2_S2_PS0_PKfiiiii,(.L_x_1866 - _Z21int8_attention_kernelILi80ELb1EEvPK6__halfS2_S2_PS0_PKfiiiii)
        .other          _Z21int8_attention_kernelILi80ELb1EEvPK6__halfS2_S2_PS0_PKfiiiii,@"STO_CUDA_ENTRY STV_DEFAULT"
_Z21int8_attention_kernelILi80ELb1EEvPK6__halfS2_S2_PS0_PKfiiiii:
.text._Z21int8_attention_kernelILi80ELb1EEvPK6__halfS2_S2_PS0_PKfiiiii:
        /* <DEDUP_REMOVED lines=98> */
.L_x_1452:
        /* <DEDUP_REMOVED lines=47> */
.L_x_1451:
[----:B------:R-:W-:Y:S05]  /*0910*/  BSYNC.RECONVERGENT B1 ;  /* 0x0000000000017941 */ /* 0x000fea0003800200 */
.L_x_1450:
        /* <DEDUP_REMOVED lines=33> */
.L_x_1454:
[----:B------:R-:W-:Y:S05]  /*0b30*/  BSYNC.RECONVERGENT B1 ;  /* 0x0000000000017941 */ /* 0x000fea0003800200 */
.L_x_1453:
        /* <DEDUP_REMOVED lines=23> */
.L_x_1456:
[----:B------:R-:W-:Y:S05]  /*0cb0*/  BSYNC.RECONVERGENT B1 ;  /* 0x0000000000017941 */ /* 0x000fea0003800200 */
.L_x_1455:
        /* <DEDUP_REMOVED lines=11> */
.L_x_1457:
        /* <DEDUP_REMOVED lines=10> */
.L_x_1449:
[----:B------:R-:W-:Y:S05]  /*0e10*/  BSYNC.RECONVERGENT B0 ;  /* 0x0000000000007941 */ /* 0x000fea0003800200 */
.L_x_1448:
        /* <DEDUP_REMOVED lines=34> */
.L_x_1558:
[----:B-1----:R-:W-:-:S07]  /*1040*/  FMNMX R7, R15, R16, !PT ;  /* 0x000000100f077209 */ /* 0x002fce0007800000 */
.L_x_1458:
        /* <DEDUP_REMOVED lines=22> */
[----:B------:R-:W-:Y:S05]  /*11b0*/  CALL.REL.NOINC `($__internal_23_$__cuda_sm3x_div_rn_noftz_f32_slowpath) ;  /* 0x00000060009c7944 */ /* 0x000fea0003c00000 */
[----:B------:R-:W-:-:S07]  /*11c0*/  IMAD.MOV.U32 R21, RZ, RZ, R29 ;  /* 0x000000ffff157224 */ /* 0x000fce00078e001d */
.L_x_1460:
        /* <DEDUP_REMOVED lines=16> */
.L_x_1465:
        /* <DEDUP_REMOVED lines=17> */
.L_x_1464:
[----:B------:R-:W-:Y:S05]  /*13e0*/  BSYNC.RECONVERGENT B1 ;  /* 0x0000000000017941 */ /* 0x000fea0003800200 */
.L_x_1463:
[----:B------:R-:W-:Y:S05]  /*13f0*/  @!P1 BRA `(.L_x_1462) ;  /* 0x0000000000e09947 */ /* 0x000fea0003800000 */
[----:B------:R-:W-:Y:S02]  /*1400*/  VIADD R15, R13, 0x100 ;  /* 0x000001000d0f7836 */ /* 0x000fe40000000000 */
[----:B------:R-:W-:-:S07]  /*1410*/  IMAD R23, R0, 0x1400, R13 ;  /* 0x0000140000177824 */ /* 0x000fce00078e020d */
.L_x_1466:
        /* <DEDUP_REMOVED lines=54> */
.L_x_1462:
[----:B------:R-:W-:Y:S05]  /*1780*/  BSYNC.RECONVERGENT B0 ;  /* 0x0000000000007941 */ /* 0x000fea0003800200 */
.L_x_1461:
        /* <DEDUP_REMOVED lines=16> */
.L_x_1472:
        /* <DEDUP_REMOVED lines=10> */
.L_x_1471:
[----:B------:R-:W-:-:S07]  /*1930*/  IADD3 R6, PT, PT, R10, -0x100, RZ ;  /* 0xffffff000a067810 */ /* 0x000fce0007ffe0ff */
.L_x_1470:
[----:B------:R-:W-:Y:S05]  /*1940*/  BSYNC.RECONVERGENT B1 ;  /* 0x0000000000017941 */ /* 0x000fea0003800200 */
.L_x_1469:
        /* <DEDUP_REMOVED lines=14> */
.L_x_1474:
[----:B------:R-:W-:Y:S05]  /*1a30*/  BSYNC.RECONVERGENT B1 ;  /* 0x0000000000017941 */ /* 0x000fea0003800200 */
.L_x_1473:
[----:B-1----:R-:W-:-:S05]  /*1a40*/  @!P0 IMAD.HI.U32 R7, R6, -0x33333333, RZ ;  /* 0xcccccccd06078827 */ /* 0x002fca00078e00ff */
[----:B------:R-:W-:-:S04]  /*1a50*/  @!P0 SHF.R.U32.HI R7, RZ, 0x6, R7 ;  /* 0x00000006ff078819 */ /* 0x000fc80000011607 */
[----:B------:R-:W-:Y:S01]  /*1a60*/  @!P0 IADD3 R10, PT, PT, R94, R7, RZ ;  /* 0x000000075e0a8210 */ /* 0x000fe20007ffe0ff */
[----:B------:R-:W-:-:S04]  /*1a70*/  @!P0 IMAD R7, R7, -0x50, R6 ;  /* 0xffffffb007078824 */ /* 0x000fc800078e0206 */
[----:B------:R-:W-:-:S05]  /*1a80*/  @!P0 IMAD R7, R10, 0x50, R7 ;  /* 0x000000500a078824 */ /* 0x000fca00078e0207 */
[----:B------:R1:W-:Y:S02]  /*1a90*/  @!P0 STS.U8 [R7+UR4], RZ ;  /* 0x000000ff07008988 */ /* 0x0003e40008000004 */
.L_x_1468:
[----:B------:R-:W-:Y:S05]  /*1aa0*/  BSYNC.RECONVERGENT B0 ;  /* 0x0000000000007941 */ /* 0x000fea0003800200 */
.L_x_1467:
        /* <DEDUP_REMOVED lines=8> */
.L_x_1475:
        /* <DEDUP_REMOVED lines=24> */
.L_x_1477:
[C---:B0-----:R-:W-:Y:S01]  /*1cb0*/  LEA R11, R7.reuse, UR4, 0x2 ;  /* 0x00000004070b7c11 */ /* 0x041fe2000f8e10ff */
[----:B------:R-:W-:Y:S01]  /*1cc0*/  VIADD R10, R10, 0x1 ;  /* 0x000000010a0a7836 */ /* 0x000fe20000000000 */
[----:B------:R-:W-:-:S03]  /*1cd0*/  IADD3 R7, PT, PT, R7, 0x80, RZ ;  /* 0x0000008007077810 */ /* 0x000fc60007ffe0ff */
[----:B------:R1:W-:Y:S01]  /*1ce0*/  STS [R11+0x9210], RZ ;  /* 0x009210ff0b007388 */ /* 0x0003e20000000800 */
[----:B------:R-:W-:-:S13]  /*1cf0*/  ISETP.NE.AND P0, PT, R10, R13, PT ;  /* 0x0000000d0a00720c */ /* 0x000fda0003f05270 */
[----:B-1----:R-:W-:Y:S05]  /*1d00*/  @P0 BRA `(.L_x_1477) ;  /* 0xfffffffc00e80947 */ /* 0x002fea000383ffff */
[----:B------:R-:W-:Y:S05]  /*1d10*/  BSYNC.RECONVERGENT B0 ;  /* 0x0000000000007941 */ /* 0x000fea0003800200 */
.L_x_1476:
        /* <DEDUP_REMOVED lines=10> */
[----:B------:R-:W-:Y:S05]  /*1dc0*/  CALL.REL.NOINC `($__internal_22_$__cuda_sm20_rcp_rn_f32_slowpath) ;  /* 0x0000005000c47944 */ /* 0x000fea0003c00000 */
[----:B------:R-:W-:Y:S01]  /*1dd0*/  IMAD.MOV.U32 R7, RZ, RZ, R22 ;  /* 0x000000ffff077224 */ /* 0x000fe200078e0016 */
[----:B------:R-:W-:Y:S06]  /*1de0*/  BRA `(.L_x_1480) ;  /* 0x0000000000107947 */ /* 0x000fec0003800000 */
.L_x_1479:
[----:B------:R-:W0:Y:S02]  /*1df0*/  MUFU.RCP R10, R21 ;  /* 0x00000015000a7308 */ /* 0x000e240000001000 */
[----:B0-----:R-:W-:-:S04]  /*1e00*/  FFMA R7, R10, R21, -1 ;  /* 0xbf8000000a077423 */ /* 0x001fc80000000015 */
[----:B------:R-:W-:-:S04]  /*1e10*/  FADD.FTZ R7, -R7, -RZ ;  /* 0x800000ff07077221 */ /* 0x000fc80000010100 */
[----:B------:R-:W-:-:S07]  /*1e20*/  FFMA R7, R10, R7, R10 ;  /* 0x000000070a077223 */ /* 0x000fce000000000a */
.L_x_1480:
[----:B------:R-:W-:Y:S05]  /*1e30*/  BSYNC.RECONVERGENT B0 ;  /* 0x0000000000007941 */ /* 0x000fea0003800200 */
.L_x_1478:
        /* <DEDUP_REMOVED lines=30> */
.L_x_1538:
        /* <DEDUP_REMOVED lines=34> */
.L_x_1485:
        /* <DEDUP_REMOVED lines=46> */
.L_x_1484:
[----:B------:R-:W-:Y:S05]  /*2520*/  BSYNC.RECONVERGENT B1 ;  /* 0x0000000000017941 */ /* 0x000fea0003800200 */
.L_x_1483:
        /* <DEDUP_REMOVED lines=33> */
.L_x_1487:
[----:B------:R-:W-:Y:S05]  /*2740*/  BSYNC.RECONVERGENT B1 ;  /* 0x0000000000017941 */ /* 0x000fea0003800200 */
.L_x_1486:
        /* <DEDUP_REMOVED lines=23> */
.L_x_1489:
[----:B------:R-:W-:Y:S05]  /*28c0*/  BSYNC.RECONVERGENT B1 ;  /* 0x0000000000017941 */ /* 0x000fea0003800200 */
.L_x_1488:
        /* <DEDUP_REMOVED lines=19> */
.L_x_1482:
[----:B------:R-:W-:Y:S05]  /*2a00*/  BSYNC.RECONVERGENT B0 ;  /* 0x0000000000007941 */ /* 0x000fea0003800200 */
.L_x_1481:
        /* <DEDUP_REMOVED lines=29> */
.L_x_1564:
[----:B-1----:R-:W-:-:S07]  /*2be0*/  FMNMX R29, R27, R30, !PT ;  /* 0x0000001e1b1d7209 */ /* 0x002fce0007800000 */
.L_x_1490:
        /* <DEDUP_REMOVED lines=25> */
[----:B------:R-:W-:Y:S05]  /*2d80*/  CALL.REL.NOINC `($__internal_23_$__cuda_sm3x_div_rn_noftz_f32_slowpath) ;  /* 0x0000004400a87944 */ /* 0x000fea0003c00000 */
[----:B------:R-:W-:-:S07]  /*2d90*/  MOV R40, R29 ;  /* 0x0000001d00287202 */ /* 0x000fce0000000f00 */
.L_x_1492:
        /* <DEDUP_REMOVED lines=10> */
.L_x_1497:
        /* <DEDUP_REMOVED lines=35> */
[----:B------:R-:W-:Y:S02]  /*3070*/  IMAD R41, R41, 0x40, R38 ;  /* 0x0000004029297824 */ /* 0x000fe400078e0226 */
[----:B------:R-:W-:-:S05]  /*3080*/  VIADD R21, R21, 0x200 ;  /* 0x0000020015157836 */ /* 0x000fca0000000000 */
        /* <DEDUP_REMOVED lines=38> */
.L_x_1496:
[----:B------:R-:W-:Y:S05]  /*32f0*/  BSYNC.RECONVERGENT B1 ;  /* 0x0000000000017941 */ /* 0x000fea0003800200 */
.L_x_1495:
        /* <DEDUP_REMOVED lines=10> */
[----:B------:R-:W-:Y:S02]  /*33a0*/  IMAD R27, R20, -0x50, R21 ;  /* 0xffffffb0141b7824 */ /* 0x000fe400078e0215 */
[C---:B------:R-:W-:Y:S02]  /*33b0*/  IMAD.IADD R32, R34.reuse, 0x1, R11 ;  /* 0x0000000122207824 */ /* 0x040fe400078e020b */
[----:B------:R-:W-:Y:S02]  /*33c0*/  IMAD R35, R34, -0x50, R30 ;  /* 0xffffffb022237824 */ /* 0x000fe400078e021e */
[----:B------:R-:W-:Y:S02]  /*33d0*/  IMAD R29, R28, 0x50, R27 ;  /* 0x000000501c1d7824 */ /* 0x000fe400078e021b */
[----:B------:R-:W-:-:S02]  /*33e0*/  IMAD R31, R32, 0x50, R35 ;  /* 0x00000050201f7824 */ /* 0x000fc400078e0223 */
[----:B------:R-:W-:-:S04]  /*33f0*/  IMAD.WIDE.U32 R28, R29, 0x2, R108 ;  /* 0x000000021d1c7825 */ /* 0x000fc800078e006c */
[----:B------:R-:W-:Y:S02]  /*3400*/  IMAD.WIDE.U32 R30, R31, 0x2, R108 ;  /* 0x000000021f1e7825 */ /* 0x000fe400078e006c */
[----:B------:R-:W2:Y:S04]  /*3410*/  LDG.E.U16.CONSTANT R28, desc[UR6][R28.64] ;  /* 0x000000061c1c7981 */ /* 0x000ea8000c1e9500 */
[----:B------:R-:W3:Y:S01]  /*3420*/  LDG.E.U16.CONSTANT R30, desc[UR6][R30.64] ;  /* 0x000000061e1e7981 */ /* 0x000ee2000c1e9500 */
[----:B------:R-:W-:Y:S01]  /*3430*/  MOV R36, 0x3f000000 ;  /* 0x3f00000000247802 */ /* 0x000fe20000000f00 */
[----:B------:R-:W-:Y:S01]  /*3440*/  IMAD R27, R27, 0x40, R20 ;  /* 0x000000401b1b7824 */ /* 0x000fe200078e0214 */
[----:B------:R-:W-:Y:S01]  /*3450*/  PLOP3.LUT P0, PT, PT, PT, PT, 0x8, 0x80 ;  /* 0x000000000080781c */ /* 0x000fe20003f0e170 */
[----:B------:R-:W-:Y:S01]  /*3460*/  IMAD R34, R35, 0x40, R34 ;  /* 0x0000004023227824 */ /* 0x000fe200078e0222 */
[----:B------:R-:W-:Y:S01]  /*3470*/  IADD3 R21, PT, PT, R21, 0x100, RZ ;  /* 0x0000010015157810 */ /* 0x000fe20007ffe0ff */
        /* <DEDUP_REMOVED lines=18> */
.L_x_1499:
[----:B------:R-:W-:Y:S05]  /*35a0*/  BSYNC.RECONVERGENT B1 ;  /* 0x0000000000017941 */ /* 0x000fea0003800200 */
.L_x_1498:
        /* <DEDUP_REMOVED lines=9> */
[----:B------:R-:W-:Y:S01]  /*3640*/  IMAD.MOV.U32 R30, RZ, RZ, 0x3f000000 ;  /* 0x3f000000ff1e7424 */ /* 0x000fe200078e00ff */
[----:B------:R-:W-:Y:S01]  /*3650*/  LEA R28, R27, R28, 0x6 ;  /* 0x0000001c1b1c7211 */ /* 0x000fe200078e30ff */
        /* <DEDUP_REMOVED lines=9> */
.L_x_1494:
[----:B------:R-:W-:Y:S05]  /*36f0*/  BSYNC.RECONVERGENT B0 ;  /* 0x0000000000007941 */ /* 0x000fea0003800200 */
.L_x_1493:
[----:B------:R-:W-:Y:S01]  /*3700*/  IMAD.MOV.U32 R21, RZ, RZ, -0x50 ;  /* 0xffffffb0ff157424 */ /* 0x000fe200078e00ff */
[----:B------:R-:W-:Y:S03]  /*3710*/  BSSY.RECONVERGENT B0, `(.L_x_1500) ;  /* 0x0000047000007945 */ /* 0x000fe60003800200 */
        /* <DEDUP_REMOVED lines=12> */
.L_x_1504:
[C---:B0-----:R-:W-:Y:S01]  /*37e0*/  VIADD R27, R20.reuse, 0x80 ;  /* 0x00000080141b7836 */ /* 0x041fe20000000000 */
[C---:B-1----:R-:W-:Y:S01]  /*37f0*/  IADD3 R29, PT, PT, R20.reuse, 0x100, RZ ;  /* 0x00000100141d7810 */ /* 0x042fe20007ffe0ff */
[C---:B------:R-:W-:Y:S02]  /*3800*/  VIADD R31, R20.reuse, 0x180 ;  /* 0x00000180141f7836 */ /* 0x040fe40000000000 */
        /* <DEDUP_REMOVED lines=9> */
[----:B------:R-:W-:Y:S02]  /*38a0*/  IMAD R23, R23, -0x50, R20 ;  /* 0xffffffb017177824 */ /* 0x000fe400078e0214 */
[----:B------:R-:W-:Y:S01]  /*38b0*/  IMAD R27, R28, -0x50, R27 ;  /* 0xffffffb01c1b7824 */ /* 0x000fe200078e021b */
[----:B------:R-:W-:Y:S01]  /*38c0*/  IADD3 R28, PT, PT, R24, R28, RZ ;  /* 0x0000001c181c7210 */ /* 0x000fe20007ffe0ff */
[----:B------:R-:W-:Y:S01]  /*38d0*/  IMAD R29, R30, -0x50, R29 ;  /* 0xffffffb01e1d7824 */ /* 0x000fe200078e021d */
[----:B------:R-:W-:Y:S01]  /*38e0*/  LEA R23, R23, R26, 0x6 ;  /* 0x0000001a17177211 */ /* 0x000fe200078e30ff */
[----:B------:R-:W-:Y:S02]  /*38f0*/  IMAD R31, R32, -0x50, R31 ;  /* 0xffffffb0201f7824 */ /* 0x000fe400078e021f */
[----:B------:R-:W-:-:S02]  /*3900*/  IMAD.IADD R30, R24, 0x1, R30 ;  /* 0x00000001181e7824 */ /* 0x000fc400078e021e */
[----:B------:R-:W-:Y:S01]  /*3910*/  IMAD.IADD R32, R24, 0x1, R32 ;  /* 0x0000000118207824 */ /* 0x000fe200078e0220 */
[----:B------:R3:W-:Y:S01]  /*3920*/  STS.U8 [R23+UR4+0x1400], RZ ;  /* 0x001400ff17007988 */ /* 0x0007e20008000004 */
[----:B------:R-:W-:Y:S02]  /*3930*/  IMAD R27, R27, 0x40, R28 ;  /* 0x000000401b1b7824 */ /* 0x000fe400078e021c */
[----:B------:R-:W-:Y:S01]  /*3940*/  IMAD R29, R29, 0x40, R30 ;  /* 0x000000401d1d7824 */ /* 0x000fe200078e021e */
[----:B------:R-:W-:Y:S01]  /*3950*/  LEA R31, R31, R32, 0x6 ;  /* 0x000000201f1f7211 */ /* 0x000fe200078e30ff */
[----:B------:R-:W-:Y:S01]  /*3960*/  VIADD R21, R21, 0x4 ;  /* 0x0000000415157836 */ /* 0x000fe20000000000 */
[----:B------:R3:W-:Y:S01]  /*3970*/  STS.U8 [R27+UR4+0x1400], RZ ;  /* 0x001400ff1b007988 */ /* 0x0007e20008000004 */
[----:B------:R-:W-:-:S03]  /*3980*/  VIADD R20, R20, 0x200 ;  /* 0x0000020014147836 */ /* 0x000fc60000000000 */
[----:B------:R3:W-:Y:S01]  /*3990*/  STS.U8 [R29+UR4+0x1400], RZ ;  /* 0x001400ff1d007988 */ /* 0x0007e20008000004 */
[----:B------:R-:W-:-:S03]  /*39a0*/  ISETP.NE.AND P0, PT, R21, R34, PT ;  /* 0x000000221500720c */ /* 0x000fc60003f05270 */
[----:B------:R3:W-:Y:S10]  /*39b0*/  STS.U8 [R31+UR4+0x1400], RZ ;  /* 0x001400ff1f007988 */ /* 0x0007f40008000004 */
[----:B---3--:R-:W-:Y:S05]  /*39c0*/  @P0 BRA `(.L_x_1504) ;  /* 0xfffffffc00840947 */ /* 0x008fea000383ffff */
.L_x_1503:
[----:B------:R-:W-:Y:S05]  /*39d0*/  BSYNC.RECONVERGENT B1 ;  /* 0x0000000000017941 */ /* 0x000fea0003800200 */
.L_x_1502:
[----:B------:R-:W-:Y:S05]  /*39e0*/  @!P1 BRA `(.L_x_1501) ;  /* 0x0000000000649947 */ /* 0x000fea0003800000 */
[C---:B------:R-:W-:Y:S01]  /*39f0*/  LOP3.LUT P1, RZ, R25.reuse, 0x180, RZ, 0xc0, !PT ;  /* 0x0000018019ff7812 */ /* 0x040fe2000782c0ff */
[----:B------:R-:W-:Y:S01]  /*3a00*/  BSSY.RECONVERGENT B1, `(.L_x_1505) ;  /* 0x0000011000017945 */ /* 0x000fe20003800200 */
[----:B------:R-:W-:-:S11]  /*3a10*/  LOP3.LUT P0, RZ, R25, 0x80, RZ, 0xc0, !PT ;  /* 0x0000008019ff7812 */ /* 0x000fd6000780c0ff */
[----:B------:R-:W-:Y:S05]  /*3a20*/  @!P1 BRA `(.L_x_1506) ;  /* 0x0000000000389947 */ /* 0x000fea0003800000 */
[C---:B------:R-:W-:Y:S01]  /*3a30*/  IADD3 R25, PT, PT, R20.reuse, 0x80, RZ ;  /* 0x0000008014197810 */ /* 0x040fe20007ffe0ff */
[----:B------:R-:W-:-:S04]  /*3a40*/  IMAD.HI.U32 R21, R20, -0x33333333, RZ ;  /* 0xcccccccd14157827 */ /* 0x000fc800078e00ff */
[----:B------:R-:W-:Y:S01]  /*3a50*/  IMAD.HI.U32 R23, R25, -0x33333333, RZ ;  /* 0xcccccccd19177827 */ /* 0x000fe200078e00ff */
[----:B------:R-:W-:-:S04]  /*3a60*/  SHF.R.U32.HI R21, RZ, 0x6, R21 ;  /* 0x00000006ff157819 */ /* 0x000fc80000011615 */
[----:B0-2---:R-:W-:Y:S01]  /*3a70*/  SHF.R.U32.HI R27, RZ, 0x6, R23 ;  /* 0x00000006ff1b7819 */ /* 0x005fe20000011617 */
[C---:B------:R-:W-:Y:S02]  /*3a80*/  IMAD.IADD R23, R24.reuse, 0x1, R21 ;  /* 0x0000000118177824 */ /* 0x040fe400078e0215 */
[----:B------:R-:W-:Y:S02]  /*3a90*/  IMAD R26, R21, -0x50, R20 ;  /* 0xffffffb0151a7824 */ /* 0x000fe400078e0214 */
[----:B-1----:R-:W-:Y:S02]  /*3aa0*/  IMAD R28, R27, -0x50, R25 ;  /* 0xffffffb01b1c7824 */ /* 0x002fe400078e0219 */
[----:B------:R-:W-:Y:S01]  /*3ab0*/  IMAD.IADD R27, R24, 0x1, R27 ;  /* 0x00000001181b7824 */ /* 0x000fe200078e021b */
[----:B------:R-:W-:Y:S01]  /*3ac0*/  LEA R23, R26, R23, 0x6 ;  /* 0x000000171a177211 */ /* 0x000fe200078e30ff */
[----:B------:R-:W-:Y:S02]  /*3ad0*/  VIADD R20, R20, 0x100 ;  /* 0x0000010014147836 */ /* 0x000fe40000000000 */
[----:B------:R-:W-:-:S02]  /*3ae0*/  IMAD R27, R28, 0x40, R27 ;  /* 0x000000401c1b7824 */ /* 0x000fc400078e021b */
[----:B------:R3:W-:Y:S04]  /*3af0*/  STS.U8 [R23+UR4+0x1400], RZ ;  /* 0x001400ff17007988 */ /* 0x0007e80008000004 */
[----:B------:R3:W-:Y:S02]  /*3b00*/  STS.U8 [R27+UR4+0x1400], RZ ;  /* 0x001400ff1b007988 */ /* 0x0007e40008000004 */
.L_x_1506:
[----:B------:R-:W-:Y:S05]  /*3b10*/  BSYNC.RECONVERGENT B1 ;  /* 0x0000000000017941 */ /* 0x000fea0003800200 */
.L_x_1505:
[----:B------:R-:W-:-:S05]  /*3b20*/  @!P0 IMAD.HI.U32 R21, R20, -0x33333333, RZ ;  /* 0xcccccccd14158827 */ /* 0x000fca00078e00ff */
[----:B------:R-:W-:-:S05]  /*3b30*/  @!P0 SHF.R.U32.HI R21, RZ, 0x6, R21 ;  /* 0x00000006ff158819 */ /* 0x000fca0000011615 */
[----:B------:R-:W-:Y:S01]  /*3b40*/  @!P0 IMAD R20, R21, -0x50, R20 ;  /* 0xffffffb015148824 */ /* 0x000fe200078e0214 */
[----:B------:R-:W-:-:S05]  /*3b50*/  @!P0 IADD3 R21, PT, PT, R24, R21, RZ ;  /* 0x0000001518158210 */ /* 0x000fca0007ffe0ff */
[----:B------:R-:W-:-:S05]  /*3b60*/  @!P0 IMAD R20, R20, 0x40, R21 ;  /* 0x0000004014148824 */ /* 0x000fca00078e0215 */
[----:B------:R4:W-:Y:S02]  /*3b70*/  @!P0 STS.U8 [R20+UR4+0x1400], RZ ;  /* 0x001400ff14008988 */ /* 0x0009e40008000004 */
.L_x_1501:
[----:B------:R-:W-:Y:S05]  /*3b80*/  BSYNC.RECONVERGENT B0 ;  /* 0x0000000000007941 */ /* 0x000fea0003800200 */
.L_x_1500:
[----:B------:R-:W-:Y:S01]  /*3b90*/  ISETP.GE.AND P0, PT, R95, R22, PT ;  /* 0x000000165f00720c */ /* 0x000fe20003f06270 */
[----:B------:R-:W0:Y:S01]  /*3ba0*/  LDCU.64 UR8, c[0x0][0x390] ;  /* 0x00007200ff0877ac */ /* 0x000e220008000a00 */
[----:B------:R-:W-:Y:S11]  /*3bb0*/  BSSY.RECONVERGENT B0, `(.L_x_1507) ;  /* 0x000004d000007945 */ /* 0x000ff60003800200 */
[----:B------:R-:W-:Y:S05]  /*3bc0*/  @P0 BRA `(.L_x_1508) ;  /* 0x00000004002c0947 */ /* 0x000fea0003800000 */
[----:B---3--:R-:W-:Y:S01]  /*3bd0*/  IMAD.MOV.U32 R23, RZ, RZ, R95 ;  /* 0x000000ffff177224 */ /* 0x008fe200078e005f */
[----:B------:R-:W-:Y:S01]  /*3be0*/  BSSY.RECONVERGENT B1, `(.L_x_1509) ;  /* 0x0000027000017945 */ /* 0x000fe20003800200 */
[----:B------:R-:W-:-:S03]  /*3bf0*/  PLOP3.LUT P0, PT, PT, PT, PT, 0x80, 0x8 ;  /* 0x000000000008781c */ /* 0x000fc60003f0f070 */
[----:B----4-:R-:W-:-:S04]  /*3c00*/  IADD3 R20, PT, PT, R22, -R23, RZ ;  /* 0x8000001716147210 */ /* 0x010fc80007ffe0ff */
[----:B------:R-:W-:-:S13]  /*3c10*/  ISETP.GT.AND P1, PT, R20, 0x180, PT ;  /* 0x000001801400780c */ /* 0x000fda0003f24270 */
[----:B------:R-:W-:Y:S05]  /*3c20*/  @!P1 BRA `(.L_x_1510) ;  /* 0x0000000000889947 */ /* 0x000fea0003800000 */
[----:B------:R-:W-:Y:S01]  /*3c30*/  PLOP3.LUT P0, PT, PT, PT, PT, 0x8, 0x80 ;  /* 0x000000000080781c */ /* 0x000fe20003f0e170 */
[----:B0-----:R-:W-:-:S12]  /*3c40*/  VIADD R36, R22, 0xfffffe80 ;  /* 0xfffffe8016247836 */ /* 0x001fd80000000000 */
.L_x_1511:
        /* <DEDUP_REMOVED lines=32> */
.L_x_1510:
[----:B0-----:R-:W-:Y:S05]  /*3e50*/  BSYNC.RECONVERGENT B1 ;  /* 0x0000000000017941 */ /* 0x001fea0003800200 */
.L_x_1509:
[----:B------:R-:W-:Y:S01]  /*3e60*/  IADD3 R20, PT, PT, R22, -R23, RZ ;  /* 0x8000001716147210 */ /* 0x000fe20007ffe0ff */
[----:B------:R-:W-:Y:S03]  /*3e70*/  BSSY.RECONVERGENT B1, `(.L_x_1512) ;  /* 0x0000015000017945 */ /* 0x000fe60003800200 */
[----:B------:R-:W-:-:S13]  /*3e80*/  ISETP.GT.AND P1, PT, R20, 0x80, PT ;  /* 0x000000801400780c */ /* 0x000fda0003f24270 */
[----:B------:R-:W-:Y:S05]  /*3e90*/  @!P1 BRA `(.L_x_1513) ;  /* 0x0000000000489947 */ /* 0x000fea0003800000 */
[----:B------:R-:W0:Y:S01]  /*3ea0*/  LDCU.64 UR10, c[0x0][0x390] ;  /* 0x00007200ff0a77ac */ /* 0x000e220008000a00 */
[----:B------:R-:W-:-:S04]  /*3eb0*/  IMAD R21, R11, 0x50, R23 ;  /* 0x000000500b157824 */ /* 0x000fc800078e0217 */
[C---:B------:R-:W-:Y:S01]  /*3ec0*/  VIADD R25, R21.reuse, 0x80 ;  /* 0x0000008015197836 */ /* 0x040fe20000000000 */
[----:B------:R-:W-:-:S04]  /*3ed0*/  IADD3 R21, P0, PT, R21, R110, RZ ;  /* 0x0000006e15157210 */ /* 0x000fc80007f1e0ff */
[----:B------:R-:W-:Y:S02]  /*3ee0*/  IADD3 R25, P1, PT, R25, R110, RZ ;  /* 0x0000006e19197210 */ /* 0x000fe40007f3e0ff */
[----:B-12---:R-:W-:-:S03]  /*3ef0*/  IADD3.X R28, PT, PT, RZ, R4, RZ, P0, !PT ;  /* 0x00000004ff1c7210 */ /* 0x006fc600007fe4ff */
[----:B------:R-:W-:Y:S01]  /*3f00*/  IMAD.X R26, RZ, RZ, R4, P1 ;  /* 0x000000ffff1a7224 */ /* 0x000fe200008e0604 */
[----:B0-----:R-:W-:Y:S02]  /*3f10*/  LEA R20, P0, R21, UR10, 0x1 ;  /* 0x0000000a15147c11 */ /* 0x001fe4000f8008ff */
        /* <DEDUP_REMOVED lines=10> */
.L_x_1513:
[----:B------:R-:W-:Y:S05]  /*3fc0*/  BSYNC.RECONVERGENT B1 ;  /* 0x0000000000017941 */ /* 0x000fea0003800200 */
.L_x_1512:
[----:B------:R-:W-:-:S13]  /*3fd0*/  ISETP.LT.OR P0, PT, R23, R22, P0 ;  /* 0x000000161700720c */ /* 0x000fda0000701670 */
[----:B------:R-:W-:Y:S05]  /*3fe0*/  @!P0 BRA `(.L_x_1508) ;  /* 0x0000000000248947 */ /* 0x000fea0003800000 */
[----:B------:R-:W3:Y:S01]  /*3ff0*/  LDCU.64 UR10, c[0x0][0x390] ;  /* 0x00007200ff0a77ac */ /* 0x000ee20008000a00 */
[----:B0-----:R-:W-:-:S05]  /*4000*/  IMAD R21, R11, 0x50, R23 ;  /* 0x000000500b157824 */ /* 0x001fca00078e0217 */
[----:B------:R-:W-:-:S05]  /*4010*/  IADD3 R21, P0, PT, R21, R110, RZ ;  /* 0x0000006e15157210 */ /* 0x000fca0007f1e0ff */
[----:B------:R-:W-:Y:S01]  /*4020*/  IMAD.X R22, RZ, RZ, R4, P0 ;  /* 0x000000ffff167224 */ /* 0x000fe200000e0604 */
[----:B---3--:R-:W-:-:S04]  /*4030*/  LEA R20, P0, R21, UR10, 0x1 ;  /* 0x0000000a15147c11 */ /* 0x008fc8000f8008ff */
[----:B------:R-:W-:-:S06]  /*4040*/  LEA.HI.X R21, R21, UR11, R22, 0x1, P0 ;  /* 0x0000000b15157c11 */ /* 0x000fcc00080f0c16 */
[----:B------:R-:W3:Y:S01]  /*4050*/  LDG.E.U16.CONSTANT R21, desc[UR6][R20.64] ;  /* 0x0000000614157981 */ /* 0x000ee2000c1e9500 */
[----:B------:R-:W-:-:S05]  /*4060*/  LEA R22, R23, UR4, 0x1 ;  /* 0x0000000417167c11 */ /* 0x000fca000f8e08ff */
[----:B---3--:R0:W-:Y:S02]  /*4070*/  STS.U16 [R22+0x2800], R21 ;  /* 0x0028001516007388 */ /* 0x0081e40000000400 */
.L_x_1508:
[----:B0-----:R-:W-:Y:S05]  /*4080*/  BSYNC.RECONVERGENT B0 ;  /* 0x0000000000007941 */ /* 0x001fea0003800200 */
.L_x_1507:
[----:B------:R-:W-:Y:S01]  /*4090*/  BSSY.RECONVERGENT B0, `(.L_x_1514) ;  /* 0x0000019000007945 */ /* 0x000fe20003800200 */
[----:B------:R-:W-:Y:S01]  /*40a0*/  MOV R21, RZ ;  /* 0x000000ff00157202 */ /* 0x000fe20000000f00 */
[----:B----4-:R-:W-:-:S07]  /*40b0*/  IMAD.MOV.U32 R20, RZ, RZ, R95 ;  /* 0x000000ffff147224 */ /* 0x010fce00078e005f */
.L_x_1515:
        /* <DEDUP_REMOVED lines=23> */
.L_x_1514:
        /* <DEDUP_REMOVED lines=16> */
.L_x_1519:
[----:B------:R-:W-:Y:S05]  /*4330*/  BSYNC.RECONVERGENT B1 ;  /* 0x0000000000017941 */ /* 0x000fea0003800200 */
.L_x_1518:
        /* <DEDUP_REMOVED lines=17> */
.L_x_1517:
[----:B------:R-:W-:Y:S05]  /*4450*/  BSYNC.RECONVERGENT B0 ;  /* 0x0000000000007941 */ /* 0x000fea0003800200 */
.L_x_1516:
        /* <DEDUP_REMOVED lines=18> */
.L_x_1521:
        /* <DEDUP_REMOVED lines=43> */
.L_x_1520:
        /* <DEDUP_REMOVED lines=10> */
[----:B-123--:R-:W-:Y:S05]  /*48d0*/  CALL.REL.NOINC `($__internal_22_$__cuda_sm20_rcp_rn_f32_slowpath) ;  /* 0x0000002800007944 */ /* 0x00efea0003c00000 */
[----:B------:R-:W-:Y:S01]  /*48e0*/  IMAD.MOV.U32 R104, RZ, RZ, R22 ;  /* 0x000000ffff687224 */ /* 0x000fe200078e0016 */
[----:B------:R-:W-:Y:S06]  /*48f0*/  BRA `(.L_x_1524) ;  /* 0x0000000000107947 */ /* 0x000fec0003800000 */
.L_x_1523:
[----:B----4-:R-:W0:Y:S02]  /*4900*/  MUFU.RCP R21, R40 ;  /* 0x0000002800157308 */ /* 0x010e240000001000 */
[----:B0-----:R-:W-:-:S04]  /*4910*/  FFMA R20, R21, R40, -1 ;  /* 0xbf80000015147423 */ /* 0x001fc80000000028 */
[----:B------:R-:W-:-:S04]  /*4920*/  FADD.FTZ R20, -R20, -RZ ;  /* 0x800000ff14147221 */ /* 0x000fc80000010100 */
[----:B------:R-:W-:-:S07]  /*4930*/  FFMA R104, R21, R20, R21 ;  /* 0x0000001415687223 */ /* 0x000fce0000000015 */
.L_x_1524:
[----:B------:R-:W-:Y:S05]  /*4940*/  BSYNC.RECONVERGENT B0 ;  /* 0x0000000000007941 */ /* 0x000fea0003800200 */
.L_x_1522:
        /* <DEDUP_REMOVED lines=8> */
.L_x_1537:
        /* <DEDUP_REMOVED lines=10> */
.L_x_1529:
        /* <DEDUP_REMOVED lines=54> */
.L_x_1528:
        /* <DEDUP_REMOVED lines=31> */
.L_x_1530:
        /* <DEDUP_REMOVED lines=19> */
.L_x_1531:
        /* <DEDUP_REMOVED lines=8> */
.L_x_1527:
        /* <DEDUP_REMOVED lines=144> */
.L_x_1536:
        /* <DEDUP_REMOVED lines=21> */
.L_x_1535:
        /* <DEDUP_REMOVED lines=74> */
.L_x_1534:
[----:B------:R-:W-:Y:S05]  /*6060*/  BSYNC.RECONVERGENT B1 ;  /* 0x0000000000017941 */ /* 0x000fea0003800200 */
.L_x_1533:
[----:B------:R-:W-:-:S04]  /*6070*/  IADD3 R26, PT, PT, R26, 0x1, RZ ;  /* 0x000000011a1a7810 */ /* 0x000fc80007ffe0ff */
[----:B------:R-:W-:-:S13]  /*6080*/  ISETP.NE.AND P0, PT, R26, R18, PT ;  /* 0x000000121a00720c */ /* 0x000fda0003f05270 */
[----:B------:R-:W-:Y:S05]  /*6090*/  @P0 BRA `(.L_x_1536) ;  /* 0xfffffff800740947 */ /* 0x000fea000383ffff */
[----:B------:R1:W2:Y:S02]  /*60a0*/  LDS R107, [R100+0x9110] ;  /* 0x00911000646b7984 */ /* 0x0002a40000000800 */
.L_x_1532:
[----:B--2---:R-:W-:Y:S01]  /*60b0*/  FADD R107, R24, R107 ;  /* 0x0000006b186b7221 */ /* 0x004fe20000000000 */
[----:B------:R4:W-:Y:S01]  /*60c0*/  STS [R100+0x9010], R99 ;  /* 0x0090106364007388 */ /* 0x0009e20000000800 */
[----:B------:R-:W-:-:S03]  /*60d0*/  VIADD R105, R105, 0x4 ;  /* 0x0000000469697836 */ /* 0x000fc60000000000 */
[----:B------:R4:W-:Y:S02]  /*60e0*/  STS [R100+0x9110], R107 ;  /* 0x0091106b64007388 */ /* 0x0009e40000000800 */
[----:B------:R-:W-:-:S13]  /*60f0*/  ISETP.GE.AND P0, PT, R105, R94, PT ;  /* 0x0000005e6900720c */ /* 0x000fda0003f06270 */
[----:B----4-:R-:W-:Y:S05]  /*6100*/  @!P0 BRA `(.L_x_1537) ;  /* 0xffffffe800308947 */ /* 0x010fea000383ffff */
.L_x_1526:
[----:B------:R-:W-:Y:S05]  /*6110*/  BSYNC.RECONVERGENT B0 ;  /* 0x0000000000007941 */ /* 0x000fea0003800200 */
.L_x_1525:
        /* <DEDUP_REMOVED lines=21> */
.L_x_1543:
        /* <DEDUP_REMOVED lines=16> */
[----:B0123--:R-:W-:Y:S05]  /*6370*/  CALL.REL.NOINC `($__internal_23_$__cuda_sm3x_div_rn_noftz_f32_slowpath) ;  /* 0x00000010002c7944 */ /* 0x00ffea0003c00000 */
[----:B------:R-:W-:-:S07]  /*6380*/  MOV R5, R29 ;  /* 0x0000001d00057202 */ /* 0x000fce0000000f00 */
.L_x_1542:
[----:B------:R-:W-:Y:S05]  /*6390*/  BSYNC.RECONVERGENT B1 ;  /* 0x0000000000017941 */ /* 0x000fea0003800200 */
.L_x_1541:
        /* <DEDUP_REMOVED lines=12> */
.L_x_1540:
[----:B------:R-:W-:Y:S05]  /*6460*/  BSYNC.RECONVERGENT B0 ;  /* 0x0000000000007941 */ /* 0x000fea0003800200 */
.L_x_1539:
[----:B------:R-:W-:Y:S01]  /*6470*/  ISETP.GE.U32.AND P0, PT, R10, 0x180, PT ;  /* 0x000001800a00780c */ /* 0x000fe20003f06070 */
[----:B------:R-:W0:-:S12]  /*6480*/  LDCU.64 UR10, c[0x0][0x398] ;  /* 0x00007300ff0a77ac */ /* 0x000e180008000a00 */
[----:B0-----:R-:W-:Y:S05]  /*6490*/  @!P0 EXIT ;  /* 0x000000000000894d */ /* 0x001fea0003800000 */
.L_x_1552:
        /* <DEDUP_REMOVED lines=18> */
[----:B-123--:R-:W-:Y:S05]  /*65c0*/  CALL.REL.NOINC `($__internal_23_$__cuda_sm3x_div_rn_noftz_f32_slowpath) ;  /* 0x0000000c00987944 */ /* 0x00efea0003c00000 */
[----:B------:R-:W-:-:S07]  /*65d0*/  MOV R0, R29 ;  /* 0x0000001d00007202 */ /* 0x000fce0000000f00 */
.L_x_1545:
[----:B------:R-:W-:Y:S05]  /*65e0*/  BSYNC.RECONVERGENT B0 ;  /* 0x0000000000007941 */ /* 0x000fea0003800200 */
.L_x_1544:
        /* <DEDUP_REMOVED lines=27> */
[----:B-123--:R-:W-:Y:S05]  /*67a0*/  CALL.REL.NOINC `($__internal_23_$__cuda_sm3x_div_rn_noftz_f32_slowpath) ;  /* 0x0000000c00207944 */ /* 0x00efea0003c00000 */
[----:B------:R-:W-:-:S07]  /*67b0*/  MOV R0, R29 ;  /* 0x0000001d00007202 */ /* 0x000fce0000000f00 */
.L_x_1547:
[----:B------:R-:W-:Y:S05]  /*67c0*/  BSYNC.RECONVERGENT B0 ;  /* 0x0000000000007941 */ /* 0x000fea0003800200 */
.L_x_1546:
        /* <DEDUP_REMOVED lines=29> */
.L_x_1549:
[----:B------:R-:W-:Y:S05]  /*69a0*/  BSYNC.RECONVERGENT B0 ;  /* 0x0000000000007941 */ /* 0x000fea0003800200 */
.L_x_1548:
        /* <DEDUP_REMOVED lines=29> */
.L_x_1551:
[----:B------:R-:W-:Y:S05]  /*6b80*/  BSYNC.RECONVERGENT B0 ;  /* 0x0000000000007941 */ /* 0x000fea0003800200 */
.L_x_1550:
        /* <DEDUP_REMOVED lines=12> */
.L_x_1459:
[----:B-1----:R-:W-:Y:S01]  /*6c50*/  MOV R32, R7 ;  /* 0x0000000700207202 */ /* 0x002fe20000000f00 */
[----:B------:R-:W-:Y:S01]  /*6c60*/  IMAD.MOV.U32 R33, RZ, RZ, 0x10 ;  /* 0x00000010ff217424 */ /* 0x000fe200078e00ff */
[----:B------:R-:W-:Y:S01]  /*6c70*/  MOV R34, 0x1f ;  /* 0x0000001f00227802 */ /* 0x000fe20000000f00 */
[----:B------:R-:W-:-:S07]  /*6c80*/  IMAD.MOV.U32 R31, RZ, RZ, -0x1 ;  /* 0xffffffffff1f7424 */ /* 0x000fce00078e00ff */
[----:B-----5:R-:W-:Y:S05]  /*6c90*/  WARPSYNC.COLLECTIVE R31, `(.L_x_1553) ;  /* 0x000000001f087348 */ /* 0x020fea0003c00000 */
[----:B------:R0:W1:Y:S02]  /*6ca0*/  SHFL.BFLY P0, R30, R32, R33, R34 ;  /* 0x0c000021201e7389 */ /* 0x0000640000000022 */
[----:B01---5:R-:W-:Y:S05]  /*6cb0*/  ENDCOLLECTIVE ;  /* 0x000000000000791b */ /* 0x023fea0003800000 */
.L_x_1553:
[----:B------:R-:W-:Y:S02]  /*6cc0*/  MOV R33, 0x8 ;  /* 0x0000000800217802 */ /* 0x000fe40000000f00 */
[----:B------:R-:W-:-:S04]  /*6cd0*/  MOV R6, R30 ;  /* 0x0000001e00067202 */ /* 0x000fc80000000f00 */
[----:B------:R-:W-:-:S05]  /*6ce0*/  FMNMX R6, R7, R6, !PT ;  /* 0x0000000607067209 */ /* 0x000fca0007800000 */
[----:B------:R-:W-:-:S07]  /*6cf0*/  IMAD.MOV.U32 R32, RZ, RZ, R6 ;  /* 0x000000ffff207224 */ /* 0x000fce00078e0006 */
[----:B------:R-:W-:Y:S05]  /*6d00*/  WARPSYNC.COLLECTIVE R31, `(.L_x_1554) ;  /* 0x000000001f087348 */ /* 0x000fea0003c00000 */
[----:B------:R0:W1:Y:S02]  /*6d10*/  SHFL.BFLY P0, R30, R32, R33, R34 ;  /* 0x0c000021201e7389 */ /* 0x0000640000000022 */
[----:B01----:R-:W-:Y:S05]  /*6d20*/  ENDCOLLECTIVE ;  /* 0x000000000000791b */ /* 0x003fea0003800000 */
.L_x_1554:
[----:B------:R-:W-:Y:S02]  /*6d30*/  IMAD.MOV.U32 R33, RZ, RZ, 0x4 ;  /* 0x00000004ff217424 */ /* 0x000fe400078e00ff */
[----:B------:R-:W-:-:S05]  /*6d40*/  IMAD.MOV.U32 R13, RZ, RZ, R30 ;  /* 0x000000ffff0d7224 */ /* 0x000fca00078e001e */
[----:B------:R-:W-:-:S04]  /*6d50*/  FMNMX R13, R6, R13, !PT ;  /* 0x0000000d060d7209 */ /* 0x000fc80007800000 */
[----:B------:R-:W-:-:S07]  /*6d60*/  MOV R32, R13 ;  /* 0x0000000d00207202 */ /* 0x000fce0000000f00 */
[----:B------:R-:W-:Y:S05]  /*6d70*/  WARPSYNC.COLLECTIVE R31, `(.L_x_1555) ;  /* 0x000000001f087348 */ /* 0x000fea0003c00000 */
[----:B------:R0:W1:Y:S02]  /*6d80*/  SHFL.BFLY P0, R30, R32, R33, R34 ;  /* 0x0c000021201e7389 */ /* 0x0000640000000022 */
[----:B01----:R-:W-:Y:S05]  /*6d90*/  ENDCOLLECTIVE ;  /* 0x000000000000791b */ /* 0x003fea0003800000 */
.L_x_1555:
[----:B------:R-:W-:Y:S02]  /*6da0*/  MOV R33, 0x2 ;  /* 0x0000000200217802 */ /* 0x000fe40000000f00 */
[----:B------:R-:W-:-:S04]  /*6db0*/  MOV R12, R30 ;  /* 0x0000001e000c7202 */ /* 0x000fc80000000f00 */
[----:B------:R-:W-:-:S05]  /*6dc0*/  FMNMX R12, R13, R12, !PT ;  /* 0x0000000c0d0c7209 */ /* 0x000fca0007800000 */
[----:B------:R-:W-:-:S07]  /*6dd0*/  IMAD.MOV.U32 R32, RZ, RZ, R12 ;  /* 0x000000ffff207224 */ /* 0x000fce00078e000c */
[----:B------:R-:W-:Y:S05]  /*6de0*/  WARPSYNC.COLLECTIVE R31, `(.L_x_1556) ;  /* 0x000000001f087348 */ /* 0x000fea0003c00000 */
[----:B------:R0:W1:Y:S02]  /*6df0*/  SHFL.BFLY P0, R30, R32, R33, R34 ;  /* 0x0c000021201e7389 */ /* 0x0000640000000022 */
[----:B01----:R-:W-:Y:S05]  /*6e00*/  ENDCOLLECTIVE ;  /* 0x000000000000791b */ /* 0x003fea0003800000 */
.L_x_1556:
[----:B------:R-:W-:Y:S02]  /*6e10*/  IMAD.MOV.U32 R33, RZ, RZ, 0x1 ;  /* 0x00000001ff217424 */ /* 0x000fe400078e00ff */
[----:B------:R-:W-:-:S05]  /*6e20*/  IMAD.MOV.U32 R15, RZ, RZ, R30 ;  /* 0x000000ffff0f7224 */ /* 0x000fca00078e001e */
[----:B------:R-:W-:-:S04]  /*6e30*/  FMNMX R15, R12, R15, !PT ;  /* 0x0000000f0c0f7209 */ /* 0x000fc80007800000 */
[----:B------:R-:W-:-:S07]  /*6e40*/  MOV R32, R15 ;  /* 0x0000000f00207202 */ /* 0x000fce0000000f00 */
[----:B------:R-:W-:Y:S05]  /*6e50*/  WARPSYNC.COLLECTIVE R31, `(.L_x_1557) ;  /* 0x000000001f087348 */ /* 0x000fea0003c00000 */
[----:B------:R0:W1:Y:S02]  /*6e60*/  SHFL.BFLY P0, R30, R32, R33, R34 ;  /* 0x0c000021201e7389 */ /* 0x0000640000000022 */
[----:B01----:R-:W-:Y:S05]  /*6e70*/  ENDCOLLECTIVE ;  /* 0x000000000000791b */ /* 0x003fea0003800000 */
.L_x_1557:
[----:B------:R-:W-:Y:S01]  /*6e80*/  MOV R16, R30 ;  /* 0x0000001e00107202 */ /* 0x000fe20000000f00 */
[----:B------:R-:W-:Y:S06]  /*6e90*/  BRA `(.L_x_1558) ;  /* 0xffffffa000687947 */ /* 0x000fec000383ffff */
.L_x_1491:
[----:B-1----:R-:W-:Y:S01]  /*6ea0*/  IMAD.MOV.U32 R32, RZ, RZ, R29 ;  /* 0x000000ffff207224 */ /* 0x002fe200078e001d */
[----:B------:R-:W-:Y:S01]  /*6eb0*/  MOV R33, 0x10 ;  /* 0x0000001000217802 */ /* 0x000fe20000000f00 */
[----:B------:R-:W-:Y:S01]  /*6ec0*/  IMAD.MOV.U32 R34, RZ, RZ, 0x1f ;  /* 0x0000001fff227424 */ /* 0x000fe200078e00ff */
[----:B------:R-:W-:-:S07]  /*6ed0*/  MOV R31, 0xffffffff ;  /* 0xffffffff001f7802 */ /* 0x000fce0000000f00 */
[----:B------:R-:W-:Y:S05]  /*6ee0*/  WARPSYNC.COLLECTIVE R31, `(.L_x_1559) ;  /* 0x000000001f087348 */ /* 0x000fea0003c00000 */
[----:B------:R0:W1:Y:S02]  /*6ef0*/  SHFL.BFLY P0, R30, R32, R33, R34 ;  /* 0x0c000021201e7389 */ /* 0x0000640000000022 */
[----:B01----:R-:W-:Y:S05]  /*6f00*/  ENDCOLLECTIVE ;  /* 0x000000000000791b */ /* 0x003fea0003800000 */
.L_x_1559:
[----:B------:R-:W-:Y:S02]  /*6f10*/  IMAD.MOV.U32 R33, RZ, RZ, 0x8 ;  /* 0x00000008ff217424 */ /* 0x000fe400078e00ff */
[----:B------:R-:W-:-:S05]  /*6f20*/  IMAD.MOV.U32 R20, RZ, RZ, R30 ;  /* 0x000000ffff147224 */ /* 0x000fca00078e001e */
[----:B------:R-:W-:-:S04]  /*6f30*/  FMNMX R20, R29, R20, !PT ;  /* 0x000000141d147209 */ /* 0x000fc80007800000 */
[----:B------:R-:W-:-:S07]  /*6f40*/  MOV R32, R20 ;  /* 0x0000001400207202 */ /* 0x000fce0000000f00 */
[----:B------:R-:W-:Y:S05]  /*6f50*/  WARPSYNC.COLLECTIVE R31, `(.L_x_1560) ;  /* 0x000000001f087348 */ /* 0x000fea0003c00000 */
[----:B------:R0:W1:Y:S02]  /*6f60*/  SHFL.BFLY P0, R30, R32, R33, R34 ;  /* 0x0c000021201e7389 */ /* 0x0000640000000022 */
[----:B01----:R-:W-:Y:S05]  /*6f70*/  ENDCOLLECTIVE ;  /* 0x000000000000791b */ /* 0x003fea0003800000 */
.L_x_1560:
[----:B------:R-:W-:Y:S02]  /*6f80*/  MOV R33, 0x4 ;  /* 0x0000000400217802 */ /* 0x000fe40000000f00 */
[----:B------:R-:W-:-:S04]  /*6f90*/  MOV R21, R30 ;  /* 0x0000001e00157202 */ /* 0x000fc80000000f00 */
[----:B------:R-:W-:-:S05]  /*6fa0*/  FMNMX R21, R20, R21, !PT ;  /* 0x0000001514157209 */ /* 0x000fca0007800000 */
[----:B------:R-:W-:-:S07]  /*6fb0*/  IMAD.MOV.U32 R32, RZ, RZ, R21 ;  /* 0x000000ffff207224 */ /* 0x000fce00078e0015 */
[----:B------:R-:W-:Y:S05]  /*6fc0*/  WARPSYNC.COLLECTIVE R31, `(.L_x_1561) ;  /* 0x000000001f087348 */ /* 0x000fea0003c00000 */
[----:B------:R0:W1:Y:S02]  /*6fd0*/  SHFL.BFLY P0, R30, R32, R33, R34 ;  /* 0x0c000021201e7389 */ /* 0x0000640000000022 */
[----:B01----:R-:W-:Y:S05]  /*6fe0*/  ENDCOLLECTIVE ;  /* 0x000000000000791b */ /* 0x003fea0003800000 */
.L_x_1561:
[----:B------:R-:W-:Y:S02]  /*6ff0*/  IMAD.MOV.U32 R33, RZ, RZ, 0x2 ;  /* 0x00000002ff217424 */ /* 0x000fe400078e00ff */
[----:B------:R-:W-:-:S05]  /*7000*/  IMAD.MOV.U32 R28, RZ, RZ, R30 ;  /* 0x000000ffff1c7224 */ /* 0x000fca00078e001e */
[----:B------:R-:W-:-:S04]  /*7010*/  FMNMX R28, R21, R28, !PT ;  /* 0x0000001c151c7209 */ /* 0x000fc80007800000 */
[----:B------:R-:W-:-:S07]  /*7020*/  MOV R32, R28 ;  /* 0x0000001c00207202 */ /* 0x000fce0000000f00 */
[----:B------:R-:W-:Y:S05]  /*7030*/  WARPSYNC.COLLECTIVE R31, `(.L_x_1562) ;  /* 0x000000001f087348 */ /* 0x000fea0003c00000 */
[----:B------:R0:W1:Y:S02]  /*7040*/  SHFL.BFLY P0, R30, R32, R33, R34 ;  /* 0x0c000021201e7389 */ /* 0x0000640000000022 */
[----:B01----:R-:W-:Y:S05]  /*7050*/  ENDCOLLECTIVE ;  /* 0x000000000000791b */ /* 0x003fea0003800000 */
.L_x_1562:
[----:B------:R-:W-:Y:S02]  /*7060*/  MOV R33, 0x1 ;  /* 0x0000000100217802 */ /* 0x000fe40000000f00 */
[----:B------:R-:W-:-:S04]  /*7070*/  MOV R27, R30 ;  /* 0x0000001e001b7202 */ /* 0x000fc80000000f00 */
[----:B------:R-:W-:-:S05]  /*7080*/  FMNMX R27, R28, R27, !PT ;  /* 0x0000001b1c1b7209 */ /* 0x000fca0007800000 */
[----:B------:R-:W-:-:S07]  /*7090*/  IMAD.MOV.U32 R32, RZ, RZ, R27 ;  /* 0x000000ffff207224 */ /* 0x000fce00078e001b */
[----:B------:R-:W-:Y:S05]  /*70a0*/  WARPSYNC.COLLECTIVE R31, `(.L_x_1563) ;  /* 0x000000001f087348 */ /* 0x000fea0003c00000 */
[----:B------:R0:W1:Y:S02]  /*70b0*/  SHFL.BFLY P0, R30, R32, R33, R34 ;  /* 0x0c000021201e7389 */ /* 0x0000640000000022 */
[----:B01----:R-:W-:Y:S05]  /*70c0*/  ENDCOLLECTIVE ;  /* 0x000000000000791b */ /* 0x003fea0003800000 */
.L_x_1563:
[----:B------:R-:W-:Y:S05]  /*70d0*/  BRA `(.L_x_1564) ;  /* 0xffffffb800c07947 */ /* 0x000fea000383ffff */
        .weak           $__internal_22_$__cuda_sm20_rcp_rn_f32_slowpath
        .type           $__internal_22_$__cuda_sm20_rcp_rn_f32_slowpath,@function
        .size           $__internal_22_$__cuda_sm20_rcp_rn_f32_slowpath,($__internal_23_$__cuda_sm3x_div_rn_noftz_f32_slowpath - $__internal_22_$__cuda_sm20_rcp_rn_f32_slowpath)
$__internal_22_$__cuda_sm20_rcp_rn_f32_slowpath:
        /* <DEDUP_REMOVED lines=15> */
.L_x_1566:
        /* <DEDUP_REMOVED lines=33> */
.L_x_1568:
[----:B------:R0:W1:Y:S02]  /*73e0*/  MUFU.RCP R22, R21 ;  /* 0x0000001500167308 */ /* 0x0000640000001000 */
.L_x_1567:
[----:B------:R-:W-:Y:S05]  /*73f0*/  BSYNC.RECONVERGENT B1 ;  /* 0x0000000000017941 */ /* 0x000fea0003800200 */
.L_x_1565:
[----:B------:R-:W-:Y:S01]  /*7400*/  MOV R20, R26 ;  /* 0x0000001a00147202 */ /* 0x000fe20000000f00 */
[----:B0-----:R-:W-:-:S04]  /*7410*/  IMAD.MOV.U32 R21, RZ, RZ, 0x0 ;  /* 0x00000000ff157424 */ /* 0x001fc800078e00ff */
[----:B-1----:R-:W-:Y:S05]  /*7420*/  RET.REL.NODEC R20 `(_Z21int8_attention_kernelILi80ELb1EEvPK6__halfS2_S2_PS0_PKfiiiii) ;  /* 0xffffff8814f47950 */ /* 0x002fea0003c3ffff */
        .weak           $__internal_23_$__cuda_sm3x_div_rn_noftz_f32_slowpath
        .type           $__internal_23_$__cuda_sm3x_div_rn_noftz_f32_slowpath,@function
        .size           $__internal_23_$__cuda_sm3x_div_rn_noftz_f32_slowpath,(.L_x_1866 - $__internal_23_$__cuda_sm3x_div_rn_noftz_f32_slowpath)
$__internal_23_$__cuda_sm3x_div_rn_noftz_f32_slowpath:
        /* <DEDUP_REMOVED lines=34> */
.L_x_1570:
        /* <DEDUP_REMOVED lines=51> */
.L_x_1577:
[----:B------:R-:W-:-:S04]  /*7980*/  LOP3.LUT R29, R29, 0x80000000, RZ, 0xc0, !PT ;  /* 0x800000001d1d7812 */ /* 0x000fc800078ec0ff */
[----:B------:R-:W-:Y:S01]  /*7990*/  LOP3.LUT R29, R29, 0x7f800000, RZ, 0xfc, !PT ;  /* 0x7f8000001d1d7812 */ /* 0x000fe200078efcff */
[----:B------:R-:W-:Y:S06]  /*79a0*/  BRA `(.L_x_1578) ;  /* 0x0000000000047947 */ /* 0x000fec0003800000 */
.L_x_1576:
[----:B------:R-:W-:-:S07]  /*79b0*/  LEA R29, R28, R29, 0x17 ;  /* 0x0000001d1c1d7211 */ /* 0x000fce00078eb8ff */
.L_x_1578:
[----:B------:R-:W-:Y:S05]  /*79c0*/  BSYNC.RECONVERGENT B3 ;  /* 0x0000000000037941 */ /* 0x000fea0003800200 */
.L_x_1575:
[----:B------:R-:W-:Y:S05]  /*79d0*/  BRA `(.L_x_1579) ;  /* 0x0000000000207947 */ /* 0x000fea0003800000 */
.L_x_1574:
[----:B------:R-:W-:-:S04]  /*79e0*/  LOP3.LUT R20, R21, 0x80000000, R20, 0x48, !PT ;  /* 0x8000000015147812 */ /* 0x000fc800078e4814 */
[----:B------:R-:W-:Y:S01]  /*79f0*/  LOP3.LUT R29, R20, 0x7f800000, RZ, 0xfc, !PT ;  /* 0x7f800000141d7812 */ /* 0x000fe200078efcff */
[----:B------:R-:W-:Y:S06]  /*7a00*/  BRA `(.L_x_1579) ;  /* 0x0000000000147947 */ /* 0x000fec0003800000 */
.L_x_1573:
[----:B------:R-:W-:Y:S01]  /*7a10*/  LOP3.LUT R29, R21, 0x80000000, R20, 0x48, !PT ;  /* 0x80000000151d7812 */ /* 0x000fe200078e4814 */
[----:B------:R-:W-:Y:S06]  /*7a20*/  BRA `(.L_x_1579) ;  /* 0x00000000000c7947 */ /* 0x000fec0003800000 */
.L_x_1572:
[----:B------:R-:W0:Y:S01]  /*7a30*/  MUFU.RSQ R29, -QNAN ;  /* 0xffc00000001d7908 */ /* 0x000e220000001400 */
[----:B------:R-:W-:Y:S05]  /*7a40*/  BRA `(.L_x_1579) ;  /* 0x0000000000047947 */ /* 0x000fea0003800000 */
.L_x_1571:
[----:B------:R-:W-:-:S07]  /*7a50*/  FADD.FTZ R29, R20, R21 ;  /* 0x00000015141d7221 */ /* 0x000fce0000010000 */
.L_x_1579:
[----:B------:R-:W-:Y:S05]  /*7a60*/  BSYNC.RECONVERGENT B2 ;  /* 0x0000000000027941 */ /* 0x000fea0003800200 */
.L_x_1569:
[----:B------:R-:W-:Y:S01]  /*7a70*/  IMAD.MOV.U32 R20, RZ, RZ, R32 ;  /* 0x000000ffff147224 */ /* 0x000fe200078e0020 */
[----:B------:R-:W-:-:S04]  /*7a80*/  MOV R21, 0x0 ;  /* 0x0000000000157802 */ /* 0x000fc80000000f00 */
[----:B0-----:R-:W-:Y:S05]  /*7a90*/  RET.REL.NODEC R20 `(_Z21int8_attention_kernelILi80ELb1EEvPK6__halfS2_S2_PS0_PKfiiiii) ;  /* 0xffffff8414587950 */ /* 0x001fea0003c3ffff */
.L_x_1580:
        /* <DEDUP_REMOVED lines=14> */
.L_x_1866:


//--------------------- .text._Z21int8_attention_kernelILi64ELb1EEvPK6__halfS2_S2_PS0_PKfiiiii --------------------------
	.section	.text._Z21int8_attention_kernelILi64ELb1EEvPK6__halfS2_S2_PS0_PKfiiiii,"ax",@progbits
	.align	128
        .global         _Z21int8_attention_kernelILi64ELb1EEvPK6__halfS2_S2_PS0_PKfiiiii
        .type           _Z21int8_attention_kernelILi64ELb1EEvPK6__halfS2_S2_PS0_PKfiiiii,@function
        .size           _Z21int8_attention_kernelILi64ELb1EEvPK6__halfS2_S2_PS0_PKfiiiii,(.L_x_1868 - _Z21int8_attention_kernelILi64ELb1EEvPK6__halfS2_S2_PS0_PKfiiiii)
        .other          _Z21int8_attention_kernelILi64ELb1EEvPK6__halfS2_S2_PS0_PKfiiiii,@"STO_CUDA_ENTRY STV_DEFAULT"
_Z21int8_attention_kernelILi64ELb1EEvPK6__halfS2_S2_PS0_PKfiiiii:
.text._Z21int8_attention_kernelILi64ELb1EEvPK6__halfS2_S2_PS0_PKfiiiii:
        /* <DEDUP_REMOVED lines=29> */
[----:B--2---:R-:W-:Y:S01]  /*01d0*/  IABS R2, R106 ;  /* 0x0000006a00027213 */ /* 0x004fe20000000000 */
        /* <DEDUP_REMOVED lines=9> */
[----:B------:R-:W-:Y:S01]  /*0270*/  IMAD R2, R7, R5, R2 ;  /* 0x0000000507027224 */ /* 0x000fe200078e0202 */
[----:B----4-:R-:W-:Y:S01]  /*0280*/  SHF.R.U32.HI R90, RZ, 0x5, R89 ;  /* 0x00000005ff5a7819 */ /* 0x010fe20000011659 */
[----:B------:R-:W0:Y:S01]  /*0290*/  LDC R5, c[0x0][0x3b0] ;  /* 0x0000ec00ff057b82 */ /* 0x000e220000000800 */
[----:B------:R-:W-:Y:S02]  /*02a0*/  IMAD.SHL.U32 R86, R87, 0x40, RZ ;  /* 0x0000004057567824 */ /* 0x000fe400078e00ff */
[----:B------:R-:W-:-:S13]  /*02b0*/  ISETP.GT.U32.AND P0, PT, R7, R2, PT ;  /* 0x000000020700720c */ /* 0x000fda0003f04070 */
[----:B------:R-:W-:Y:S02]  /*02c0*/  @!P0 IADD3 R2, PT, PT, R2, -R7, RZ ;  /* 0x8000000702028210 */ /* 0x000fe40007ffe0ff */
[----:B------:R-:W-:Y:S02]  /*02d0*/  ISETP.NE.AND P0, PT, R9, RZ, PT ;  /* 0x000000ff0900720c */ /* 0x000fe40003f05270 */
[----:B------:R-:W-:Y:S02]  /*02e0*/  ISETP.GT.U32.AND P1, PT, R7, R2, PT ;  /* 0x000000020700720c */ /* 0x000fe40003f24070 */
[----:B0-----:R-:W-:Y:S01]  /*02f0*/  SHF.R.S32.HI R3, RZ, 0x1f, R5 ;  /* 0x0000001fff037819 */ /* 0x001fe20000011405 */
[----:B------:R-:W-:-:S04]  /*0300*/  IMAD.WIDE.U32 R106, R5, UR4, R106 ;  /* 0x00000004056a7c25 */ /* 0x000fc8000f8e006a */
[----:B------:R-:W-:Y:S02]  /*0310*/  IMAD R3, R3, UR4, RZ ;  /* 0x0000000403037c24 */ /* 0x000fe4000f8e02ff */
[----:B------:R-:W-:-:S04]  /*0320*/  IMAD R5, R4, UR4, RZ ;  /* 0x0000000404057c24 */ /* 0x000fc8000f8e02ff */
[----:B------:R-:W-:Y:S01]  /*0330*/  @!P1 IMAD.IADD R2, R2, 0x1, -R7 ;  /* 0x0000000102029824 */ /* 0x000fe200078e0a07 */
[----:B------:R-:W-:Y:S01]  /*0340*/  IADD3 R3, PT, PT, R107, R3, RZ ;  /* 0x000000036b037210 */ /* 0x000fe20007ffe0ff */
[----:B------:R-:W0:Y:S02]  /*0350*/  LDC.64 R6, c[0x0][0x380] ;  /* 0x0000e000ff067b82 */ /* 0x000e240000000a00 */
[----:B------:R-:W-:Y:S01]  /*0360*/  @!P2 IMAD.MOV R2, RZ, RZ, -R2 ;  /* 0x000000ffff02a224 */ /* 0x000fe200078e0a02 */
[----:B------:R-:W-:Y:S02]  /*0370*/  @!P0 LOP3.LUT R2, RZ, R9, RZ, 0x33, !PT ;  /* 0x00000009ff028212 */ /* 0x000fe400078e33ff */
[----:B------:R-:W-:-:S03]  /*0380*/  ISETP.GE.AND P0, PT, R89, R86, PT ;  /* 0x000000565900720c */ /* 0x000fc60003f06270 */
[----:B------:R-:W-:Y:S02]  /*0390*/  IMAD.MOV.U32 R10, RZ, RZ, R2 ;  /* 0x000000ffff0a7224 */ /* 0x000fe400078e0002 */
[----:B------:R-:W-:Y:S02]  /*03a0*/  IMAD R2, R103, R106, RZ ;  /* 0x0000006a67027224 */ /* 0x000fe400078e02ff */
[----:B------:R-:W-:-:S04]  /*03b0*/  IMAD.WIDE.U32 R10, R9, UR4, R10 ;  /* 0x00000004090a7c25 */ /* 0x000fc8000f8e000a */
[----:B------:R-:W-:Y:S02]  /*03c0*/  IMAD.IADD R12, R11, 0x1, R5 ;  /* 0x000000010b0c7824 */ /* 0x000fe400078e0205 */
[----:B------:R-:W-:-:S04]  /*03d0*/  IMAD.WIDE.U32 R106, R102, R106, RZ ;  /* 0x0000006a666a7225 */ /* 0x000fc800078e00ff */
[----:B------:R-:W-:Y:S02]  /*03e0*/  IMAD R3, R102, R3, R2 ;  /* 0x0000000366037224 */ /* 0x000fe400078e0202 */
[----:B------:R-:W-:Y:S01]  /*03f0*/  IMAD R5, R103, R10, RZ ;  /* 0x0000000a67057224 */ /* 0x000fe200078e02ff */
[----:B0-----:R-:W-:Y:S01]  /*0400*/  LEA R8, P1, R106, R6, 0x1 ;  /* 0x000000066a087211 */ /* 0x001fe200078208ff */
        /* <DEDUP_REMOVED lines=9> */
[----:B------:R-:W-:Y:S01]  /*04a0*/  SHF.L.U32 R5, R0, 0xc, RZ ;  /* 0x0000000c00057819 */ /* 0x000fe200000006ff */
[----:B------:R-:W-:Y:S02]  /*04b0*/  IMAD.MOV.U32 R16, RZ, RZ, R89 ;  /* 0x000000ffff107224 */ /* 0x000fe400078e0059 */
        /* <DEDUP_REMOVED lines=11> */
.L_x_1585:
        /* <DEDUP_REMOVED lines=46> */
.L_x_1584:
[----:B------:R-:W-:Y:S05]  /*0850*/  BSYNC.RECONVERGENT B1 ;  /* 0x0000000000017941 */ /* 0x000fea0003800200 */
.L_x_1583:
        /* <DEDUP_REMOVED lines=33> */
.L_x_1587:
[----:B------:R-:W-:Y:S05]  /*0a70*/  BSYNC.RECONVERGENT B1 ;  /* 0x0000000000017941 */ /* 0x000fea0003800200 */
.L_x_1586:
        /* <DEDUP_REMOVED lines=23> */
.L_x_1589:
[----:B------:R-:W-:Y:S05]  /*0bf0*/  BSYNC.RECONVERGENT B1 ;  /* 0x0000000000017941 */ /* 0x000fea0003800200 */
.L_x_1588:
[----:B------:R-:W-:Y:S05]  /*0c00*/  @!P1 BRA `(.L_x_1582) ;  /* 0x0000000000289947 */ /* 0x000fea0003800000 */
[----:B------:R-:W-:-:S07]  /*0c10*/  IMAD.MOV.U32 R13, RZ, RZ, RZ ;  /* 0x000000ffff0d7224 */ /* 0x000fce00078e00ff */
.L_x_1590:
        /* <DEDUP_REMOVED lines=9> */
.L_x_1582:
[----:B------:R-:W-:Y:S05]  /*0cb0*/  BSYNC.RECONVERGENT B0 ;  /* 0x0000000000007941 */ /* 0x000fea0003800200 */
.L_x_1581:
[----:B------:R-:W0:Y:S01]  /*0cc0*/  SHFL.BFLY PT, R6, R3, 0x10, 0x1f ;  /* 0x0e001f0003067f89 */ /* 0x000e2200000e0000 */
[----:B------:R-:W1:Y:S01]  /*0cd0*/  S2UR UR5, SR_CgaCtaId ;  /* 0x00000000000579c3 */ /* 0x000e620000008800 */
[----:B------:R-:W-:Y:S01]  /*0ce0*/  UMOV UR4, 0x400 ;  /* 0x0000040000047882 */ /* 0x000fe20000000000 */
[C---:B------:R-:W-:Y:S01]  /*0cf0*/  ISETP.GT.U32.AND P1, PT, R89.reuse, 0x3, PT ;  /* 0x000000035900780c */ /* 0x040fe20003f24070 */
[----:B------:R-:W-:Y:S01]  /*0d00*/  IMAD.MOV.U32 R13, RZ, RZ, -0xeb60d36 ;  /* 0xf149f2caff0d7424 */ /* 0x000fe200078e00ff */
        /* <DEDUP_REMOVED lines=29> */
.L_x_1692:
[----:B-1----:R-:W-:-:S07]  /*0ee0*/  FMNMX R13, R15, R16, !PT ;  /* 0x000000100f0d7209 */ /* 0x002fce0007800000 */
.L_x_1591:
        /* <DEDUP_REMOVED lines=22> */
[----:B------:R-:W-:Y:S05]  /*1050*/  CALL.REL.NOINC `($__internal_25_$__cuda_sm3x_div_rn_noftz_f32_slowpath) ;  /* 0x0000006400087944 */ /* 0x000fea0003c00000 */
[----:B------:R-:W-:-:S07]  /*1060*/  IMAD.MOV.U32 R21, RZ, RZ, R27 ;  /* 0x000000ffff157224 */ /* 0x000fce00078e001b */
.L_x_1593:
        /* <DEDUP_REMOVED lines=15> */
.L_x_1598:
[----:B------:R-:W-:-:S04]  /*1160*/  LEA R6, R0, R13, 0xc ;  /* 0x0000000d00067211 */ /* 0x000fc800078e60ff */
[----:B------:R-:W-:-:S05]  /*1170*/  LOP3.LUT R7, R23, 0x7fffffc0, R6, 0xf8, !PT ;  /* 0x7fffffc017077812 */ /* 0x000fca00078ef806 */
[----:B------:R-:W-:-:S06]  /*1180*/  IMAD.WIDE.U32 R6, R7, 0x2, R8 ;  /* 0x0000000207067825 */ /* 0x000fcc00078e0008 */
[----:B------:R-:W2:Y:S01]  /*1190*/  LDG.E.U16.CONSTANT R6, desc[UR6][R6.64] ;  /* 0x0000000606067981 */ /* 0x000ea2000c1e9500 */
[----:B------:R-:W-:Y:S01]  /*11a0*/  IMAD.MOV.U32 R15, RZ, RZ, 0x3f000000 ;  /* 0x3f000000ff0f7424 */ /* 0x000fe200078e00ff */
[----:B0-----:R-:W-:Y:S01]  /*11b0*/  LOP3.LUT R17, R23, 0x7fffffc0, R13, 0xf8, !PT ;  /* 0x7fffffc017117812 */ /* 0x001fe200078ef80d */
        /* <DEDUP_REMOVED lines=13> */
.L_x_1597:
[----:B------:R-:W-:Y:S05]  /*1290*/  BSYNC.RECONVERGENT B1 ;  /* 0x0000000000017941 */ /* 0x000fea0003800200 */
.L_x_1596:
[----:B------:R-:W-:Y:S05]  /*12a0*/  @!P1 BRA `(.L_x_1595) ;  /* 0x0000000000fc9947 */ /* 0x000fea0003800000 */
.L_x_1599:
        /* <DEDUP_REMOVED lines=50> */
[----:B------:R-:W-:Y:S01]  /*15d0*/  VIADD R17, R13, 0x180 ;  /* 0x000001800d117836 */ /* 0x000fe20000000000 */
        /* <DEDUP_REMOVED lines=12> */
.L_x_1595:
[----:B------:R-:W-:Y:S05]  /*16a0*/  BSYNC.RECONVERGENT B0 ;  /* 0x0000000000007941 */ /* 0x000fea0003800200 */
.L_x_1594:
[----:B---3--:R-:W-:Y:S01]  /*16b0*/  IADD3 R6, PT, PT, -R86, 0x1000, RZ ;  /* 0x0000100056067810 */ /* 0x008fe20007ffe1ff */
[----:B------:R-:W-:Y:S03]  /*16c0*/  BSSY.RECONVERGENT B0, `(.L_x_1600) ;  /* 0x0000034000007945 */ /* 0x000fe60003800200 */
[----:B------:R-:W-:-:S13]  /*16d0*/  ISETP.GE.U32.AND P0, PT, R89, R6, PT ;  /* 0x000000065900720c */ /* 0x000fda0003f06070 */
[----:B------:R-:W-:Y:S05]  /*16e0*/  @P0 BRA `(.L_x_1601) ;  /* 0x0000000000c40947 */ /* 0x000fea0003800000 */
[C---:B------:R-:W-:Y:S01]  /*16f0*/  LOP3.LUT R7, R89.reuse, 0xfc0, RZ, 0x3c, !PT ;  /* 0x00000fc059077812 */ /* 0x040fe200078e3cff */
[----:B------:R-:W-:Y:S01]  /*1700*/  BSSY.RECONVERGENT B1, `(.L_x_1602) ;  /* 0x000001a000017945 */ /* 0x000fe20003800200 */
[----:B0-----:R-:W-:-:S03]  /*1710*/  LOP3.LUT R17, R89, 0x3f, RZ, 0xc0, !PT ;  /* 0x0000003f59117812 */ /* 0x001fc600078ec0ff */
[----:B------:R-:W-:Y:S01]  /*1720*/  IMAD.IADD R9, R7, 0x1, -R86 ;  /* 0x0000000107097824 */ /* 0x000fe200078e0a56 */
[----:B------:R-:W-:-:S04]  /*1730*/  MOV R7, R89 ;  /* 0x0000005900077202 */ /* 0x000fc80000000f00 */
        /* <DEDUP_REMOVED lines=8> */
.L_x_1604:
        /* <DEDUP_REMOVED lines=14> */
.L_x_1603:
[----:B------:R-:W-:Y:S05]  /*18a0*/  BSYNC.RECONVERGENT B1 ;  /* 0x0000000000017941 */ /* 0x000fea0003800200 */
.L_x_1602:
        /* <DEDUP_REMOVED lines=21> */
.L_x_1601:
[----:B------:R-:W-:Y:S05]  /*1a00*/  BSYNC.RECONVERGENT B0 ;  /* 0x0000000000007941 */ /* 0x000fea0003800200 */
.L_x_1600:
[----:B------:R-:W-:Y:S01]  /*1a10*/  ISETP.GE.U32.AND P0, PT, R89, 0x40, PT ;  /* 0x000000405900780c */ /* 0x000fe20003f06070 */
[----:B------:R-:W-:Y:S01]  /*1a20*/  BSSY.RECONVERGENT B0, `(.L_x_1605) ;  /* 0x0000020000007945 */ /* 0x000fe20003800200 */
[--C-:B------:R-:W-:Y:S01]  /*1a30*/  SHF.R.U32.HI R15, RZ, 0x7, R89.reuse ;  /* 0x00000007ff0f7819 */ /* 0x100fe20000011659 */
[----:B------:R-:W-:Y:S02]  /*1a40*/  IMAD.MOV.U32 R9, RZ, RZ, RZ ;  /* 0x000000ffff097224 */ /* 0x000fe400078e00ff */
[----:B------:R-:W-:Y:S01]  /*1a50*/  IMAD.MOV.U32 R13, RZ, RZ, R89 ;  /* 0x000000ffff0d7224 */ /* 0x000fe200078e0059 */
[----:B-12---:R-:W-:-:S04]  /*1a60*/  IADD3 R6, PT, PT, -R15, 0x20, RZ ;  /* 0x000000200f067810 */ /* 0x006fc80007ffe1ff */
[C---:B------:R-:W-:Y:S02]  /*1a70*/  LOP3.LUT R7, R6.reuse, 0xf, RZ, 0xc0, !PT ;  /* 0x0000000f06077812 */ /* 0x040fe400078ec0ff */
[----:B0-----:R-:W-:Y:S01]  /*1a80*/  LOP3.LUT R8, R6, 0x30, RZ, 0xc0, !PT ;  /* 0x0000003006087812 */ /* 0x001fe200078ec0ff */
[----:B------:R-:W-:Y:S01]  /*1a90*/  @!P0 IMAD.MOV.U32 R14, RZ, RZ, -0xeb60d36 ;  /* 0xf149f2caff0e8424 */ /* 0x000fe200078e00ff */
[----:B------:R0:W-:Y:S04]  /*1aa0*/  @!P0 STS [R5+0x8110], RZ ;  /* 0x008110ff05008388 */ /* 0x0001e80000000800 */
[----:B------:R0:W-:Y:S02]  /*1ab0*/  @!P0 STS [R5+0x8010], R14 ;  /* 0x0080100e05008388 */ /* 0x0001e40000000800 */
.L_x_1606:
[----:B-1----:R-:W-:Y:S01]  /*1ac0*/  LEA R16, R13, UR4, 0x2 ;  /* 0x000000040d107c11 */ /* 0x002fe2000f8e10ff */
[----:B0-----:R-:W-:Y:S01]  /*1ad0*/  IMAD.MOV.U32 R14, RZ, RZ, R13 ;  /* 0x000000ffff0e7224 */ /* 0x001fe200078e000d */
        /* <DEDUP_REMOVED lines=21> */
.L_x_1605:
        /* <DEDUP_REMOVED lines=17> */
.L_x_1610:
[----:B------:R-:W-:Y:S05]  /*1d40*/  BSYNC.RECONVERGENT B1 ;  /* 0x0000000000017941 */ /* 0x000fea0003800200 */
.L_x_1609:
        /* <DEDUP_REMOVED lines=12> */
.L_x_1611:
[----:B------:R-:W-:Y:S01]  /*1e10*/  LEA R14, R13, UR4, 0x2 ;  /* 0x000000040d0e7c11 */ /* 0x000fe2000f8e10ff */
[----:B------:R-:W-:Y:S01]  /*1e20*/  VIADD R9, R9, 0x1 ;  /* 0x0000000109097836 */ /* 0x000fe20000000000 */
[----:B------:R-:W-:-:S03]  /*1e30*/  IADD3 R13, PT, PT, R13, 0x80, RZ ;  /* 0x000000800d0d7810 */ /* 0x000fc60007ffe0ff */
[----:B------:R3:W-:Y:S01]  /*1e40*/  STS [R14+0x8210], RZ ;  /* 0x008210ff0e007388 */ /* 0x0007e20000000800 */
[----:B------:R-:W-:-:S13]  /*1e50*/  ISETP.NE.AND P0, PT, R9, R16, PT ;  /* 0x000000100900720c */ /* 0x000fda0003f05270 */
[----:B---3--:R-:W-:Y:S05]  /*1e60*/  @P0 BRA `(.L_x_1611) ;  /* 0xfffffffc00e80947 */ /* 0x008fea000383ffff */
.L_x_1608:
[----:B------:R-:W-:Y:S05]  /*1e70*/  BSYNC.RECONVERGENT B0 ;  /* 0x0000000000007941 */ /* 0x000fea0003800200 */
.L_x_1607:
        /* <DEDUP_REMOVED lines=10> */
[----:B01----:R-:W-:Y:S05]  /*1f20*/  CALL.REL.NOINC `($__internal_24_$__cuda_sm20_rcp_rn_f32_slowpath) ;  /* 0x0000005000807944 */ /* 0x003fea0003c00000 */
[----:B------:R-:W-:Y:S01]  /*1f30*/  IMAD.MOV.U32 R9, RZ, RZ, R22 ;  /* 0x000000ffff097224 */ /* 0x000fe200078e0016 */
[----:B------:R-:W-:Y:S06]  /*1f40*/  BRA `(.L_x_1614) ;  /* 0x0000000000107947 */ /* 0x000fec0003800000 */
.L_x_1613:
[----:B------:R-:W2:Y:S02]  /*1f50*/  MUFU.RCP R14, R21 ;  /* 0x00000015000e7308 */ /* 0x000ea40000001000 */
[----:B--2---:R-:W-:-:S04]  /*1f60*/  FFMA R9, R14, R21, -1 ;  /* 0xbf8000000e097423 */ /* 0x004fc80000000015 */
[----:B------:R-:W-:-:S04]  /*1f70*/  FADD.FTZ R9, -R9, -RZ ;  /* 0x800000ff09097221 */ /* 0x000fc80000010100 */
[----:B------:R-:W-:-:S07]  /*1f80*/  FFMA R9, R14, R9, R14 ;  /* 0x000000090e097223 */ /* 0x000fce000000000e */
.L_x_1614:
[----:B------:R-:W-:Y:S05]  /*1f90*/  BSYNC.RECONVERGENT B0 ;  /* 0x0000000000007941 */ /* 0x000fea0003800200 */
.L_x_1612:
[----:B------:R-:W2:Y:S01]  /*1fa0*/  LDCU UR5, c[0x0][0x3b8] ;  /* 0x00007700ff0577ac */ /* 0x000ea20008000800 */
[----:B------:R-:W3:Y:S01]  /*1fb0*/  LDC.64 R104, c[0x0][0x388] ;  /* 0x0000e200ff687b82 */ /* 0x000ee20000000a00 */
[----:B------:R-:W-:Y:S02]  /*1fc0*/  IMAD.SHL.U32 R83, R90, 0x10, RZ ;  /* 0x000000105a537824 */ /* 0x000fe400078e00ff */
[----:B------:R-:W-:Y:S01]  /*1fd0*/  FMUL R9, R9, 0.125 ;  /* 0x3e00000009097820 */ /* 0x000fe20000400000 */
[----:B------:R-:W-:Y:S01]  /*1fe0*/  IMAD.MOV R14, RZ, RZ, -R15 ;  /* 0x000000ffff0e7224 */ /* 0x000fe200078e0a0f */
[----:B------:R-:W-:Y:S01]  /*1ff0*/  IADD3 R13, PT, PT, R7, -0x1, RZ ;  /* 0xffffffff070d7810 */ /* 0x000fe20007ffe0ff */
[----:B01----:R-:W-:Y:S01]  /*2000*/  IMAD.SHL.U32 R16, R89, 0x40, RZ ;  /* 0x0000004059107824 */ /* 0x003fe200078e00ff */
[----:B------:R-:W-:Y:S01]  /*2010*/  LOP3.LUT R83, R83, 0x30, RZ, 0xc0, !PT ;  /* 0x0000003053537812 */ /* 0x000fe200078ec0ff */
[----:B------:R-:W-:Y:S01]  /*2020*/  IMAD.MOV.U32 R70, RZ, RZ, RZ ;  /* 0x000000ffff467224 */ /* 0x000fe200078e00ff */
[C---:B------:R-:W-:Y:S01]  /*2030*/  LOP3.LUT R18, R14.reuse, 0x7, RZ, 0xc0, !PT ;  /* 0x000000070e127812 */ /* 0x040fe200078ec0ff */
[----:B------:R-:W-:Y:S01]  /*2040*/  IMAD.MOV.U32 R15, RZ, RZ, RZ ;  /* 0x000000ffff0f7224 */ /* 0x000fe200078e00ff */
[----:B------:R-:W-:Y:S01]  /*2050*/  LOP3.LUT R14, R14, 0x3, RZ, 0xc0, !PT ;  /* 0x000000030e0e7812 */ /* 0x000fe200078ec0ff */
[----:B------:R-:W-:Y:S01]  /*2060*/  VIADD R71, R83, UR4 ;  /* 0x0000000453477c36 */ /* 0x000fe20008000000 */
[----:B------:R-:W-:Y:S01]  /*2070*/  LOP3.LUT R16, R16, 0xfc0, RZ, 0xc0, !PT ;  /* 0x00000fc010107812 */ /* 0x000fe200078ec0ff */
[----:B------:R-:W-:-:S02]  /*2080*/  VIADD R18, R18, 0xffffffff ;  /* 0xffffffff12127836 */ /* 0x000fc40000000000 */
[C---:B------:R-:W-:Y:S01]  /*2090*/  VIADD R82, R71.reuse, 0x1000 ;  /* 0x0000100047527836 */ /* 0x040fe20000000000 */
[----:B------:R-:W-:Y:S01]  /*20a0*/  IADD3 R81, PT, PT, R71, 0x1400, RZ ;  /* 0x0000140047517810 */ /* 0x000fe20007ffe0ff */
[----:B--2---:R-:W-:-:S04]  /*20b0*/  IMAD.WIDE.U32 R10, R10, UR5, RZ ;  /* 0x000000050a0a7c25 */ /* 0x004fc8000f8e00ff */
[----:B------:R-:W-:Y:S01]  /*20c0*/  IMAD R19, R12, UR5, RZ ;  /* 0x000000050c137c24 */ /* 0x000fe2000f8e02ff */
[----:B------:R-:W0:Y:S01]  /*20d0*/  LDCU UR5, c[0x0][0x3b8] ;  /* 0x00007700ff0577ac */ /* 0x000e220008000800 */
[----:B------:R-:W-:Y:S01]  /*20e0*/  VIADD R80, R71, 0x1800 ;  /* 0x0000180047507836 */ /* 0x000fe20000000000 */
[C---:B---3--:R-:W-:Y:S01]  /*20f0*/  LEA R104, P0, R10.reuse, R104, 0x7 ;  /* 0x000000680a687211 */ /* 0x048fe200078038ff */
[----:B------:R-:W-:Y:S01]  /*2100*/  IMAD.IADD R19, R11, 0x1, R19 ;  /* 0x000000010b137824 */ /* 0x000fe200078e0213 */
[----:B------:R-:W-:Y:S01]  /*2110*/  LOP3.LUT R11, RZ, R89, RZ, 0x33, !PT ;  /* 0x00000059ff0b7212 */ /* 0x000fe200078e33ff */
[----:B------:R-:W-:Y:S01]  /*2120*/  VIADD R71, R71, 0x1c00 ;  /* 0x00001c0047477836 */ /* 0x000fe20000000000 */
[----:B------:R-:W-:Y:S02]  /*2130*/  LOP3.LUT R12, R89, 0xfc0, RZ, 0x3c, !PT ;  /* 0x00000fc0590c7812 */ /* 0x000fe400078e3cff */
[----:B------:R-:W-:Y:S02]  /*2140*/  LEA.HI.X R19, R10, R105, R19, 0x7, P0 ;  /* 0x000000690a137211 */ /* 0x000fe400000f3c13 */
[----:B------:R-:W-:-:S02]  /*2150*/  IADD3 R104, P0, PT, R104, 0x800, RZ ;  /* 0x0000080068687810 */ /* 0x000fc40007f1e0ff */
[----:B------:R-:W-:-:S03]  /*2160*/  LOP3.LUT R10, R89, 0x3f, RZ, 0xc0, !PT ;  /* 0x0000003f590a7812 */ /* 0x000fc600078ec0ff */
[----:B------:R-:W-:Y:S02]  /*2170*/  IMAD.X R105, RZ, RZ, R19, P0 ;  /* 0x000000ffff697224 */ /* 0x000fe400000e0613 */
[----:B0-----:R-:W-:-:S07]  /*2180*/  IMAD.U32 R17, RZ, RZ, UR5 ;  /* 0x00000005ff117e24 */ /* 0x001fce000f8e00ff */
.L_x_1672:
[----:B0-----:R-:W0:Y:S01]  /*2190*/  LDC R21, c[0x0][0x3b8] ;  /* 0x0000ee00ff157b82 */ /* 0x001e220000000800 */
[----:B------:R-:W-:Y:S01]  /*21a0*/  VIMNMX R20, PT, PT, R17, 0x40, PT ;  /* 0x0000004011147848 */ /* 0x000fe20003fe0100 */
[----:B------:R-:W-:Y:S01]  /*21b0*/  BSSY.RECONVERGENT B0, `(.L_x_1615) ;  /* 0x000009c000007945 */ /* 0x000fe20003800200 */
[----:B-1----:R-:W-:Y:S02]  /*21c0*/  IMAD.MOV.U32 R29, RZ, RZ, RZ ;  /* 0x000000ffff1d7224 */ /* 0x002fe400078e00ff */
        /* <DEDUP_REMOVED lines=12> */
[----:B------:R-:W-:Y:S01]  /*2290*/  LEA R20, R20, R11, 0x6 ;  /* 0x0000000b14147211 */ /* 0x000fe200078e30ff */
[----:B------:R-:W-:Y:S01]  /*22a0*/  BSSY.RECONVERGENT B1, `(.L_x_1617) ;  /* 0x000003f000017945 */ /* 0x000fe20003800200 */
[----:B------:R-:W-:Y:S02]  /*22b0*/  IMAD.SHL.U32 R26, R15, 0x40, RZ ;  /* 0x000000400f1a7824 */ /* 0x000fe400078e00ff */
[C---:B------:R-:W-:Y:S01]  /*22c0*/  ISETP.GE.U32.AND P0, PT, R20.reuse, 0x780, PT ;  /* 0x000007801400780c */ /* 0x040fe20003f06070 */
[----:B------:R-:W-:Y:S01]  /*22d0*/  IMAD.MOV.U32 R29, RZ, RZ, RZ ;  /* 0x000000ffff1d7224 */ /* 0x000fe200078e00ff */
[----:B------:R-:W-:Y:S01]  /*22e0*/  LEA.HI R28, R20, 0x1, RZ, 0x19 ;  /* 0x00000001141c7811 */ /* 0x000fe200078fc8ff */
[----:B------:R-:W-:-:S03]  /*22f0*/  IMAD.MOV.U32 R27, RZ, RZ, R89 ;  /* 0x000000ffff1b7224 */ /* 0x000fc600078e0059 */
        /* <DEDUP_REMOVED lines=10> */
.L_x_1619:
        /* <DEDUP_REMOVED lines=47> */
.L_x_1618:
[----:B------:R-:W-:Y:S05]  /*2690*/  BSYNC.RECONVERGENT B1 ;  /* 0x0000000000017941 */ /* 0x000fea0003800200 */
.L_x_1617:
        /* <DEDUP_REMOVED lines=33> */
.L_x_1621:
[----:B------:R-:W-:Y:S05]  /*28b0*/  BSYNC.RECONVERGENT B1 ;  /* 0x0000000000017941 */ /* 0x000fea0003800200 */
.L_x_1620:
        /* <DEDUP_REMOVED lines=23> */
.L_x_1623:
[----:B------:R-:W-:Y:S05]  /*2a30*/  BSYNC.RECONVERGENT B1 ;  /* 0x0000000000017941 */ /* 0x000fea0003800200 */
.L_x_1622:
        /* <DEDUP_REMOVED lines=19> */
.L_x_1616:
[----:B------:R-:W-:Y:S05]  /*2b70*/  BSYNC.RECONVERGENT B0 ;  /* 0x0000000000007941 */ /* 0x000fea0003800200 */
.L_x_1615:
        /* <DEDUP_REMOVED lines=29> */
.L_x_1698:
[----:B-1----:R-:W-:-:S07]  /*2d50*/  FMNMX R28, R26, R29, !PT ;  /* 0x0000001d1a1c7209 */ /* 0x002fce0007800000 */
.L_x_1624:
        /* <DEDUP_REMOVED lines=25> */
[----:B------:R-:W-:Y:S05]  /*2ef0*/  CALL.REL.NOINC `($__internal_25_$__cuda_sm3x_div_rn_noftz_f32_slowpath) ;  /* 0x0000004400607944 */ /* 0x000fea0003c00000 */
[----:B------:R-:W-:-:S07]  /*2f00*/  IMAD.MOV.U32 R28, RZ, RZ, R27 ;  /* 0x000000ffff1c7224 */ /* 0x000fce00078e001b */
.L_x_1626:
[----:B------:R-:W-:Y:S04]  /*2f10*/  BSSY.RECONVERGENT B0, `(.L_x_1627) ;  /* 0x0000081000007945 */ /* 0x000fe80003800200 */
[----:B------:R-:W-:Y:S05]  /*2f20*/  @P2 BRA `(.L_x_1628) ;  /* 0x0000000400fc2947 */ /* 0x000fea0003800000 */
[----:B------:R-:W-:Y:S01]  /*2f30*/  IMAD.IADD R20, R22, 0x1, -R89 ;  /* 0x0000000116147824 */ /* 0x000fe200078e0a59 */
[----:B------:R-:W-:Y:S01]  /*2f40*/  BSSY.RECONVERGENT B1, `(.L_x_1629) ;  /* 0x0000047000017945 */ /* 0x000fe20003800200 */
[----:B------:R-:W-:Y:S02]  /*2f50*/  PLOP3.LUT P0, PT, PT, PT, PT, 0x80, 0x8 ;  /* 0x000000000008781c */ /* 0x000fe40003f0f070 */
[----:B------:R-:W-:Y:S02]  /*2f60*/  MOV R21, R89 ;  /* 0x0000005900157202 */ /* 0x000fe40000000f00 */
[----:B------:R-:W-:Y:S01]  /*2f70*/  ISETP.GT.AND P1, PT, R20, 0x180, PT ;  /* 0x000001801400780c */ /* 0x000fe20003f24270 */
[----:B------:R-:W-:-:S12]  /*2f80*/  IMAD R20, R15, 0x40, R10 ;  /* 0x000000400f147824 */ /* 0x000fd800078e020a */
[----:B------:R-:W-:Y:S05]  /*2f90*/  @!P1 BRA `(.L_x_1630) ;  /* 0x0000000400049947 */ /* 0x000fea0003800000 */
[----:B------:R-:W-:Y:S01]  /*2fa0*/  PLOP3.LUT P0, PT, PT, PT, PT, 0x8, 0x80 ;  /* 0x000000000080781c */ /* 0x000fe20003f0e170 */
[----:B------:R-:W-:-:S12]  /*2fb0*/  VIADD R36, R22, 0xfffffe80 ;  /* 0xfffffe8016247836 */ /* 0x000fd80000000000 */
.L_x_1631:
[C---:B0-----:R-:W-:Y:S01]  /*2fc0*/  LOP3.LUT R27, R21.reuse, 0x7fffffc0, RZ, 0xc0, !PT ;  /* 0x7fffffc0151b7812 */ /* 0x041fe200078ec0ff */
[C---:B------:R-:W-:Y:S02]  /*2fd0*/  VIADD R29, R21.reuse, 0x80 ;  /* 0x00000080151d7836 */ /* 0x040fe40000000000 */
[----:B------:R-:W-:Y:S02]  /*2fe0*/  VIADD R39, R21, 0x100 ;  /* 0x0000010015277836 */ /* 0x000fe40000000000 */
        /* <DEDUP_REMOVED lines=60> */
.L_x_1630:
[----:B------:R-:W-:Y:S05]  /*33b0*/  BSYNC.RECONVERGENT B1 ;  /* 0x0000000000017941 */ /* 0x000fea0003800200 */
.L_x_1629:
[----:B0-----:R-:W-:Y:S01]  /*33c0*/  IMAD.IADD R26, R22, 0x1, -R21 ;  /* 0x00000001161a7824 */ /* 0x001fe200078e0a15 */
[----:B------:R-:W-:Y:S04]  /*33d0*/  BSSY.RECONVERGENT B1, `(.L_x_1632) ;  /* 0x0000023000017945 */ /* 0x000fe80003800200 */
[----:B------:R-:W-:-:S13]  /*33e0*/  ISETP.GT.AND P1, PT, R26, 0x80, PT ;  /* 0x000000801a00780c */ /* 0x000fda0003f24270 */
[----:B------:R-:W-:Y:S05]  /*33f0*/  @!P1 BRA `(.L_x_1633) ;  /* 0x0000000000809947 */ /* 0x000fea0003800000 */
[C---:B------:R-:W-:Y:S02]  /*3400*/  IADD3 R33, PT, PT, R21.reuse, 0x80, RZ ;  /* 0x0000008015217810 */ /* 0x040fe40007ffe0ff */
[----:B------:R-:W-:Y:S02]  /*3410*/  LOP3.LUT R27, R21, 0x7fffffc0, RZ, 0xc0, !PT ;  /* 0x7fffffc0151b7812 */ /* 0x000fe400078ec0ff */
[----:B------:R-:W-:-:S03]  /*3420*/  LOP3.LUT R29, R33, 0x7fffffc0, RZ, 0xc0, !PT ;  /* 0x7fffffc0211d7812 */ /* 0x000fc600078ec0ff */
[C---:B------:R-:W-:Y:S02]  /*3430*/  IMAD.IADD R27, R20.reuse, 0x1, R27 ;  /* 0x00000001141b7824 */ /* 0x040fe400078e021b */
        /* <DEDUP_REMOVED lines=28> */
.L_x_1633:
[----:B------:R-:W-:Y:S05]  /*3600*/  BSYNC.RECONVERGENT B1 ;  /* 0x0000000000017941 */ /* 0x000fea0003800200 */
.L_x_1632:
        /* <DEDUP_REMOVED lines=17> */
.L_x_1628:
[----:B------:R-:W-:Y:S05]  /*3720*/  BSYNC.RECONVERGENT B0 ;  /* 0x0000000000007941 */ /* 0x000fea0003800200 */
.L_x_1627:
[----:B------:R-:W-:Y:S01]  /*3730*/  IADD3 R20, PT, PT, -R22, 0x1000, RZ ;  /* 0x0000100016147810 */ /* 0x000fe20007ffe1ff */
        /* <DEDUP_REMOVED lines=10> */
[----:B------:R-:W-:Y:S02]  /*37e0*/  IMAD.IADD R35, R16, 0x1, R23 ;  /* 0x0000000110237824 */ /* 0x000fe400078e0217 */
[----:B------:R-:W-:Y:S02]  /*37f0*/  IMAD.MOV.U32 R21, RZ, RZ, RZ ;  /* 0x000000ffff157224 */ /* 0x000fe400078e00ff */
[----:B------:R-:W-:-:S07]  /*3800*/  IMAD.MOV.U32 R20, RZ, RZ, R89 ;  /* 0x000000ffff147224 */ /* 0x000fce00078e0059 */
.L_x_1638:
[C---:B0-2---:R-:W-:Y:S01]  /*3810*/  VIADD R26, R20.reuse, 0x80 ;  /* 0x00000080141a7836 */ /* 0x045fe20000000000 */
[C---:B------:R-:W-:Y:S01]  /*3820*/  IADD3 R27, PT, PT, R20.reuse, 0x100, RZ ;  /* 0x00000100141b7810 */ /* 0x040fe20007ffe0ff */
[C---:B-1----:R-:W-:Y:S01]  /*3830*/  VIADD R29, R20.reuse, 0x180 ;  /* 0x00000180141d7836 */ /* 0x042fe20000000000 */
[CC--:B------:R-:W-:Y:S01]  /*3840*/  LEA.HI R25, R20.reuse, R35.reuse, RZ, 0x1a ;  /* 0x0000002314197211 */ /* 0x0c0fe200078fd0ff */
[----:B------:R-:W-:Y:S01]  /*3850*/  VIADD R30, R20, 0x200 ;  /* 0x00000200141e7836 */ /* 0x000fe20000000000 */
[-C--:B------:R-:W-:Y:S01]  /*3860*/  LEA.HI R26, R26, R35.reuse, RZ, 0x1a ;  /* 0x000000231a1a7211 */ /* 0x080fe200078fd0ff */
[C---:B------:R-:W-:Y:S01]  /*3870*/  VIADD R31, R20.reuse, 0x280 ;  /* 0x00000280141f7836 */ /* 0x040fe20000000000 */
        /* <DEDUP_REMOVED lines=20> */
.L_x_1637:
[----:B------:R-:W-:Y:S05]  /*39c0*/  BSYNC.RECONVERGENT B1 ;  /* 0x0000000000017941 */ /* 0x000fea0003800200 */
.L_x_1636:
        /* <DEDUP_REMOVED lines=9> */
[CC--:B------:R-:W-:Y:S01]  /*3a60*/  LEA.HI R21, R20.reuse, R23.reuse, RZ, 0x1a ;  /* 0x0000001714157211 */ /* 0x0c0fe200078fd0ff */
[C---:B-1----:R-:W-:Y:S02]  /*3a70*/  VIADD R30, R20.reuse, 0x100 ;  /* 0x00000100141e7836 */ /* 0x042fe40000000000 */
        /* <DEDUP_REMOVED lines=8> */
[----:B------:R-:W-:Y:S02]  /*3b00*/  IADD3 R29, PT, PT, R16, UR4, R29 ;  /* 0x00000004101d7c10 */ /* 0x000fe4000fffe01d */
[----:B------:R-:W-:Y:S01]  /*3b10*/  IADD3 R20, PT, PT, R20, 0x200, RZ ;  /* 0x0000020014147810 */ /* 0x000fe20007ffe0ff */
[----:B------:R2:W-:Y:S04]  /*3b20*/  STS.U8 [R25+0x1000], RZ ;  /* 0x001000ff19007388 */ /* 0x0005e80000000000 */
[----:B------:R2:W-:Y:S04]  /*3b30*/  STS.U8 [R27+0x1000], RZ ;  /* 0x001000ff1b007388 */ /* 0x0005e80000000000 */
[----:B------:R2:W-:Y:S02]  /*3b40*/  STS.U8 [R29+0x1000], RZ ;  /* 0x001000ff1d007388 */ /* 0x0005e40000000000 */
.L_x_1640:
[----:B------:R-:W-:Y:S05]  /*3b50*/  BSYNC.RECONVERGENT B1 ;  /* 0x0000000000017941 */ /* 0x000fea0003800200 */
.L_x_1639:
[----:B------:R-:W-:Y:S05]  /*3b60*/  @!P1 BRA `(.L_x_1635) ;  /* 0x0000000000349947 */ /* 0x000fea0003800000 */
[C---:B------:R-:W-:Y:S02]  /*3b70*/  LOP3.LUT P1, RZ, R24.reuse, 0x180, RZ, 0xc0, !PT ;  /* 0x0000018018ff7812 */ /* 0x040fe4000782c0ff */
[----:B------:R-:W-:-:S11]  /*3b80*/  LOP3.LUT P0, RZ, R24, 0x80, RZ, 0xc0, !PT ;  /* 0x0000008018ff7812 */ /* 0x000fd6000780c0ff */
[CC--:B--2---:R-:W-:Y:S01]  /*3b90*/  @P1 LEA.HI R21, R20.reuse, R23.reuse, RZ, 0x1a ;  /* 0x0000001714151211 */ /* 0x0c4fe200078fd0ff */
[C---:B------:R-:W-:Y:S02]  /*3ba0*/  @P1 VIADD R24, R20.reuse, 0x80 ;  /* 0x0000008014181836 */ /* 0x040fe40000000000 */
        /* <DEDUP_REMOVED lines=9> */
.L_x_1635:
[----:B------:R-:W-:Y:S05]  /*3c40*/  BSYNC.RECONVERGENT B0 ;  /* 0x0000000000007941 */ /* 0x000fea0003800200 */
.L_x_1634:
[----:B------:R-:W-:Y:S01]  /*3c50*/  ISETP.GE.AND P0, PT, R89, R22, PT ;  /* 0x000000165900720c */ /* 0x000fe20003f06270 */
[----:B------:R-:W4:Y:S01]  /*3c60*/  LDCU.64 UR8, c[0x0][0x390] ;  /* 0x00007200ff0877ac */ /* 0x000f220008000a00 */
[----:B------:R-:W-:Y:S11]  /*3c70*/  BSSY.RECONVERGENT B0, `(.L_x_1641) ;  /* 0x0000063000007945 */ /* 0x000ff60003800200 */
[----:B------:R-:W-:Y:S05]  /*3c80*/  @P0 BRA `(.L_x_1642) ;  /* 0x0000000400840947 */ /* 0x000fea0003800000 */
[----:B---3--:R-:W-:Y:S01]  /*3c90*/  IMAD.MOV.U32 R23, RZ, RZ, R89 ;  /* 0x000000ffff177224 */ /* 0x008fe200078e0059 */
[----:B------:R-:W-:Y:S01]  /*3ca0*/  BSSY.RECONVERGENT B1, `(.L_x_1643) ;  /* 0x0000035000017945 */ /* 0x000fe20003800200 */
[----:B------:R-:W-:Y:S02]  /*3cb0*/  PLOP3.LUT P0, PT, PT, PT, PT, 0x80, 0x8 ;  /* 0x000000000008781c */ /* 0x000fe40003f0f070 */
[----:B------:R-:W-:-:S05]  /*3cc0*/  IMAD.IADD R20, R22, 0x1, -R23 ;  /* 0x0000000116147824 */ /* 0x000fca00078e0a17 */
[----:B------:R-:W-:-:S13]  /*3cd0*/  ISETP.GT.AND P1, PT, R20, 0x180, PT ;  /* 0x000001801400780c */ /* 0x000fda0003f24270 */
[----:B------:R-:W-:Y:S05]  /*3ce0*/  @!P1 BRA `(.L_x_1644) ;  /* 0x0000000000c09947 */ /* 0x000fea0003800000 */
[----:B------:R-:W-:Y:S01]  /*3cf0*/  PLOP3.LUT P0, PT, PT, PT, PT, 0x8, 0x80 ;  /* 0x000000000080781c */ /* 0x000fe20003f0e170 */
[----:B------:R-:W-:-:S12]  /*3d00*/  VIADD R38, R22, 0xfffffe80 ;  /* 0xfffffe8016267836 */ /* 0x000fd80000000000 */
.L_x_1645:
[----:B--2---:R-:W-:-:S04]  /*3d10*/  LEA R21, R15, R23, 0x6 ;  /* 0x000000170f157211 */ /* 0x004fc800078e30ff */
[C---:B------:R-:W-:Y:S01]  /*3d20*/  LOP3.LUT R25, R10.reuse, 0xffffffc0, R21, 0xf8, !PT ;  /* 0xffffffc00a197812 */ /* 0x040fe200078ef815 */
[C---:B0-----:R-:W-:Y:S02]  /*3d30*/  VIADD R27, R21.reuse, 0x80 ;  /* 0x00000080151b7836 */ /* 0x041fe40000000000 */
[----:B-1----:R-:W-:Y:S01]  /*3d40*/  VIADD R29, R21, 0x100 ;  /* 0x00000100151d7836 */ /* 0x002fe20000000000 */
[----:B------:R-:W-:Y:S01]  /*3d50*/  IADD3 R24, P1, PT, R25, R102, RZ ;  /* 0x0000006619187210 */ /* 0x000fe20007f3e0ff */
[----:B------:R-:W-:Y:S01]  /*3d60*/  VIADD R21, R21, 0x180 ;  /* 0x0000018015157836 */ /* 0x000fe20000000000 */
        /* <DEDUP_REMOVED lines=22> */
[----:B------:R-:W-:-:S02]  /*3ed0*/  VIADD R33, R23, 0x80 ;  /* 0x0000008017217836 */ /* 0x000fc40000000000 */
[C---:B------:R-:W-:Y:S01]  /*3ee0*/  VIADD R35, R23.reuse, 0x100 ;  /* 0x0000010017237836 */ /* 0x040fe20000000000 */
[----:B------:R-:W-:Y:S02]  /*3ef0*/  IADD3 R37, PT, PT, R23, 0x180, RZ ;  /* 0x0000018017257810 */ /* 0x000fe40007ffe0ff */
[C---:B------:R-:W-:Y:S02]  /*3f00*/  LOP3.LUT R29, R10.reuse, 0x7fffffc0, R23, 0xf8, !PT ;  /* 0x7fffffc00a1d7812 */ /* 0x040fe400078ef817 */
[C---:B------:R-:W-:Y:S02]  /*3f10*/  LOP3.LUT R33, R10.reuse, 0x7fffffc0, R33, 0xf8, !PT ;  /* 0x7fffffc00a217812 */ /* 0x040fe400078ef821 */
[C---:B------:R-:W-:Y:S02]  /*3f20*/  LOP3.LUT R35, R10.reuse, 0x7fffffc0, R35, 0xf8, !PT ;  /* 0x7fffffc00a237812 */ /* 0x040fe400078ef823 */
[----:B------:R-:W-:Y:S02]  /*3f30*/  LOP3.LUT R37, R10, 0x7fffffc0, R37, 0xf8, !PT ;  /* 0x7fffffc00a257812 */ /* 0x000fe400078ef825 */
[----:B------:R-:W-:-:S02]  /*3f40*/  LEA R29, R29, UR4, 0x1 ;  /* 0x000000041d1d7c11 */ /* 0x000fc4000f8e08ff */
[----:B------:R-:W-:Y:S02]  /*3f50*/  LEA R33, R33, UR4, 0x1 ;  /* 0x0000000421217c11 */ /* 0x000fe4000f8e08ff */
        /* <DEDUP_REMOVED lines=9> */
.L_x_1644:
[----:B----4-:R-:W-:Y:S05]  /*3ff0*/  BSYNC.RECONVERGENT B1 ;  /* 0x0000000000017941 */ /* 0x010fea0003800200 */
.L_x_1643:
[----:B0-----:R-:W-:Y:S01]  /*4000*/  IMAD.IADD R20, R22, 0x1, -R23 ;  /* 0x0000000116147824 */ /* 0x001fe200078e0a17 */
[----:B------:R-:W-:Y:S04]  /*4010*/  BSSY.RECONVERGENT B1, `(.L_x_1646) ;  /* 0x000001b000017945 */ /* 0x000fe80003800200 */
[----:B------:R-:W-:-:S13]  /*4020*/  ISETP.GT.AND P1, PT, R20, 0x80, PT ;  /* 0x000000801400780c */ /* 0x000fda0003f24270 */
[----:B------:R-:W-:Y:S05]  /*4030*/  @!P1 BRA `(.L_x_1647) ;  /* 0x0000000000609947 */ /* 0x000fea0003800000 */
[----:B------:R-:W0:Y:S01]  /*4040*/  LDCU.64 UR10, c[0x0][0x390] ;  /* 0x00007200ff0a77ac */ /* 0x000e220008000a00 */
[----:B--2---:R-:W-:-:S04]  /*4050*/  IMAD R21, R15, 0x40, R23 ;  /* 0x000000400f157824 */ /* 0x004fc800078e0217 */
[----:B------:R-:W-:Y:S01]  /*4060*/  VIADD R25, R21, 0x80 ;  /* 0x0000008015197836 */ /* 0x000fe20000000000 */
[----:B------:R-:W-:-:S04]  /*4070*/  LOP3.LUT R21, R10, 0xffffffc0, R21, 0xf8, !PT ;  /* 0xffffffc00a157812 */ /* 0x000fc800078ef815 */
[----:B------:R-:W-:Y:S02]  /*4080*/  LOP3.LUT R25, R10, 0xffffffc0, R25, 0xf8, !PT ;  /* 0xffffffc00a197812 */ /* 0x000fe400078ef819 */
[-C--:B------:R-:W-:Y:S02]  /*4090*/  IADD3 R27, P0, PT, R21, R102.reuse, RZ ;  /* 0x00000066151b7210 */ /* 0x080fe40007f1e0ff */
[----:B------:R-:W-:Y:S02]  /*40a0*/  IADD3 R26, P1, PT, R25, R102, RZ ;  /* 0x00000066191a7210 */ /* 0x000fe40007f3e0ff */
[-C--:B-1----:R-:W-:Y:S02]  /*40b0*/  LEA.HI.X.SX32 R30, R21, R4.reuse, 0x1, P0 ;  /* 0x00000004151e7211 */ /* 0x082fe400000f0eff */
        /* <DEDUP_REMOVED lines=16> */
.L_x_1647:
[----:B------:R-:W-:Y:S05]  /*41c0*/  BSYNC.RECONVERGENT B1 ;  /* 0x0000000000017941 */ /* 0x000fea0003800200 */
.L_x_1646:
[----:B------:R-:W-:-:S13]  /*41d0*/  ISETP.LT.OR P0, PT, R23, R22, P0 ;  /* 0x000000161700720c */ /* 0x000fda0000701670 */
[----:B------:R-:W-:Y:S05]  /*41e0*/  @!P0 BRA `(.L_x_1642) ;  /* 0x00000000002c8947 */ /* 0x000fea0003800000 */
[----:B------:R-:W3:Y:S01]  /*41f0*/  LDCU.64 UR10, c[0x0][0x390] ;  /* 0x00007200ff0a77ac */ /* 0x000ee20008000a00 */
[----:B0-2---:R-:W-:-:S05]  /*4200*/  IMAD R21, R15, 0x40, R23 ;  /* 0x000000400f157824 */ /* 0x005fca00078e0217 */
        /* <DEDUP_REMOVED lines=9> */
.L_x_1642:
[----:B----4-:R-:W-:Y:S05]  /*42a0*/  BSYNC.RECONVERGENT B0 ;  /* 0x0000000000007941 */ /* 0x010fea0003800200 */
.L_x_1641:
[----:B------:R-:W-:Y:S01]  /*42b0*/  BSSY.RECONVERGENT B0, `(.L_x_1648) ;  /* 0x0000019000007945 */ /* 0x000fe20003800200 */
[----:B0-23--:R-:W-:Y:S02]  /*42c0*/  IMAD.MOV.U32 R21, RZ, RZ, RZ ;  /* 0x000000ffff157224 */ /* 0x00dfe400078e00ff */
[----:B------:R-:W-:-:S07]  /*42d0*/  IMAD.MOV.U32 R20, RZ, RZ, R89 ;  /* 0x000000ffff147224 */ /* 0x000fce00078e0059 */
.L_x_1649:
[C---:B0-----:R-:W-:Y:S01]  /*42e0*/  LEA R23, R20.reuse, UR4, 0x2 ;  /* 0x0000000414177c11 */ /* 0x041fe2000f8e10ff */
[----:B------:R-:W-:Y:S02]  /*42f0*/  VIADD R21, R21, 0x10 ;  /* 0x0000001015157836 */ /* 0x000fe40000000000 */
[----:B------:R-:W-:Y:S01]  /*4300*/  IMAD.MOV.U32 R22, RZ, RZ, R20 ;  /* 0x000000ffff167224 */ /* 0x000fe200078e0014 */
        /* <DEDUP_REMOVED lines=20> */
.L_x_1648:
        /* <DEDUP_REMOVED lines=16> */
.L_x_1653:
[----:B------:R-:W-:Y:S05]  /*4550*/  BSYNC.RECONVERGENT B1 ;  /* 0x0000000000017941 */ /* 0x000fea0003800200 */
.L_x_1652:
        /* <DEDUP_REMOVED lines=17> */
.L_x_1651:
[----:B------:R-:W-:Y:S05]  /*4670*/  BSYNC.RECONVERGENT B0 ;  /* 0x0000000000007941 */ /* 0x000fea0003800200 */
.L_x_1650:
[----:B------:R-:W-:Y:S01]  /*4680*/  BAR.SYNC.DEFER_BLOCKING 0x0 ;  /* 0x0000000000007b1d */ /* 0x000fe20000010000 */
[----:B------:R-:W-:-:S13]  /*4690*/  ISETP.GT.U32.AND P0, PT, R89, 0x1ff, PT ;  /* 0x000001ff5900780c */ /* 0x000fda0003f04070 */
[----:B------:R-:W-:Y:S05]  /*46a0*/  @P0 BRA `(.L_x_1654) ;  /* 0x0000000000cc0947 */ /* 0x000fea0003800000 */
[----:B0-2---:R-:W4:Y:S01]  /*46b0*/  S2R R23, SR_LANEID ;  /* 0x0000000000177919 */ /* 0x005f220000000000 */
[----:B-1----:R-:W-:Y:S01]  /*46c0*/  IMAD.MOV.U32 R29, RZ, RZ, R90 ;  /* 0x000000ffff1d7224 */ /* 0x002fe200078e005a */
[C---:B----4-:R-:W-:Y:S02]  /*46d0*/  LOP3.LUT R20, R23.reuse, 0xf, RZ, 0xc0, !PT ;  /* 0x0000000f17147812 */ /* 0x050fe400078ec0ff */
[----:B------:R-:W-:Y:S02]  /*46e0*/  SHF.R.U32.HI R22, RZ, 0x2, R23 ;  /* 0x00000002ff167819 */ /* 0x000fe40000011617 */
[----:B------:R-:W-:Y:S02]  /*46f0*/  LOP3.LUT R23, R23, 0x3, RZ, 0xc0, !PT ;  /* 0x0000000317177812 */ /* 0x000fe400078ec0ff */
[----:B---3--:R-:W-:Y:S02]  /*4700*/  SHF.R.U32.HI R21, RZ, 0x3, R20 ;  /* 0x00000003ff157819 */ /* 0x008fe40000011614 */
[----:B------:R-:W-:Y:S01]  /*4710*/  LOP3.LUT R20, R20, 0x7, RZ, 0xc0, !PT ;  /* 0x0000000714147812 */ /* 0x000fe200078ec0ff */
[----:B------:R-:W-:-:S04]  /*4720*/  IMAD R22, R22, 0x20, R23 ;  /* 0x0000002016167824 */ /* 0x000fc800078e0217 */
[----:B------:R-:W-:Y:S01]  /*4730*/  IMAD R43, R21, 0x8, R20 ;  /* 0x00000008152b7824 */ /* 0x000fe200078e0214 */
[----:B------:R-:W-:-:S03]  /*4740*/  SHF.L.U32 R49, R22, 0x3, RZ ;  /* 0x0000000316317819 */ /* 0x000fc600000006ff */
[C---:B------:R-:W-:Y:S02]  /*4750*/  IMAD R44, R43.reuse, 0x40, R82 ;  /* 0x000000402b2c7824 */ /* 0x040fe400078e0252 */
[C---:B------:R-:W-:Y:S02]  /*4760*/  IMAD R45, R43.reuse, 0x40, R81 ;  /* 0x000000402b2d7824 */ /* 0x040fe400078e0251 */
[C---:B------:R-:W-:Y:S02]  /*4770*/  IMAD R46, R43.reuse, 0x40, R80 ;  /* 0x000000402b2e7824 */ /* 0x040fe400078e0250 */
[----:B------:R-:W-:-:S07]  /*4780*/  IMAD R47, R43, 0x40, R71 ;  /* 0x000000402b2f7824 */ /* 0x000fce00078e0247 */
.L_x_1655:
[C---:B0-----:R-:W-:Y:S01]  /*4790*/  IMAD.SHL.U32 R20, R29.reuse, 0x100, RZ ;  /* 0x000001001d147824 */ /* 0x041fe200078e00ff */
[----:B------:R-:W-:Y:S05]  /*47a0*/  WARPSYNC.ALL ;  /* 0x0000000000007948 */ /* 0x000fea0003800000 */
[----:B------:R-:W-:Y:S01]  /*47b0*/  LOP3.LUT R42, R20, 0x7ffffc00, RZ, 0xc0, !PT ;  /* 0x7ffffc00142a7812 */ /* 0x000fe200078ec0ff */
[----:B------:R-:W-:Y:S01]  /*47c0*/  LDSM.16.M88.2 R22, [R44] ;  /* 0x000000002c16783b */ /* 0x000fe20000000100 */
[C---:B------:R-:W-:Y:S01]  /*47d0*/  ISETP.GE.U32.AND P0, PT, R29.reuse, 0xc, PT ;  /* 0x0000000c1d00780c */ /* 0x040fe20003f06070 */
[----:B------:R-:W-:Y:S01]  /*47e0*/  VIADD R29, R29, 0x4 ;  /* 0x000000041d1d7836 */ /* 0x000fe20000000000 */
[C---:B------:R-:W-:Y:S01]  /*47f0*/  IADD3 R36, PT, PT, R42.reuse, UR4, RZ ;  /* 0x000000042a247c10 */ /* 0x040fe2000fffe0ff */
[----:B------:R-:W-:Y:S01]  /*4800*/  LDSM.16.M88.2 R34, [R45] ;  /* 0x000000002d22783b */ /* 0x000fe20000000100 */
[----:B------:R-:W-:-:S03]  /*4810*/  LOP3.LUT R42, R42, R83, RZ, 0xfc, !PT ;  /* 0x000000532a2a7212 */ /* 0x000fc600078efcff */
[C---:B------:R-:W-:Y:S01]  /*4820*/  IMAD R37, R43.reuse, 0x40, R36 ;  /* 0x000000402b257824 */ /* 0x040fe200078e0224 */
[----:B------:R-:W-:Y:S01]  /*4830*/  LEA R42, R42, UR4, 0x2 ;  /* 0x000000042a2a7c11 */ /* 0x000fe2000f8e10ff */
[C---:B------:R-:W-:Y:S02]  /*4840*/  VIADD R24, R36.reuse, 0x10 ;  /* 0x0000001024187836 */ /* 0x040fe40000000000 */
[C---:B------:R-:W-:Y:S01]  /*4850*/  VIADD R30, R36.reuse, 0x20 ;  /* 0x00000020241e7836 */ /* 0x040fe20000000000 */
[----:B------:R-:W0:Y:S01]  /*4860*/  LDSM.16.M88.2 R20, [R37] ;  /* 0x000000002514783b */ /* 0x000e220000000100 */
[C---:B------:R-:W-:Y:S01]  /*4870*/  IMAD R40, R43.reuse, 0x40, R24 ;  /* 0x000000402b287824 */ /* 0x040fe200078e0218 */
[----:B------:R-:W-:Y:S01]  /*4880*/  IADD3 R36, PT, PT, R36, 0x30, RZ ;  /* 0x0000003024247810 */ /* 0x000fe20007ffe0ff */
[----:B------:R-:W-:Y:S01]  /*4890*/  IMAD R32, R43, 0x40, R30 ;  /* 0x000000402b207824 */ /* 0x000fe200078e021e */
[----:B------:R-:W-:Y:S01]  /*48a0*/  IADD3 R42, PT, PT, R49, 0x4000, R42 ;  /* 0x00004000312a7810 */ /* 0x000fe20007ffe02a */
[----:B------:R-:W-:Y:S02]  /*48b0*/  LDSM.16.M88.2 R30, [R46] ;  /* 0x000000002e1e783b */ /* 0x000fe40000000100 */
[----:B------:R-:W-:-:S02]  /*48c0*/  IMAD R38, R43, 0x40, R36 ;  /* 0x000000402b267824 */ /* 0x000fc400078e0224 */
[----:B------:R-:W1:Y:S04]  /*48d0*/  LDSM.16.M88.2 R40, [R40] ;  /* 0x000000002828783b */ /* 0x000e680000000100 */
        /* <DEDUP_REMOVED lines=16> */
.L_x_1654:
        /* <DEDUP_REMOVED lines=8> */
[----:B---3--:R-:W-:Y:S01]  /*4a60*/  IMAD.MOV.U32 R21, RZ, RZ, R28 ;  /* 0x000000ffff157224 */ /* 0x008fe200078e001c */
[----:B------:R-:W-:-:S07]  /*4a70*/  MOV R26, 0x4a90 ;  /* 0x00004a90001a7802 */ /* 0x000fce0000000f00 */
[----:B-12---:R-:W-:Y:S05]  /*4a80*/  CALL.REL.NOINC `($__internal_24_$__cuda_sm20_rcp_rn_f32_slowpath) ;  /* 0x0000002400a87944 */ /* 0x006fea0003c00000 */
[----:B------:R-:W-:Y:S01]  /*4a90*/  IMAD.MOV.U32 R20, RZ, RZ, R22 ;  /* 0x000000ffff147224 */ /* 0x000fe200078e0016 */
[----:B------:R-:W-:Y:S06]  /*4aa0*/  BRA `(.L_x_1658) ;  /* 0x0000000000107947 */ /* 0x000fec0003800000 */
.L_x_1657:
[----:B---3--:R-:W0:Y:S02]  /*4ab0*/  MUFU.RCP R21, R28 ;  /* 0x0000001c00157308 */ /* 0x008e240000001000 */
[----:B0-----:R-:W-:-:S04]  /*4ac0*/  FFMA R20, R21, R28, -1 ;  /* 0xbf80000015147423 */ /* 0x001fc8000000001c */
[----:B------:R-:W-:-:S04]  /*4ad0*/  FADD.FTZ R20, -R20, -RZ ;  /* 0x800000ff14147221 */ /* 0x000fc80000010100 */
[----:B------:R-:W-:-:S07]  /*4ae0*/  FFMA R20, R21, R20, R21 ;  /* 0x0000001415147223 */ /* 0x000fce0000000015 */
.L_x_1658:
[----:B------:R-:W-:Y:S05]  /*4af0*/  BSYNC.RECONVERGENT B0 ;  /* 0x0000000000007941 */ /* 0x000fea0003800200 */
.L_x_1656:
        /* <DEDUP_REMOVED lines=8> */
.L_x_1671:
[----:B------:R-:W-:Y:S01]  /*4b80*/  ISETP.GE.AND P0, PT, R19, 0x1, PT ;  /* 0x000000011300780c */ /* 0x000fe20003f06270 */
[----:B------:R-:W-:Y:S02]  /*4b90*/  IMAD.IADD R94, R88, 0x1, R98 ;  /* 0x00000001585e7824 */ /* 0x000fe400078e0262 */
[----:B---3--:R-:W-:-:S10]  /*4ba0*/  IMAD.MOV.U32 R92, RZ, RZ, -0xeb60d36 ;  /* 0xf149f2caff5c7424 */ /* 0x008fd400078e00ff */
[----:B0-----:R-:W-:Y:S05]  /*4bb0*/  @!P0 BRA `(.L_x_1661) ;  /* 0x0000000400d88947 */ /* 0x001fea0003800000 */
[----:B------:R-:W-:Y:S01]  /*4bc0*/  ISETP.GE.AND P0, PT, R17, 0x8, PT ;  /* 0x000000081100780c */ /* 0x000fe20003f06270 */
[----:B------:R-:W-:Y:S02]  /*4bd0*/  IMAD.MOV.U32 R92, RZ, RZ, -0xeb60d36 ;  /* 0xf149f2caff5c7424 */ /* 0x000fe400078e00ff */
[----:B------:R-:W-:-:S10]  /*4be0*/  IMAD.MOV.U32 R20, RZ, RZ, RZ ;  /* 0x000000ffff147224 */ /* 0x000fd400078e00ff */
[----:B------:R-:W-:Y:S05]  /*4bf0*/  @!P0 BRA `(.L_x_1662) ;  /* 0x0000000000e08947 */ /* 0x000fea0003800000 */
[----:B------:R-:W-:Y:S01]  /*4c00*/  MOV R92, 0xf149f2ca ;  /* 0xf149f2ca005c7802 */ /* 0x000fe20000000f00 */
[----:B------:R-:W-:-:S07]  /*4c10*/  IMAD.MOV.U32 R21, RZ, RZ, RZ ;  /* 0x000000ffff157224 */ /* 0x000fce00078e00ff */
.L_x_1663:
[----:B-1----:R-:W-:Y:S02]  /*4c20*/  IMAD.IADD R29, R21, 0x1, R15 ;  /* 0x00000001151d7824 */ /* 0x002fe400078e020f */
[----:B------:R-:W-:Y:S02]  /*4c30*/  IMAD R20, R98, 0x40, R21 ;  /* 0x0000004062147824 */ /* 0x000fe400078e0215 */
[C---:B--2---:R-:W-:Y:S01]  /*4c40*/  VIADD R23, R29.reuse, 0x1 ;  /* 0x000000011d177836 */ /* 0x044fe20000000000 */
[CC--:B------:R-:W-:Y:S01]  /*4c50*/  ISETP.GT.U32.AND P0, PT, R29.reuse, R94.reuse, PT ;  /* 0x0000005e1d00720c */ /* 0x0c0fe20003f04070 */
[----:B------:R-:W-:Y:S01]  /*4c60*/  VIADD R27, R29, 0x5 ;  /* 0x000000051d1b7836 */ /* 0x000fe20000000000 */
[----:B------:R-:W-:Y:S01]  /*4c70*/  LEA R26, R20, UR4, 0x2 ;  /* 0x00000004141a7c11 */ /* 0x000fe2000f8e10ff */
[----:B------:R-:W-:Y:S01]  /*4c80*/  VIADD R21, R21, 0x8 ;  /* 0x0000000815157836 */ /* 0x000fe20000000000 */
[----:B------:R-:W-:Y:S01]  /*4c90*/  ISETP.GT.U32.AND P6, PT, R23, R94, PT ;  /* 0x0000005e1700720c */ /* 0x000fe20003fc4070 */
[C---:B------:R-:W-:Y:S01]  /*4ca0*/  VIADD R23, R29.reuse, 0x2 ;  /* 0x000000021d177836 */ /* 0x040fe20000000000 */
[----:B------:R-:W-:-:S02]  /*4cb0*/  IADD3 R25, PT, PT, R29, 0x3, RZ ;  /* 0x000000031d197810 */ /* 0x000fc40007ffe0ff */
[-C--:B------:R-:W-:Y:S02]  /*4cc0*/  ISETP.GT.U32.AND P2, PT, R27, R94.reuse, PT ;  /* 0x0000005e1b00720c */ /* 0x080fe40003f44070 */
[-C--:B------:R-:W-:Y:S02]  /*4cd0*/  ISETP.GT.U32.AND P5, PT, R23, R94.reuse, PT ;  /* 0x0000005e1700720c */ /* 0x080fe40003fa4070 */
[----:B------:R-:W-:Y:S01]  /*4ce0*/  ISETP.GT.U32.AND P4, PT, R25, R94, PT ;  /* 0x0000005e1900720c */ /* 0x000fe20003f84070 */
[----:B------:R-:W0:Y:S01]  /*4cf0*/  @!P0 LDS R20, [R26+0x4000] ;  /* 0x004000001a148984 */ /* 0x000e220000000800 */
[----:B------:R-:W-:-:S03]  /*4d00*/  VIADD R25, R29, 0x4 ;  /* 0x000000041d197836 */ /* 0x000fc60000000000 */
[----:B------:R-:W1:Y:S02]  /*4d10*/  @!P6 LDS R22, [R26+0x4004] ;  /* 0x004004001a16e984 */ /* 0x000e640000000800 */
[----:B------:R-:W-:Y:S01]  /*4d20*/  ISETP.GT.U32.AND P3, PT, R25, R94, PT ;  /* 0x0000005e1900720c */ /* 0x000fe20003f64070 */
[----:B------:R-:W-:Y:S01]  /*4d30*/  VIADD R25, R29, 0x6 ;  /* 0x000000061d197836 */ /* 0x000fe20000000000 */
[----:B------:R-:W-:Y:S04]  /*4d40*/  @!P2 LDS R28, [R26+0x4014] ;  /* 0x004014001a1ca984 */ /* 0x000fe80000000800 */
[----:B------:R-:W-:Y:S07]  /*4d50*/  @!P4 LDS R27, [R26+0x400c] ;  /* 0x00400c001a1bc984 */ /* 0x000fee0000000800 */
[----:B------:R-:W2:Y:S01]  /*4d60*/  @!P3 LDS R24, [R26+0x4010] ;  /* 0x004010001a18b984 */ /* 0x000ea20000000800 */
        /* <DEDUP_REMOVED lines=32> */
[----:B------:R-:W-:-:S07]  /*4f70*/  MOV R20, R96 ;  /* 0x0000006000147202 */ /* 0x000fce0000000f00 */
.L_x_1662:
[----:B------:R-:W-:-:S13]  /*4f80*/  ISETP.NE.AND P0, PT, R69, RZ, PT ;  /* 0x000000ff4500720c */ /* 0x000fda0003f05270 */
[----:B------:R-:W-:Y:S05]  /*4f90*/  @!P0 BRA `(.L_x_1661) ;  /* 0x0000000000e08947 */ /* 0x000fea0003800000 */
[----:B------:R-:W-:Y:S01]  /*4fa0*/  ISETP.NE.AND P5, PT, R95, RZ, PT ;  /* 0x000000ff5f00720c */ /* 0x000fe20003fa5270 */
[----:B------:R-:W-:-:S12]  /*4fb0*/  @!P1 BRA `(.L_x_1664) ;  /* 0x00000000006c9947 */ /* 0x000fd80003800000 */
[----:B------:R-:W-:-:S04]  /*4fc0*/  IMAD.IADD R25, R20, 0x1, R15 ;  /* 0x0000000114197824 */ /* 0x000fc800078e020f */
[C---:B------:R-:W-:Y:S01]  /*4fd0*/  VIADD R21, R25.reuse, 0x1 ;  /* 0x0000000119157836 */ /* 0x040fe20000000000 */
[C---:B------:R-:W-:Y:S01]  /*4fe0*/  ISETP.GT.U32.AND P0, PT, R25.reuse, R94, PT ;  /* 0x0000005e1900720c */ /* 0x040fe20003f04070 */
[----:B--2---:R-:W-:-:S03]  /*4ff0*/  VIADD R23, R25, 0x2 ;  /* 0x0000000219177836 */ /* 0x004fc60000000000 */
[-C--:B------:R-:W-:Y:S01]  /*5000*/  ISETP.GT.U32.AND P2, PT, R21, R94.reuse, PT ;  /* 0x0000005e1500720c */ /* 0x080fe20003f44070 */
[----:B------:R-:W-:Y:S01]  /*5010*/  IMAD R21, R98, 0x40, R20 ;  /* 0x0000004062157824 */ /* 0x000fe200078e0214 */
[-C--:B------:R-:W-:Y:S01]  /*5020*/  ISETP.GT.U32.AND P3, PT, R23, R94.reuse, PT ;  /* 0x0000005e1700720c */ /* 0x080fe20003f64070 */
[----:B------:R-:W-:Y:S01]  /*5030*/  VIADD R23, R25, 0x3 ;  /* 0x0000000319177836 */ /* 0x000fe20000000000 */
[----:B------:R-:W-:Y:S02]  /*5040*/  IADD3 R20, PT, PT, R20, 0x4, RZ ;  /* 0x0000000414147810 */ /* 0x000fe40007ffe0ff */
[----:B------:R-:W-:Y:S02]  /*5050*/  LEA R25, R21, UR4, 0x2 ;  /* 0x0000000415197c11 */ /* 0x000fe4000f8e10ff */
[----:B------:R-:W-:-:S03]  /*5060*/  ISETP.GT.U32.AND P4, PT, R23, R94, PT ;  /* 0x0000005e1700720c */ /* 0x000fc60003f84070 */
[----:B------:R-:W0:Y:S04]  /*5070*/  @!P0 LDS R21, [R25+0x4000] ;  /* 0x0040000019158984 */ /* 0x000e280000000800 */
[----:B------:R-:W2:Y:S04]  /*5080*/  @!P2 LDS R24, [R25+0x4004] ;  /* 0x004004001918a984 */ /* 0x000ea80000000800 */
[----:B------:R-:W3:Y:S04]  /*5090*/  @!P3 LDS R23, [R25+0x4008] ;  /* 0x004008001917b984 */ /* 0x000ee80000000800 */
[----:B------:R-:W4:Y:S01]  /*50a0*/  @!P4 LDS R26, [R25+0x400c] ;  /* 0x00400c00191ac984 */ /* 0x000f220000000800 */
[----:B0-----:R-:W-:-:S02]  /*50b0*/  @!P0 I2FP.F32.S32 R22, R21 ;  /* 0x0000001500168245 */ /* 0x001fc40000201400 */
[----:B--2---:R-:W-:-:S03]  /*50c0*/  @!P2 I2FP.F32.S32 R24, R24 ;  /* 0x000000180018a245 */ /* 0x004fc60000201400 */
        /* <DEDUP_REMOVED lines=10> */
.L_x_1664:
[----:B------:R-:W-:Y:S05]  /*5170*/  @!P5 BRA `(.L_x_1661) ;  /* 0x000000000068d947 */ /* 0x000fea0003800000 */
[----:B------:R-:W-:Y:S02]  /*5180*/  ISETP.NE.AND P2, PT, R95, 0x1, PT ;  /* 0x000000015f00780c */ /* 0x000fe40003f45270 */
[----:B------:R-:W-:-:S11]  /*5190*/  LOP3.LUT P0, RZ, R68, 0x1, RZ, 0xc0, !PT ;  /* 0x0000000144ff7812 */ /* 0x000fd6000780c0ff */
[----:B------:R-:W-:Y:S05]  /*51a0*/  @!P2 BRA `(.L_x_1665) ;  /* 0x00000000003ca947 */ /* 0x000fea0003800000 */
[----:B------:R-:W-:Y:S02]  /*51b0*/  IMAD.IADD R21, R20, 0x1, R15 ;  /* 0x0000000114157824 */ /* 0x000fe400078e020f */
[----:B------:R-:W-:Y:S02]  /*51c0*/  IMAD R22, R98, 0x40, R20 ;  /* 0x0000004062167824 */ /* 0x000fe400078e0214 */
[----:B------:R-:W-:Y:S01]  /*51d0*/  VIADD R20, R20, 0x2 ;  /* 0x0000000214147836 */ /* 0x000fe20000000000 */
[C---:B------:R-:W-:Y:S01]  /*51e0*/  ISETP.GT.U32.AND P2, PT, R21.reuse, R94, PT ;  /* 0x0000005e1500720c */ /* 0x040fe20003f44070 */
[----:B------:R-:W-:Y:S01]  /*51f0*/  VIADD R21, R21, 0x1 ;  /* 0x0000000115157836 */ /* 0x000fe20000000000 */
[----:B------:R-:W-:-:S04]  /*5200*/  LEA R25, R22, UR4, 0x2 ;  /* 0x0000000416197c11 */ /* 0x000fc8000f8e10ff */
[----:B------:R-:W-:-:S07]  /*5210*/  ISETP.GT.U32.AND P3, PT, R21, R94, PT ;  /* 0x0000005e1500720c */ /* 0x000fce0003f64070 */
[----:B------:R-:W0:Y:S06]  /*5220*/  @!P2 LDS R21, [R25+0x4000] ;  /* 0x004000001915a984 */ /* 0x000e2c0000000800 */
[----:B------:R-:W3:Y:S01]  /*5230*/  @!P3 LDS R24, [R25+0x4004] ;  /* 0x004004001918b984 */ /* 0x000ee20000000800 */
[----:B0-----:R-:W-:-:S05]  /*5240*/  @!P2 I2FP.F32.S32 R22, R21 ;  /* 0x000000150016a245 */ /* 0x001fca0000201400 */
[----:B------:R-:W-:Y:S01]  /*5250*/  @!P2 FMUL R21, R97, R22 ;  /* 0x000000166115a220 */ /* 0x000fe20000400000 */
[----:B---3--:R-:W-:-:S04]  /*5260*/  @!P3 I2FP.F32.S32 R24, R24 ;  /* 0x000000180018b245 */ /* 0x008fc80000201400 */
[----:B------:R-:W-:Y:S01]  /*5270*/  @!P2 FMNMX R92, R92, R21, !PT ;  /* 0x000000155c5ca209 */ /* 0x000fe20007800000 */
[----:B--2---:R-:W-:-:S05]  /*5280*/  @!P3 FMUL R23, R97, R24 ;  /* 0x000000186117b220 */ /* 0x004fca0000400000 */
[----:B------:R-:W-:-:S07]  /*5290*/  @!P3 FMNMX R92, R92, R23, !PT ;  /* 0x000000175c5cb209 */ /* 0x000fce0007800000 */
.L_x_1665:
        /* <DEDUP_REMOVED lines=8> */
.L_x_1661:
[C---:B------:R-:W-:Y:S01]  /*5320*/  LEA R93, R98.reuse, UR4, 0x2 ;  /* 0x00000004625d7c11 */ /* 0x040fe2000f8e10ff */
[----:B------:R-:W-:Y:S01]  /*5330*/  IMAD.MOV.U32 R20, RZ, RZ, 0x3f000000 ;  /* 0x3f000000ff147424 */ /* 0x000fe200078e00ff */
[----:B------:R-:W-:Y:S01]  /*5340*/  LEA R91, R98, UR4, 0x8 ;  /* 0x00000004625b7c11 */ /* 0x000fe2000f8e40ff */
[----:B--2---:R-:W-:Y:S01]  /*5350*/  IMAD.MOV.U32 R23, RZ, RZ, 0x437c0000 ;  /* 0x437c0000ff177424 */ /* 0x004fe200078e00ff */
[----:B------:R-:W-:Y:S01]  /*5360*/  ISETP.GE.AND P0, PT, R19, 0x1, PT ;  /* 0x000000011300780c */ /* 0x000fe20003f06270 */
[----:B------:R-:W0:Y:S04]  /*5370*/  LDS R21, [R93+0x8010] ;  /* 0x008010005d157984 */ /* 0x000e280000000800 */
[----:B------:R-:W2:Y:S01]  /*5380*/  LDS R26, [R93+0x8110] ;  /* 0x008110005d1a7984 */ /* 0x000ea20000000800 */
        /* <DEDUP_REMOVED lines=111> */
.L_x_1670:
[----:B------:R-:W-:Y:S01]  /*5a80*/  IMAD.IADD R21, R25, 0x1, R15 ;  /* 0x0000000119157824 */ /* 0x000fe200078e020f */
[----:B------:R-:W-:Y:S04]  /*5a90*/  BSSY.RECONVERGENT B1, `(.L_x_1667) ;  /* 0x000005e000017945 */ /* 0x000fe80003800200 */
[----:B------:R-:W-:-:S13]  /*5aa0*/  ISETP.GT.U32.AND P0, PT, R21, R94, PT ;  /* 0x0000005e1500720c */ /* 0x000fda0003f04070 */
[----:B0-----:R-:W-:Y:S05]  /*5ab0*/  @P0 BRA `(.L_x_1668) ;  /* 0x00000004006c0947 */ /* 0x001fea0003800000 */
[----:B------:R-:W-:Y:S01]  /*5ac0*/  LEA R20, R98, R25, 0x6 ;  /* 0x0000001962147211 */ /* 0x000fe200078e30ff */
[----:B------:R-:W-:Y:S02]  /*5ad0*/  IMAD.MOV.U32 R22, RZ, RZ, 0x3f000000 ;  /* 0x3f000000ff167424 */ /* 0x000fe400078e00ff */
[----:B------:R-:W-:Y:S01]  /*5ae0*/  IMAD.MOV.U32 R23, RZ, RZ, 0x437c0000 ;  /* 0x437c0000ff177424 */ /* 0x000fe200078e00ff */
[----:B------:R-:W-:Y:S01]  /*5af0*/  LEA R20, R20, UR4, 0x2 ;  /* 0x0000000414147c11 */ /* 0x000fe2000f8e10ff */
[----:B------:R-:W-:-:S05]  /*5b00*/  IMAD.MOV.U32 R28, RZ, RZ, RZ ;  /* 0x000000ffff1c7224 */ /* 0x000fca00078e00ff */
[----:B------:R-:W0:Y:S02]  /*5b10*/  LDS R20, [R20+0x4000] ;  /* 0x0040000014147984 */ /* 0x000e240000000800 */
        /* <DEDUP_REMOVED lines=11> */
.L_x_1669:
        /* <DEDUP_REMOVED lines=74> */
.L_x_1668:
[----:B------:R-:W-:Y:S05]  /*6070*/  BSYNC.RECONVERGENT B1 ;  /* 0x0000000000017941 */ /* 0x000fea0003800200 */
.L_x_1667:
[----:B------:R-:W-:-:S05]  /*6080*/  VIADD R25, R25, 0x1 ;  /* 0x0000000119197836 */ /* 0x000fca0000000000 */
[----:B------:R-:W-:-:S13]  /*6090*/  ISETP.NE.AND P0, PT, R25, R68, PT ;  /* 0x000000441900720c */ /* 0x000fda0003f05270 */
[----:B------:R-:W-:Y:S05]  /*60a0*/  @P0 BRA `(.L_x_1670) ;  /* 0xfffffff800740947 */ /* 0x000fea000383ffff */
.L_x_1666:
[----:B------:R-:W1:Y:S01]  /*60b0*/  LDS R21, [R93+0x8110] ;  /* 0x008110005d157984 */ /* 0x000e620000000800 */
[----:B------:R-:W-:-:S03]  /*60c0*/  VIADD R98, R98, 0x4 ;  /* 0x0000000462627836 */ /* 0x000fc60000000000 */
[----:B------:R3:W-:Y:S02]  /*60d0*/  STS [R93+0x8010], R92 ;  /* 0x0080105c5d007388 */ /* 0x0007e40000000800 */
[----:B------:R-:W-:Y:S01]  /*60e0*/  ISETP.GE.AND P0, PT, R98, R87, PT ;  /* 0x000000576200720c */ /* 0x000fe20003f06270 */
[----:B-1----:R-:W-:-:S05]  /*60f0*/  FADD R24, R21, R24 ;  /* 0x0000001815187221 */ /* 0x002fca0000000000 */
[----:B------:R3:W-:Y:S07]  /*6100*/  STS [R93+0x8110], R24 ;  /* 0x008110185d007388 */ /* 0x0007ee0000000800 */
[----:B------:R-:W-:Y:S05]  /*6110*/  @!P0 BRA `(.L_x_1671) ;  /* 0xffffffe800988947 */ /* 0x000fea000383ffff */
.L_x_1660:
[----:B------:R-:W-:Y:S05]  /*6120*/  BSYNC.RECONVERGENT B0 ;  /* 0x0000000000007941 */ /* 0x000fea0003800200 */
.L_x_1659:
        /* <DEDUP_REMOVED lines=18> */
[----:B------:R-:W-:Y:S01]  /*6250*/  SHF.R.U32.HI R4, RZ, 0x4, R89 ;  /* 0x00000004ff047819 */ /* 0x000fe20000011659 */
[----:B------:R-:W-:Y:S01]  /*6260*/  IMAD R3, R0, 0x1000, R3 ;  /* 0x0000100000037824 */ /* 0x000fe200078e0203 */
[----:B------:R-:W-:Y:S02]  /*6270*/  LOP3.LUT R5, R5, 0x3, RZ, 0xc0, !PT ;  /* 0x0000000305057812 */ /* 0x000fe400078ec0ff */
[----:B------:R-:W-:Y:S01]  /*6280*/  LOP3.LUT R4, R4, 0x3c, RZ, 0xc0, !PT ;  /* 0x0000003c04047812 */ /* 0x000fe200078ec0ff */
[----:B------:R-:W-:Y:S02]  /*6290*/  IMAD.IADD R3, R10, 0x1, R3 ;  /* 0x000000010a037824 */ /* 0x000fe400078e0203 */
[----:B------:R-:W-:Y:S01]  /*62a0*/  IMAD.MOV R6, RZ, RZ, -R5 ;  /* 0x000000ffff067224 */ /* 0x000fe200078e0a05 */
[----:B------:R-:W-:-:S07]  /*62b0*/  IADD3 R0, PT, PT, R4, 0x8110, R7 ;  /* 0x0000811004007810 */ /* 0x000fce0007ffe007 */
.L_x_1677:
        /* <DEDUP_REMOVED lines=15> */
[----:B0123--:R-:W-:Y:S05]  /*63b0*/  CALL.REL.NOINC `($__internal_25_$__cuda_sm3x_div_rn_noftz_f32_slowpath) ;  /* 0x0000001000307944 */ /* 0x00ffea0003c00000 */
[----:B------:R-:W-:-:S07]  /*63c0*/  MOV R5, R27 ;  /* 0x0000001b00057202 */ /* 0x000fce0000000f00 */
.L_x_1676:
[----:B------:R-:W-:Y:S05]  /*63d0*/  BSYNC.RECONVERGENT B1 ;  /* 0x0000000000017941 */ /* 0x000fea0003800200 */
.L_x_1675:
[----:B------:R-:W-:Y:S01]  /*63e0*/  IADD3 R8, P0, PT, R3, R106, RZ ;  /* 0x0000006a03087210 */ /* 0x000fe20007f1e0ff */
[----:B------:R-:W-:Y:S01]  /*63f0*/  VIADD R6, R6, 0x1 ;  /* 0x0000000106067836 */ /* 0x000fe20000000000 */
[----:B------:R-:W-:Y:S01]  /*6400*/  F2FP.F16.F32.PACK_AB R7, RZ, R5 ;  /* 0x00000005ff07723e */ /* 0x000fe200000000ff */
[----:B------:R-:W-:Y:S02]  /*6410*/  VIADD R89, R89, 0x80 ;  /* 0x0000008059597836 */ /* 0x000fe40000000000 */
[----:B------:R-:W-:Y:S01]  /*6420*/  IMAD.X R9, RZ, RZ, R2, P0 ;  /* 0x000000ffff097224 */ /* 0x000fe200000e0602 */
[----:B------:R-:W-:Y:S01]  /*6430*/  LEA R4, P0, R8, UR8, 0x1 ;  /* 0x0000000808047c11 */ /* 0x000fe2000f8008ff */
[----:B------:R-:W-:Y:S02]  /*6440*/  VIADD R0, R0, 0x8 ;  /* 0x0000000800007836 */ /* 0x000fe40000000000 */
[----:B------:R-:W-:Y:S01]  /*6450*/  VIADD R3, R3, 0x80 ;  /* 0x0000008003037836 */ /* 0x000fe20000000000 */
[----:B------:R-:W-:-:S02]  /*6460*/  LEA.HI.X R5, R8, UR9, R9, 0x1, P0 ;  /* 0x0000000908057c11 */ /* 0x000fc400080f0c09 */
[----:B------:R-:W-:-:S03]  /*6470*/  ISETP.NE.AND P0, PT, R6, RZ, PT ;  /* 0x000000ff0600720c */ /* 0x000fc60003f05270 */
[----:B------:R4:W-:Y:S10]  /*6480*/  STG.E.U16 desc[UR6][R4.64], R7 ;  /* 0x0000000704007986 */ /* 0x0009f4000c101506 */
[----:B------:R-:W-:Y:S05]  /*6490*/  @P0 BRA `(.L_x_1677) ;  /* 0xfffffffc00880947 */ /* 0x000fea000383ffff */
.L_x_1674:
[----:B------:R-:W-:Y:S05]  /*64a0*/  BSYNC.RECONVERGENT B0 ;  /* 0x0000000000007941 */ /* 0x000fea0003800200 */
.L_x_1673:
[----:B------:R-:W-:-:S13]  /*64b0*/  ISETP.GE.U32.AND P0, PT, R11, 0x180, PT ;  /* 0x000001800b00780c */ /* 0x000fda0003f06070 */
[----:B------:R-:W-:Y:S05]  /*64c0*/  @!P0 EXIT ;  /* 0x000000000000894d */ /* 0x000fea0003800000 */
[----:B------:R-:W-:Y:S01]  /*64d0*/  IADD3 R89, PT, PT, R89, 0x100, RZ ;  /* 0x0000010059597810 */ /* 0x000fe20007ffe0ff */
[----:B------:R-:W0:Y:S06]  /*64e0*/  LDCU.64 UR8, c[0x0][0x398] ;  /* 0x00007300ff0877ac */ /* 0x000e2c0008000a00 */
.L_x_1686:
        /* <DEDUP_REMOVED lines=19> */
[----:B------:R-:W-:-:S07]  /*6620*/  IMAD.MOV.U32 R0, RZ, RZ, R27 ;  /* 0x000000ffff007224 */ /* 0x000fce00078e001b */
.L_x_1679:
[----:B0-----:R-:W-:Y:S05]  /*6630*/  BSYNC.RECONVERGENT B0 ;  /* 0x0000000000007941 */ /* 0x001fea0003800200 */
.L_x_1678:
[----:B------:R-:W-:Y:S01]  /*6640*/  VIADD R3, R89, 0xffffff80 ;  /* 0xffffff8059037836 */ /* 0x000fe20000000000 */
[----:B------:R-:W-:Y:S01]  /*6650*/  F2FP.F16.F32.PACK_AB R0, RZ, R0 ;  /* 0x00000000ff00723e */ /* 0x000fe200000000ff */
[----:B------:R-:W-:Y:S03]  /*6660*/  BSSY.RECONVERGENT B0, `(.L_x_1680) ;  /* 0x000001b000007945 */ /* 0x000fe60003800200 */
        /* <DEDUP_REMOVED lines=24> */
[----:B-123--:R-:W-:Y:S05]  /*67f0*/  CALL.REL.NOINC `($__internal_25_$__cuda_sm3x_div_rn_noftz_f32_slowpath) ;  /* 0x0000000c00207944 */ /* 0x00efea0003c00000 */
[----:B------:R-:W-:-:S07]  /*6800*/  IMAD.MOV.U32 R0, RZ, RZ, R27 ;  /* 0x000000ffff007224 */ /* 0x000fce00078e001b */
.L_x_1681:
[----:B------:R-:W-:Y:S05]  /*6810*/  BSYNC.RECONVERGENT B0 ;  /* 0x0000000000007941 */ /* 0x000fea0003800200 */
.L_x_1680:
        /* <DEDUP_REMOVED lines=27> */
[----:B-123--:R-:W-:Y:S05]  /*69d0*/  CALL.REL.NOINC `($__internal_25_$__cuda_sm3x_div_rn_noftz_f32_slowpath) ;  /* 0x0000000800a87944 */ /* 0x00efea0003c00000 */
[----:B------:R-:W-:-:S07]  /*69e0*/  MOV R0, R27 ;  /* 0x0000001b00007202 */ /* 0x000fce0000000f00 */
.L_x_1683:
[----:B------:R-:W-:Y:S05]  /*69f0*/  BSYNC.RECONVERGENT B0 ;  /* 0x0000000000007941 */ /* 0x000fea0003800200 */
.L_x_1682:
        /* <DEDUP_REMOVED lines=28> */
.L_x_1685:
[----:B------:R-:W-:Y:S05]  /*6bc0*/  BSYNC.RECONVERGENT B0 ;  /* 0x0000000000007941 */ /* 0x000fea0003800200 */
.L_x_1684:
[----:B------:R-:W-:Y:S01]  /*6bd0*/  IMAD.IADD R3, R88, 0x1, R11 ;  /* 0x0000000158037824 */ /* 0x000fe200078e020b */
[----:B------:R-:W-:-:S04]  /*6be0*/  F2FP.F16.F32.PACK_AB R0, RZ, R0 ;  /* 0x00000000ff00723e */ /* 0x000fc800000000ff */
[----:B------:R-:W-:-:S04]  /*6bf0*/  LEA R3, R3, R10, 0x6 ;  /* 0x0000000a03037211 */ /* 0x000fc800078e30ff */
[----:B------:R-:W-:-:S05]  /*6c00*/  IADD3 R3, P0, PT, R3, R106, RZ ;  /* 0x0000006a03037210 */ /* 0x000fca0007f1e0ff */
[----:B------:R-:W-:Y:S01]  /*6c10*/  IMAD.X R6, RZ, RZ, R2, P0 ;  /* 0x000000ffff067224 */ /* 0x000fe200000e0602 */
[----:B------:R-:W-:-:S04]  /*6c20*/  LEA R4, P0, R3, UR8, 0x1 ;  /* 0x0000000803047c11 */ /* 0x000fc8000f8008ff */
[----:B------:R-:W-:Y:S01]  /*6c30*/  LEA.HI.X R5, R3, UR9, R6, 0x1, P0 ;  /* 0x0000000903057c11 */ /* 0x000fe200080f0c06 */
[C---:B------:R-:W-:Y:S02]  /*6c40*/  VIADD R3, R89.reuse, 0x100 ;  /* 0x0000010059037836 */ /* 0x040fe40000000000 */
[----:B------:R-:W-:Y:S02]  /*6c50*/  VIADD R89, R89, 0x200 ;  /* 0x0000020059597836 */ /* 0x000fe40000000000 */
[----:B------:R0:W-:Y:S01]  /*6c60*/  STG.E.U16 desc[UR6][R4.64], R0 ;  /* 0x0000000004007986 */ /* 0x0001e2000c101506 */
[----:B------:R-:W-:-:S13]  /*6c70*/  ISETP.GE.AND P0, PT, R3, R86, PT ;  /* 0x000000560300720c */ /* 0x000fda0003f06270 */
[----:B0-----:R-:W-:Y:S05]  /*6c80*/  @!P0 BRA `(.L_x_1686) ;  /* 0xfffffff800188947 */ /* 0x001fea000383ffff */
[----:B------:R-:W-:Y:S05]  /*6c90*/  EXIT ;  /* 0x000000000000794d */ /* 0x000fea0003800000 */
.L_x_1592:
[----:B-1----:R-:W-:Y:S01]  /*6ca0*/  IMAD.MOV.U32 R31, RZ, RZ, R13 ;  /* 0x000000ffff1f7224 */ /* 0x002fe200078e000d */
[----:B------:R-:W-:Y:S01]  /*6cb0*/  MOV R33, 0x1f ;  /* 0x0000001f00217802 */ /* 0x000fe20000000f00 */
[----:B------:R-:W-:Y:S02]  /*6cc0*/  IMAD.MOV.U32 R32, RZ, RZ, 0x10 ;  /* 0x00000010ff207424 */ /* 0x000fe400078e00ff */
[----:B------:R-:W-:-:S07]  /*6cd0*/  IMAD.MOV.U32 R30, RZ, RZ, -0x1 ;  /* 0xffffffffff1e7424 */ /* 0x000fce00078e00ff */
[----:B-----5:R-:W-:Y:S05]  /*6ce0*/  WARPSYNC.COLLECTIVE R30, `(.L_x_1687) ;  /* 0x000000001e087348 */ /* 0x020fea0003c00000 */
[----:B------:R0:W1:Y:S02]  /*6cf0*/  SHFL.BFLY P0, R29, R31, R32, R33 ;  /* 0x0c0000201f1d7389 */ /* 0x0000640000000021 */
[----:B01---5:R-:W-:Y:S05]  /*6d00*/  ENDCOLLECTIVE ;  /* 0x000000000000791b */ /* 0x023fea0003800000 */
.L_x_1687:
[----:B------:R-:W-:Y:S02]  /*6d10*/  IMAD.MOV.U32 R32, RZ, RZ, 0x8 ;  /* 0x00000008ff207424 */ /* 0x000fe400078e00ff */
[----:B------:R-:W-:-:S05]  /*6d20*/  IMAD.MOV.U32 R6, RZ, RZ, R29 ;  /* 0x000000ffff067224 */ /* 0x000fca00078e001d */
[----:B------:R-:W-:-:S05]  /*6d30*/  FMNMX R6, R13, R6, !PT ;  /* 0x000000060d067209 */ /* 0x000fca0007800000 */
[----:B------:R-:W-:-:S07]  /*6d40*/  IMAD.MOV.U32 R31, RZ, RZ, R6 ;  /* 0x000000ffff1f7224 */ /* 0x000fce00078e0006 */
[----:B------:R-:W-:Y:S05]  /*6d50*/  WARPSYNC.COLLECTIVE R30, `(.L_x_1688) ;  /* 0x000000001e087348 */ /* 0x000fea0003c00000 */
[----:B------:R0:W1:Y:S02]  /*6d60*/  SHFL.BFLY P0, R29, R31, R32, R33 ;  /* 0x0c0000201f1d7389 */ /* 0x0000640000000021 */
[----:B01----:R-:W-:Y:S05]  /*6d70*/  ENDCOLLECTIVE ;  /* 0x000000000000791b */ /* 0x003fea0003800000 */
.L_x_1688:
[----:B------:R-:W-:Y:S02]  /*6d80*/  IMAD.MOV.U32 R32, RZ, RZ, 0x4 ;  /* 0x00000004ff207424 */ /* 0x000fe400078e00ff */
[----:B------:R-:W-:-:S05]  /*6d90*/  IMAD.MOV.U32 R7, RZ, RZ, R29 ;  /* 0x000000ffff077224 */ /* 0x000fca00078e001d */
[----:B------:R-:W-:-:S04]  /*6da0*/  FMNMX R7, R6, R7, !PT ;  /* 0x0000000706077209 */ /* 0x000fc80007800000 */
[----:B------:R-:W-:-:S07]  /*6db0*/  MOV R31, R7 ;  /* 0x00000007001f7202 */ /* 0x000fce0000000f00 */
[----:B------:R-:W-:Y:S05]  /*6dc0*/  WARPSYNC.COLLECTIVE R30, `(.L_x_1689) ;  /* 0x000000001e087348 */ /* 0x000fea0003c00000 */
[----:B------:R0:W1:Y:S02]  /*6dd0*/  SHFL.BFLY P0, R29, R31, R32, R33 ;  /* 0x0c0000201f1d7389 */ /* 0x0000640000000021 */
[----:B01----:R-:W-:Y:S05]  /*6de0*/  ENDCOLLECTIVE ;  /* 0x000000000000791b */ /* 0x003fea0003800000 */
.L_x_1689:
[----:B------:R-:W-:Y:S02]  /*6df0*/  IMAD.MOV.U32 R32, RZ, RZ, 0x2 ;  /* 0x00000002ff207424 */ /* 0x000fe400078e00ff */
[----:B------:R-:W-:-:S05]  /*6e00*/  IMAD.MOV.U32 R14, RZ, RZ, R29 ;  /* 0x000000ffff0e7224 */ /* 0x000fca00078e001d */
[----:B------:R-:W-:-:S05]  /*6e10*/  FMNMX R14, R7, R14, !PT ;  /* 0x0000000e070e7209 */ /* 0x000fca0007800000 */
[----:B------:R-:W-:-:S07]  /*6e20*/  IMAD.MOV.U32 R31, RZ, RZ, R14 ;  /* 0x000000ffff1f7224 */ /* 0x000fce00078e000e */
[----:B------:R-:W-:Y:S05]  /*6e30*/  WARPSYNC.COLLECTIVE R30, `(.L_x_1690) ;  /* 0x000000001e087348 */ /* 0x000fea0003c00000 */
[----:B------:R0:W1:Y:S02]  /*6e40*/  SHFL.BFLY P0, R29, R31, R32, R33 ;  /* 0x0c0000201f1d7389 */ /* 0x0000640000000021 */
[----:B01----:R-:W-:Y:S05]  /*6e50*/  ENDCOLLECTIVE ;  /* 0x000000000000791b */ /* 0x003fea0003800000 */
.L_x_1690:
[----:B------:R-:W-:Y:S02]  /*6e60*/  IMAD.MOV.U32 R32, RZ, RZ, 0x1 ;  /* 0x00000001ff207424 */ /* 0x000fe400078e00ff */
[----:B------:R-:W-:-:S05]  /*6e70*/  IMAD.MOV.U32 R15, RZ, RZ, R29 ;  /* 0x000000ffff0f7224 */ /* 0x000fca00078e001d */
[----:B------:R-:W-:-:S04]  /*6e80*/  FMNMX R15, R14, R15, !PT ;  /* 0x0000000f0e0f7209 */ /* 0x000fc80007800000 */
[----:B------:R-:W-:-:S07]  /*6e90*/  MOV R31, R15 ;  /* 0x0000000f001f7202 */ /* 0x000fce0000000f00 */
[----:B------:R-:W-:Y:S05]  /*6ea0*/  WARPSYNC.COLLECTIVE R30, `(.L_x_1691) ;  /* 0x000000001e087348 */ /* 0x000fea0003c00000 */
[----:B------:R0:W1:Y:S02]  /*6eb0*/  SHFL.BFLY P0, R29, R31, R32, R33 ;  /* 0x0c0000201f1d7389 */ /* 0x0000640000000021 */
[----:B01----:R-:W-:Y:S05]  /*6ec0*/  ENDCOLLECTIVE ;  /* 0x000000000000791b */ /* 0x003fea0003800000 */
.L_x_1691:
[----:B------:R-:W-:Y:S01]  /*6ed0*/  IMAD.MOV.U32 R16, RZ, RZ, R29 ;  /* 0x000000ffff107224 */ /* 0x000fe200078e001d */
[----:B------:R-:W-:Y:S06]  /*6ee0*/  BRA `(.L_x_1692) ;  /* 0xffffff9c00fc7947 */ /* 0x000fec000383ffff */
.L_x_1625:
[----:B-1----:R-:W-:Y:S01]  /*6ef0*/  IMAD.MOV.U32 R31, RZ, RZ, R28 ;  /* 0x000000ffff1f7224 */ /* 0x002fe200078e001c */
[----:B------:R-:W-:Y:S01]  /*6f00*/  MOV R30, 0xffffffff ;  /* 0xffffffff001e7802 */ /* 0x000fe20000000f00 */
[----:B------:R-:W-:Y:S02]  /*6f10*/  IMAD.MOV.U32 R32, RZ, RZ, 0x10 ;  /* 0x00000010ff207424 */ /* 0x000fe400078e00ff */
[----:B------:R-:W-:-:S07]  /*6f20*/  IMAD.MOV.U32 R33, RZ, RZ, 0x1f ;  /* 0x0000001fff217424 */ /* 0x000fce00078e00ff */
[----:B------:R-:W-:Y:S05]  /*6f30*/  WARPSYNC.COLLECTIVE R30, `(.L_x_1693) ;  /* 0x000000001e087348 */ /* 0x000fea0003c00000 */
[----:B------:R0:W1:Y:S02]  /*6f40*/  SHFL.BFLY P0, R29, R31, R32, R33 ;  /* 0x0c0000201f1d7389 */ /* 0x0000640000000021 */
[----:B01----:R-:W-:Y:S05]  /*6f50*/  ENDCOLLECTIVE ;  /* 0x000000000000791b */ /* 0x003fea0003800000 */
.L_x_1693:
[----:B------:R-:W-:Y:S02]  /*6f60*/  IMAD.MOV.U32 R32, RZ, RZ, 0x8 ;  /* 0x00000008ff207424 */ /* 0x000fe400078e00ff */
[----:B------:R-:W-:-:S05]  /*6f70*/  IMAD.MOV.U32 R21, RZ, RZ, R29 ;  /* 0x000000ffff157224 */ /* 0x000fca00078e001d */
[----:B------:R-:W-:-:S05]  /*6f80*/  FMNMX R21, R28, R21, !PT ;  /* 0x000000151c157209 */ /* 0x000fca0007800000 */
[----:B------:R-:W-:-:S07]  /*6f90*/  IMAD.MOV.U32 R31, RZ, RZ, R21 ;  /* 0x000000ffff1f7224 */ /* 0x000fce00078e0015 */
[----:B------:R-:W-:Y:S05]  /*6fa0*/  WARPSYNC.COLLECTIVE R30, `(.L_x_1694) ;  /* 0x000000001e087348 */ /* 0x000fea0003c00000 */
[----:B------:R0:W1:Y:S02]  /*6fb0*/  SHFL.BFLY P0, R29, R31, R32, R33 ;  /* 0x0c0000201f1d7389 */ /* 0x0000640000000021 */
[----:B01----:R-:W-:Y:S05]  /*6fc0*/  ENDCOLLECTIVE ;  /* 0x000000000000791b */ /* 0x003fea0003800000 */
.L_x_1694:
[----:B------:R-:W-:Y:S01]  /*6fd0*/  MOV R32, 0x4 ;  /* 0x0000000400207802 */ /* 0x000fe20000000f00 */
[----:B------:R-:W-:-:S05]  /*6fe0*/  IMAD.MOV.U32 R20, RZ, RZ, R29 ;  /* 0x000000ffff147224 */ /* 0x000fca00078e001d */
[----:B------:R-:W-:-:S05]  /*6ff0*/  FMNMX R20, R21, R20, !PT ;  /* 0x0000001415147209 */ /* 0x000fca0007800000 */
[----:B------:R-:W-:-:S07]  /*7000*/  IMAD.MOV.U32 R31, RZ, RZ, R20 ;  /* 0x000000ffff1f7224 */ /* 0x000fce00078e0014 */
[----:B------:R-:W-:Y:S05]  /*7010*/  WARPSYNC.COLLECTIVE R30, `(.L_x_1695) ;  /* 0x000000001e087348 */ /* 0x000fea0003c00000 */
[----:B------:R0:W1:Y:S02]  /*7020*/  SHFL.BFLY P0, R29, R31, R32, R33 ;  /* 0x0c0000201f1d7389 */ /* 0x0000640000000021 */
[----:B01----:R-:W-:Y:S05]  /*7030*/  ENDCOLLECTIVE ;  /* 0x000000000000791b */ /* 0x003fea0003800000 */
.L_x_1695:
[----:B------:R-:W-:Y:S02]  /*7040*/  IMAD.MOV.U32 R32, RZ, RZ, 0x2 ;  /* 0x00000002ff207424 */ /* 0x000fe400078e00ff */
[----:B------:R-:W-:-:S05]  /*7050*/  IMAD.MOV.U32 R27, RZ, RZ, R29 ;  /* 0x000000ffff1b7224 */ /* 0x000fca00078e001d */
[----:B------:R-:W-:-:S05]  /*7060*/  FMNMX R27, R20, R27, !PT ;  /* 0x0000001b141b7209 */ /* 0x000fca0007800000 */
[----:B------:R-:W-:-:S07]  /*7070*/  IMAD.MOV.U32 R31, RZ, RZ, R27 ;  /* 0x000000ffff1f7224 */ /* 0x000fce00078e001b */
[----:B------:R-:W-:Y:S05]  /*7080*/  WARPSYNC.COLLECTIVE R30, `(.L_x_1696) ;  /* 0x000000001e087348 */ /* 0x000fea0003c00000 */
[----:B------:R0:W1:Y:S02]  /*7090*/  SHFL.BFLY P0, R29, R31, R32, R33 ;  /* 0x0c0000201f1d7389 */ /* 0x0000640000000021 */
[----:B01----:R-:W-:Y:S05]  /*70a0*/  ENDCOLLECTIVE ;  /* 0x000000000000791b */ /* 0x003fea0003800000 */
.L_x_1696:
[----:B------:R-:W-:Y:S01]  /*70b0*/  MOV R32, 0x1 ;  /* 0x0000000100207802 */ /* 0x000fe20000000f00 */
[----:B------:R-:W-:-:S05]  /*70c0*/  IMAD.MOV.U32 R26, RZ, RZ, R29 ;  /* 0x000000ffff1a7224 */ /* 0x000fca00078e001d */
[----:B------:R-:W-:-:S05]  /*70d0*/  FMNMX R26, R27, R26, !PT ;  /* 0x0000001a1b1a7209 */ /* 0x000fca0007800000 */
[----:B------:R-:W-:-:S07]  /*70e0*/  IMAD.MOV.U32 R31, RZ, RZ, R26 ;  /* 0x000000ffff1f7224 */ /* 0x000fce00078e001a */
[----:B------:R-:W-:Y:S05]  /*70f0*/  WARPSYNC.COLLECTIVE R30, `(.L_x_1697) ;  /* 0x000000001e087348 */ /* 0x000fea0003c00000 */
[----:B------:R0:W1:Y:S02]  /*7100*/  SHFL.BFLY P0, R29, R31, R32, R33 ;  /* 0x0c0000201f1d7389 */ /* 0x0000640000000021 */
[----:B01----:R-:W-:Y:S05]  /*7110*/  ENDCOLLECTIVE ;  /* 0x000000000000791b */ /* 0x003fea0003800000 */
.L_x_1697:
[----:B------:R-:W-:Y:S05]  /*7120*/  BRA `(.L_x_1698) ;  /* 0xffffffbc00087947 */ /* 0x000fea000383ffff */
        .weak           $__internal_24_$__cuda_sm20_rcp_rn_f32_slowpath
        .type           $__internal_24_$__cuda_sm20_rcp_rn_f32_slowpath,@function
        .size           $__internal_24_$__cuda_sm20_rcp_rn_f32_slowpath,($__internal_25_$__cuda_sm3x_div_rn_noftz_f32_slowpath - $__internal_24_$__cuda_sm20_rcp_rn_f32_slowpath)
$__internal_24_$__cuda_sm20_rcp_rn_f32_slowpath:
        /* <DEDUP_REMOVED lines=15> */
.L_x_1700:
        /* <DEDUP_REMOVED lines=29> */
[----:B------:R-:W-:-:S04]  /*73f0*/  @!P0 VIADD R22, R22, 0x1 ;  /* 0x0000000116168836 */ /* 0x000fc80000000000 */
[----:B------:R-:W-:-:S05]  /*7400*/  @!P1 IMAD.SHL.U32 R22, R22, 0x2, RZ ;  /* 0x0000000216169824 */ /* 0x000fca00078e00ff */
[----:B------:R-:W-:Y:S01]  /*7410*/  LOP3.LUT R22, R22, 0x80000000, R21, 0xf8, !PT ;  /* 0x8000000016167812 */ /* 0x000fe200078ef815 */
[----:B------:R-:W-:Y:S06]  /*7420*/  BRA `(.L_x_1701) ;  /* 0x0000000000047947 */ /* 0x000fec0003800000 */
.L_x_1702:
[----:B------:R0:W1:Y:S02]  /*7430*/  MUFU.RCP R22, R21 ;  /* 0x0000001500167308 */ /* 0x0000640000001000 */
.L_x_1701:
[----:B------:R-:W-:Y:S05]  /*7440*/  BSYNC.RECONVERGENT B1 ;  /* 0x0000000000017941 */ /* 0x000fea0003800200 */
.L_x_1699:
[----:B------:R-:W-:Y:S02]  /*7450*/  IMAD.MOV.U32 R20, RZ, RZ, R26 ;  /* 0x000000ffff147224 */ /* 0x000fe400078e001a */
[----:B0-----:R-:W-:-:S04]  /*7460*/  IMAD.MOV.U32 R21, RZ, RZ, 0x0 ;  /* 0x00000000ff157424 */ /* 0x001fc800078e00ff */
[----:B-1----:R-:W-:Y:S05]  /*7470*/  RET.REL.NODEC R20 `(_Z21int8_attention_kernelILi64ELb1EEvPK6__halfS2_S2_PS0_PKfiiiii) ;  /* 0xffffff8814e07950 */ /* 0x002fea0003c3ffff */
        .weak           $__internal_25_$__cuda_sm3x_div_rn_noftz_f32_slowpath
        .type           $__internal_25_$__cuda_sm3x_div_rn_noftz_f32_slowpath,@function
        .size           $__internal_25_$__cuda_sm3x_div_rn_noftz_f32_slowpath,(.L_x_1868 - $__internal_25_$__cuda_sm3x_div_rn_noftz_f32_slowpath)
$__internal_25_$__cuda_sm3x_div_rn_noftz_f32_slowpath:
        /* <DEDUP_REMOVED lines=29> */
[----:B------:R-:W-:Y:S02]  /*7650*/  @P0 IMAD.MOV.U32 R26, RZ, RZ, RZ ;  /* 0x000000ffff1a0224 */ /* 0x000fe400078e00ff */
[----:B------:R-:W-:Y:S01]  /*7660*/  @!P0 FFMA R20, R20, 1.84467440737095516160e+19, RZ ;  /* 0x5f80000014148823 */ /* 0x000fe200000000ff */
[----:B------:R-:W-:Y:S02]  /*7670*/  @!P0 IMAD.MOV.U32 R26, RZ, RZ, -0x40 ;  /* 0xffffffc0ff1a8424 */ /* 0x000fe400078e00ff */
[----:B------:R-:W-:Y:S02]  /*7680*/  @!P1 FFMA R21, R21, 1.84467440737095516160e+19, RZ ;  /* 0x5f80000015159823 */ /* 0x000fe400000000ff */
[----:B------:R-:W-:-:S07]  /*7690*/  @!P1 VIADD R26, R26, 0x40 ;  /* 0x000000401a1a9836 */ /* 0x000fce0000000000 */
.L_x_1704:
        /* <DEDUP_REMOVED lines=51> */
.L_x_1711:
[----:B------:R-:W-:-:S04]  /*79d0*/  LOP3.LUT R27, R27, 0x80000000, RZ, 0xc0, !PT ;  /* 0x800000001b1b7812 */ /* 0x000fc800078ec0ff */
[----:B------:R-:W-:Y:S01]  /*79e0*/  LOP3.LUT R27, R27, 0x7f800000, RZ, 0xfc, !PT ;  /* 0x7f8000001b1b7812 */ /* 0x000fe200078efcff */
[----:B------:R-:W-:Y:S06]  /*79f0*/  BRA `(.L_x_1712) ;  /* 0x0000000000047947 */ /* 0x000fec0003800000 */
.L_x_1710:
[----:B------:R-:W-:-:S07]  /*7a00*/  IMAD R27, R21, 0x800000, R27 ;  /* 0x00800000151b7824 */ /* 0x000fce00078e021b */
.L_x_1712:
[----:B------:R-:W-:Y:S05]  /*7a10*/  BSYNC.RECONVERGENT B3 ;  /* 0x0000000000037941 */ /* 0x000fea0003800200 */
.L_x_1709:
[----:B------:R-:W-:Y:S05]  /*7a20*/  BRA `(.L_x_1713) ;  /* 0x0000000000207947 */ /* 0x000fea0003800000 */
.L_x_1708:
[----:B------:R-:W-:-:S04]  /*7a30*/  LOP3.LUT R20, R21, 0x80000000, R20, 0x48, !PT ;  /* 0x8000000015147812 */ /* 0x000fc800078e4814 */
[----:B------:R-:W-:Y:S01]  /*7a40*/  LOP3.LUT R27, R20, 0x7f800000, RZ, 0xfc, !PT ;  /* 0x7f800000141b7812 */ /* 0x000fe200078efcff */
[----:B------:R-:W-:Y:S06]  /*7a50*/  BRA `(.L_x_1713) ;  /* 0x0000000000147947 */ /* 0x000fec0003800000 */
.L_x_1707:
[----:B------:R-:W-:Y:S01]  /*7a60*/  LOP3.LUT R27, R21, 0x80000000, R20, 0x48, !PT ;  /* 0x80000000151b7812 */ /* 0x000fe200078e4814 */
[----:B------:R-:W-:Y:S06]  /*7a70*/  BRA `(.L_x_1713) ;  /* 0x00000000000c7947 */ /* 0x000fec0003800000 */
.L_x_1706:
[----:B------:R-:W0:Y:S01]  /*7a80*/  MUFU.RSQ R27, -QNAN ;  /* 0xffc00000001b7908 */ /* 0x000e220000001400 */
[----:B------:R-:W-:Y:S05]  /*7a90*/  BRA `(.L_x_1713) ;  /* 0x0000000000047947 */ /* 0x000fea0003800000 */
.L_x_1705:
[----:B------:R-:W-:-:S07]  /*7aa0*/  FADD.FTZ R27, R20, R21 ;  /* 0x00000015141b7221 */ /* 0x000fce0000010000 */
.L_x_1713:
[----:B------:R-:W-:Y:S05]  /*7ab0*/  BSYNC.RECONVERGENT B2 ;  /* 0x0000000000027941 */ /* 0x000fea0003800200 */
.L_x_1703:
[----:B------:R-:W-:Y:S02]  /*7ac0*/  IMAD.MOV.U32 R20, RZ, RZ, R31 ;  /* 0x000000ffff147224 */ /* 0x000fe400078e001f */
[----:B------:R-:W-:-:S04]  /*7ad0*/  IMAD.MOV.U32 R21, RZ, RZ, 0x0 ;  /* 0x00000000ff157424 */ /* 0x000fc800078e00ff */
[----:B0-----:R-:W-:Y:S05]  /*7ae0*/  RET.REL.NODEC R20 `(_Z21int8_attention_kernelILi64ELb1EEvPK6__halfS2_S2_PS0_PKfiiiii) ;  /* 0xffffff8414447950 */ /* 0x001fea0003c3ffff */
.L_x_1714:
        /* <DEDUP_REMOVED lines=9> */
.L_x_1868:


//--------------------- .text._Z21int8_attention_kernelILi32ELb1EEvPK6__halfS2_S2_PS0_PKfiiiii --------------------------
	.section	.text._Z21int8_attention_kernelILi32ELb1EEvPK6__halfS2_S2_PS0_PKfiiiii,"ax",@progbits
	.align	128
        .global         _Z21int8_attention_kernelILi32ELb1EEvPK6__halfS2_S2_PS0_PKfiiiii
        .type           _Z21int8_attention_kernelILi32ELb1EEvPK6__halfS2_S2_PS0_PKfiiiii,@function
        .size           _Z21int8_attention_kernelILi32ELb1EEvPK6__halfS2_S2_PS0_PKfiiiii,(.L_x_1870 - _Z21int8_attention_kernelILi32ELb1EEvPK6__halfS2_S2_PS0_PKfiiiii)
        .other          _Z21int8_attention_kernelILi32ELb1EEvPK6__halfS2_S2_PS0_PKfiiiii,@"STO_CUDA_ENTRY STV_DEFAULT"
_Z21int8_attention_kernelILi32ELb1EEvPK6__halfS2_S2_PS0_PKfiiiii:
.text._Z21int8_attention_kernelILi32ELb1EEvPK6__halfS2_S2_PS0_PKfiiiii:
        /* <DEDUP_REMOVED lines=97> */
.L_x_1719:
        /* <DEDUP_REMOVED lines=47> */
.L_x_1718:
[----:B------:R-:W-:Y:S05]  /*0900*/  BSYNC.RECONVERGENT B1 ;  /* 0x0000000000017941 */ /* 0x000fea0003800200 */
.L_x_1717:
        /* <DEDUP_REMOVED lines=33> */
.L_x_1721:
[----:B------:R-:W-:Y:S05]  /*0b20*/  BSYNC.RECONVERGENT B1 ;  /* 0x0000000000017941 */ /* 0x000fea0003800200 */
.L_x_1720:
        /* <DEDUP_REMOVED lines=23> */
.L_x_1723:
[----:B------:R-:W-:Y:S05]  /*0ca0*/  BSYNC.RECONVERGENT B1 ;  /* 0x0000000000017941 */ /* 0x000fea0003800200 */
.L_x_1722:
        /* <DEDUP_REMOVED lines=11> */
.L_x_1724:
        /* <DEDUP_REMOVED lines=10> */
.L_x_1716:
[----:B------:R-:W-:Y:S05]  /*0e00*/  BSYNC.RECONVERGENT B0 ;  /* 0x0000000000007941 */ /* 0x000fea0003800200 */
.L_x_1715:
        /* <DEDUP_REMOVED lines=34> */
.L_x_1820:
[----:B-1----:R-:W-:-:S07]  /*1030*/  FMNMX R3, R11, R12, !PT ;  /* 0x0000000c0b037209 */ /* 0x002fce0007800000 */
.L_x_1725:
        /* <DEDUP_REMOVED lines=22> */
[----:B------:R-:W-:Y:S05]  /*11a0*/  CALL.REL.NOINC `($__internal_27_$__cuda_sm3x_div_rn_noftz_f32_slowpath) ;  /* 0x0000005c004c7944 */ /* 0x000fea0003c00000 */
[----:B------:R-:W-:-:S07]  /*11b0*/  IMAD.MOV.U32 R17, RZ, RZ, R21 ;  /* 0x000000ffff117224 */ /* 0x000fce00078e0015 */
.L_x_1727:
        /* <DEDUP_REMOVED lines=15> */
.L_x_1732:
        /* <DEDUP_REMOVED lines=19> */
.L_x_1731:
[----:B------:R-:W-:Y:S05]  /*13e0*/  BSYNC.RECONVERGENT B1 ;  /* 0x0000000000017941 */ /* 0x000fea0003800200 */
.L_x_1730:
[----:B------:R-:W-:Y:S05]  /*13f0*/  @!P1 BRA `(.L_x_1729) ;  /* 0x0000000400089947 */ /* 0x000fea0003800000 */
[----:B0-----:R-:W-:Y:S02]  /*1400*/  VIADD R14, R10, 0x100 ;  /* 0x000001000a0e7836 */ /* 0x001fe40000000000 */
[----:B------:R-:W-:-:S07]  /*1410*/  IMAD R16, R51, 0x800, R10 ;  /* 0x0000080033107824 */ /* 0x000fce00078e020a */
.L_x_1733:
        /* <DEDUP_REMOVED lines=64> */
.L_x_1729:
[----:B------:R-:W-:Y:S05]  /*1820*/  BSYNC.RECONVERGENT B0 ;  /* 0x0000000000007941 */ /* 0x000fea0003800200 */
.L_x_1728:
        /* <DEDUP_REMOVED lines=17> */
.L_x_1738:
        /* <DEDUP_REMOVED lines=14> */
.L_x_1737:
[----:B------:R-:W-:Y:S05]  /*1a20*/  BSYNC.RECONVERGENT B1 ;  /* 0x0000000000017941 */ /* 0x000fea0003800200 */
.L_x_1736:
        /* <DEDUP_REMOVED lines=21> */
.L_x_1735:
[----:B------:R-:W-:Y:S05]  /*1b80*/  BSYNC.RECONVERGENT B0 ;  /* 0x0000000000007941 */ /* 0x000fea0003800200 */
.L_x_1734:
[----:B------:R-:W-:Y:S01]  /*1b90*/  ISETP.GE.U32.AND P0, PT, R63, 0x40, PT ;  /* 0x000000403f00780c */ /* 0x000fe20003f06070 */
[----:B------:R-:W-:Y:S01]  /*1ba0*/  BSSY.RECONVERGENT B0, `(.L_x_1739) ;  /* 0x000000a000007945 */ /* 0x000fe20003800200 */
[----:B--23--:R-:W-:-:S11]  /*1bb0*/  IMAD.MOV.U32 R2, RZ, RZ, R63 ;  /* 0x000000ffff027224 */ /* 0x00cfd600078e003f */
[----:B------:R-:W-:Y:S01]  /*1bc0*/  @!P0 IMAD.MOV.U32 R3, RZ, RZ, -0xeb60d36 ;  /* 0xf149f2caff038424 */ /* 0x000fe200078e00ff */
[----:B------:R2:W-:Y:S04]  /*1bd0*/  @!P0 STS [R0+0x6110], RZ ;  /* 0x006110ff00008388 */ /* 0x0005e80000000800 */
[----:B------:R2:W-:Y:S02]  /*1be0*/  @!P0 STS [R0+0x6010], R3 ;  /* 0x0060100300008388 */ /* 0x0005e40000000800 */
.L_x_1740:
[C---:B--2---:R-:W-:Y:S02]  /*1bf0*/  LEA R3, R2.reuse, UR4, 0x2 ;  /* 0x0000000402037c11 */ /* 0x044fe4000f8e10ff */
[C---:B------:R-:W-:Y:S02]  /*1c00*/  ISETP.GE.U32.AND P0, PT, R2.reuse, 0x780, PT ;  /* 0x000007800200780c */ /* 0x040fe40003f06070 */
[----:B------:R-:W-:Y:S01]  /*1c10*/  IADD3 R2, PT, PT, R2, 0x80, RZ ;  /* 0x0000008002027810 */ /* 0x000fe20007ffe0ff */
[----:B------:R3:W-:Y:S10]  /*1c20*/  STS [R3+0x6210], RZ ;  /* 0x006210ff03007388 */ /* 0x0007f40000000800 */
[----:B---3--:R-:W-:Y:S05]  /*1c30*/  @!P0 BRA `(.L_x_1740) ;  /* 0xfffffffc00ec8947 */ /* 0x008fea000383ffff */
[----:B------:R-:W-:Y:S05]  /*1c40*/  BSYNC.RECONVERGENT B0 ;  /* 0x0000000000007941 */ /* 0x000fea0003800200 */
.L_x_1739:
        /* <DEDUP_REMOVED lines=10> */
[----:B01----:R-:W-:Y:S05]  /*1cf0*/  CALL.REL.NOINC `($__internal_26_$__cuda_sm20_rcp_rn_f32_slowpath) ;  /* 0x0000004c00a47944 */ /* 0x003fea0003c00000 */
[----:B------:R-:W-:Y:S01]  /*1d00*/  IMAD.MOV.U32 R2, RZ, RZ, R18 ;  /* 0x000000ffff027224 */ /* 0x000fe200078e0012 */
[----:B------:R-:W-:Y:S06]  /*1d10*/  BRA `(.L_x_1743) ;  /* 0x0000000000107947 */ /* 0x000fec0003800000 */
.L_x_1742:
[----:B------:R-:W2:Y:S02]  /*1d20*/  MUFU.RCP R2, R17 ;  /* 0x0000001100027308 */ /* 0x000ea40000001000 */
[----:B--2---:R-:W-:-:S04]  /*1d30*/  FFMA R3, R2, R17, -1 ;  /* 0xbf80000002037423 */ /* 0x004fc80000000011 */
[----:B------:R-:W-:-:S04]  /*1d40*/  FADD.FTZ R3, -R3, -RZ ;  /* 0x800000ff03037221 */ /* 0x000fc80000010100 */
[----:B------:R-:W-:-:S07]  /*1d50*/  FFMA R2, R2, R3, R2 ;  /* 0x0000000302027223 */ /* 0x000fce0000000002 */
.L_x_1743:
[----:B------:R-:W-:Y:S05]  /*1d60*/  BSYNC.RECONVERGENT B0 ;  /* 0x0000000000007941 */ /* 0x000fea0003800200 */
.L_x_1741:
[----:B------:R-:W2:Y:S01]  /*1d70*/  LDCU UR5, c[0x0][0x3b8] ;  /* 0x00007700ff0577ac */ /* 0x000ea20008000800 */
[----:B------:R-:W3:Y:S01]  /*1d80*/  LDC.64 R82, c[0x0][0x388] ;  /* 0x0000e200ff527b82 */ /* 0x000ee20000000a00 */
[----:B------:R-:W-:Y:S01]  /*1d90*/  IMAD.SHL.U32 R58, R65, 0x10, RZ ;  /* 0x00000010413a7824 */ /* 0x000fe200078e00ff */
[----:B------:R-:W-:Y:S01]  /*1da0*/  SHF.R.U32.HI R6, RZ, 0x7, R63 ;  /* 0x00000007ff067819 */ /* 0x000fe2000001163f */
[----:B------:R-:W-:Y:S01]  /*1db0*/  FMUL R2, R2, 0.17677669227123260498 ;  /* 0x3e3504f302027820 */ /* 0x000fe20000400000 */
[----:B------:R-:W-:Y:S02]  /*1dc0*/  CS2R R54, SRZ ;  /* 0x0000000000367805 */ /* 0x000fe4000001ff00 */
[----:B------:R-:W-:-:S05]  /*1dd0*/  LOP3.LUT R58, R58, 0x30, RZ, 0xc0, !PT ;  /* 0x000000303a3a7812 */ /* 0x000fca00078ec0ff */
[----:B------:R-:W-:-:S04]  /*1de0*/  VIADD R56, R58, UR4 ;  /* 0x000000043a387c36 */ /* 0x000fc80008000000 */
[----:B------:R-:W-:Y:S02]  /*1df0*/  VIADD R57, R56, 0x800 ;  /* 0x0000080038397836 */ /* 0x000fe40000000000 */
[----:B--2---:R-:W-:-:S04]  /*1e00*/  IMAD.WIDE.U32 R4, R4, UR5, RZ ;  /* 0x0000000504047c25 */ /* 0x004fc8000f8e00ff */
[----:B------:R-:W-:Y:S01]  /*1e10*/  IMAD R3, R8, UR5, RZ ;  /* 0x0000000508037c24 */ /* 0x000fe2000f8e02ff */
[----:B------:R-:W2:Y:S01]  /*1e20*/  LDCU UR5, c[0x0][0x3b8] ;  /* 0x00007700ff0577ac */ /* 0x000ea20008000800 */
[----:B------:R-:W-:Y:S01]  /*1e30*/  IADD3 R8, PT, PT, -R6, RZ, RZ ;  /* 0x000000ff06087210 */ /* 0x000fe20007ffe1ff */
[----:B------:R-:W-:Y:S01]  /*1e40*/  VIADD R56, R56, 0xc00 ;  /* 0x00000c0038387836 */ /* 0x000fe20000000000 */
[----:B---3--:R-:W-:Y:S01]  /*1e50*/  LEA R82, P0, R4, R82, 0x6 ;  /* 0x0000005204527211 */ /* 0x008fe200078030ff */
[----:B------:R-:W-:Y:S01]  /*1e60*/  IMAD.IADD R12, R5, 0x1, R3 ;  /* 0x00000001050c7824 */ /* 0x000fe200078e0203 */
[----:B------:R-:W-:Y:S01]  /*1e70*/  LOP3.LUT R10, R8, 0xf, RZ, 0xc0, !PT ;  /* 0x0000000f080a7812 */ /* 0x000fe200078ec0ff */
[----:B------:R-:W-:Y:S01]  /*1e80*/  IMAD.SHL.U32 R5, R15, 0x40, RZ ;  /* 0x000000400f057824 */ /* 0x000fe200078e00ff */
[----:B------:R-:W-:Y:S02]  /*1e90*/  IADD3 R6, PT, PT, -R6, 0x20, RZ ;  /* 0x0000002006067810 */ /* 0x000fe40007ffe1ff */
[----:B------:R-:W-:Y:S01]  /*1ea0*/  LEA.HI.X R12, R4, R83, R12, 0x6, P0 ;  /* 0x00000053040c7211 */ /* 0x000fe200000f340c */
[----:B------:R-:W-:Y:S01]  /*1eb0*/  VIADD R10, R10, 0xffffffff ;  /* 0xffffffff0a0a7836 */ /* 0x000fe20000000000 */
[----:B------:R-:W-:-:S02]  /*1ec0*/  IADD3 R82, P0, PT, R82, 0x800, RZ ;  /* 0x0000080052527810 */ /* 0x000fc40007f1e0ff */
[C---:B-1----:R-:W-:Y:S02]  /*1ed0*/  LOP3.LUT R7, R8.reuse, 0x7, RZ, 0xc0, !PT ;  /* 0x0000000708077812 */ /* 0x042fe400078ec0ff */
[----:B------:R-:W-:Y:S01]  /*1ee0*/  LOP3.LUT R3, RZ, R63, RZ, 0x33, !PT ;  /* 0x0000003fff037212 */ /* 0x000fe200078e33ff */
[----:B------:R-:W-:Y:S01]  /*1ef0*/  IMAD.X R83, RZ, RZ, R12, P0 ;  /* 0x000000ffff537224 */ /* 0x000fe200000e060c */
[----:B------:R-:W-:Y:S01]  /*1f00*/  LOP3.LUT R4, R63, 0x7e0, RZ, 0x3c, !PT ;  /* 0x000007e03f047812 */ /* 0x000fe200078e3cff */
[----:B--2---:R-:W-:Y:S01]  /*1f10*/  IMAD.U32 R53, RZ, RZ, UR5 ;  /* 0x00000005ff357e24 */ /* 0x004fe2000f8e00ff */
[----:B------:R-:W-:Y:S02]  /*1f20*/  LOP3.LUT R8, R8, 0x3, RZ, 0xc0, !PT ;  /* 0x0000000308087812 */ /* 0x000fe400078ec0ff */
[----:B------:R-:W-:Y:S02]  /*1f30*/  LOP3.LUT R9, R6, 0x30, RZ, 0xc0, !PT ;  /* 0x0000003006097812 */ /* 0x000fe400078ec0ff */
[----:B------:R-:W-:-:S07]  /*1f40*/  IADD3 R11, PT, PT, R7, -0x1, RZ ;  /* 0xffffffff070b7810 */ /* 0x000fce0007ffe0ff */
.L_x_1800:
[----:B0-----:R-:W0:Y:S01]  /*1f50*/  LDC R13, c[0x0][0x3b8] ;  /* 0x0000ee00ff0d7b82 */ /* 0x001e220000000800 */
[----:B------:R-:W-:Y:S01]  /*1f60*/  VIMNMX R16, PT, PT, R53, 0x40, PT ;  /* 0x0000004035107848 */ /* 0x000fe20003fe0100 */
[----:B------:R-:W-:Y:S01]  /*1f70*/  BSSY.RECONVERGENT B0, `(.L_x_1744) ;  /* 0x000009c000007945 */ /* 0x000fe20003800200 */
[----:B------:R-:W-:Y:S02]  /*1f80*/  IMAD.MOV.U32 R21, RZ, RZ, RZ ;  /* 0x000000ffff157224 */ /* 0x000fe400078e00ff */
[----:B0-----:R-:W-:Y:S02]  /*1f90*/  IMAD.IADD R12, R13, 0x1, -R54 ;  /* 0x000000010d0c7824 */ /* 0x001fe400078e0a36 */
        /* <DEDUP_REMOVED lines=13> */
[----:B------:R-:W-:Y:S01]  /*2070*/  SHF.L.U32 R18, R54, 0x5, RZ ;  /* 0x0000000536127819 */ /* 0x000fe200000006ff */
[----:B------:R-:W-:Y:S02]  /*2080*/  IMAD.MOV.U32 R21, RZ, RZ, RZ ;  /* 0x000000ffff157224 */ /* 0x000fe400078e00ff */
[C---:B------:R-:W-:Y:S01]  /*2090*/  ISETP.GE.U32.AND P0, PT, R16.reuse, 0x780, PT ;  /* 0x000007801000780c */ /* 0x040fe20003f06070 */
[----:B------:R-:W-:Y:S01]  /*20a0*/  IMAD.MOV.U32 R19, RZ, RZ, R63 ;  /* 0x000000ffff137224 */ /* 0x000fe200078e003f */
        /* <DEDUP_REMOVED lines=11> */
.L_x_1748:
        /* <DEDUP_REMOVED lines=47> */
.L_x_1747:
[----:B------:R-:W-:Y:S05]  /*2450*/  BSYNC.RECONVERGENT B1 ;  /* 0x0000000000017941 */ /* 0x000fea0003800200 */
.L_x_1746:
        /* <DEDUP_REMOVED lines=33> */
.L_x_1750:
[----:B------:R-:W-:Y:S05]  /*2670*/  BSYNC.RECONVERGENT B1 ;  /* 0x0000000000017941 */ /* 0x000fea0003800200 */
.L_x_1749:
        /* <DEDUP_REMOVED lines=23> */
.L_x_1752:
[----:B------:R-:W-:Y:S05]  /*27f0*/  BSYNC.RECONVERGENT B1 ;  /* 0x0000000000017941 */ /* 0x000fea0003800200 */
.L_x_1751:
        /* <DEDUP_REMOVED lines=19> */
.L_x_1745:
[----:B------:R-:W-:Y:S05]  /*2930*/  BSYNC.RECONVERGENT B0 ;  /* 0x0000000000007941 */ /* 0x000fea0003800200 */
.L_x_1744:
        /* <DEDUP_REMOVED lines=29> */
.L_x_1826:
[----:B-1----:R-:W-:-:S07]  /*2b10*/  FMNMX R20, R18, R21, !PT ;  /* 0x0000001512147209 */ /* 0x002fce0007800000 */
.L_x_1753:
        /* <DEDUP_REMOVED lines=26> */
[----:B------:R-:W-:-:S07]  /*2cc0*/  MOV R24, R21 ;  /* 0x0000001500187202 */ /* 0x000fce0000000f00 */
.L_x_1755:
[----:B------:R-:W-:Y:S04]  /*2cd0*/  BSSY.RECONVERGENT B0, `(.L_x_1756) ;  /* 0x0000081000007945 */ /* 0x000fe80003800200 */
[----:B------:R-:W-:Y:S05]  /*2ce0*/  @P2 BRA `(.L_x_1757) ;  /* 0x0000000400fc2947 */ /* 0x000fea0003800000 */
[----:B------:R-:W-:Y:S01]  /*2cf0*/  IMAD.IADD R16, R22, 0x1, -R63 ;  /* 0x0000000116107824 */ /* 0x000fe200078e0a3f */
[----:B------:R-:W-:Y:S01]  /*2d00*/  BSSY.RECONVERGENT B1, `(.L_x_1758) ;  /* 0x0000047000017945 */ /* 0x000fe20003800200 */
[----:B------:R-:W-:Y:S01]  /*2d10*/  PLOP3.LUT P0, PT, PT, PT, PT, 0x80, 0x8 ;  /* 0x000000000008781c */ /* 0x000fe20003f0f070 */
[----:B------:R-:W-:Y:S02]  /*2d20*/  IMAD R27, R54, 0x20, R15 ;  /* 0x00000020361b7824 */ /* 0x000fe400078e020f */
[----:B------:R-:W-:Y:S01]  /*2d30*/  ISETP.GT.AND P1, PT, R16, 0x180, PT ;  /* 0x000001801000780c */ /* 0x000fe20003f24270 */
[----:B------:R-:W-:-:S12]  /*2d40*/  IMAD.MOV.U32 R30, RZ, RZ, R63 ;  /* 0x000000ffff1e7224 */ /* 0x000fd800078e003f */
[----:B------:R-:W-:Y:S05]  /*2d50*/  @!P1 BRA `(.L_x_1759) ;  /* 0x0000000400049947 */ /* 0x000fea0003800000 */
[----:B------:R-:W-:Y:S01]  /*2d60*/  PLOP3.LUT P0, PT, PT, PT, PT, 0x8, 0x80 ;  /* 0x000000000080781c */ /* 0x000fe20003f0e170 */
[----:B------:R-:W-:-:S12]  /*2d70*/  VIADD R31, R22, 0xfffffe80 ;  /* 0xfffffe80161f7836 */ /* 0x000fd80000000000 */
.L_x_1760:
[C---:B0-----:R-:W-:Y:S01]  /*2d80*/  LOP3.LUT R16, R30.reuse, 0x7fffffe0, RZ, 0xc0, !PT ;  /* 0x7fffffe01e107812 */ /* 0x041fe200078ec0ff */
[C---:B------:R-:W-:Y:S02]  /*2d90*/  VIADD R32, R30.reuse, 0x80 ;  /* 0x000000801e207836 */ /* 0x040fe40000000000 */
[----:B------:R-:W-:Y:S01]  /*2da0*/  VIADD R34, R30, 0x100 ;  /* 0x000001001e227836 */ /* 0x000fe20000000000 */
[----:B------:R-:W-:Y:S02]  /*2db0*/  IADD3 R29, PT, PT, R27, R16, RZ ;  /* 0x000000101b1d7210 */ /* 0x000fe40007ffe0ff */
        /* <DEDUP_REMOVED lines=59> */
.L_x_1759:
[----:B------:R-:W-:Y:S05]  /*3170*/  BSYNC.RECONVERGENT B1 ;  /* 0x0000000000017941 */ /* 0x000fea0003800200 */
.L_x_1758:
[----:B0-----:R-:W-:Y:S01]  /*3180*/  IMAD.IADD R16, R22, 0x1, -R30 ;  /* 0x0000000116107824 */ /* 0x001fe200078e0a1e */
[----:B------:R-:W-:Y:S04]  /*3190*/  BSSY.RECONVERGENT B1, `(.L_x_1761) ;  /* 0x0000023000017945 */ /* 0x000fe80003800200 */
[----:B------:R-:W-:-:S13]  /*31a0*/  ISETP.GT.AND P1, PT, R16, 0x80, PT ;  /* 0x000000801000780c */ /* 0x000fda0003f24270 */
[----:B------:R-:W-:Y:S05]  /*31b0*/  @!P1 BRA `(.L_x_1762) ;  /* 0x0000000000809947 */ /* 0x000fea0003800000 */
[C---:B------:R-:W-:Y:S01]  /*31c0*/  VIADD R28, R30.reuse, 0x80 ;  /* 0x000000801e1c7836 */ /* 0x040fe20000000000 */
[----:B------:R-:W-:-:S04]  /*31d0*/  LOP3.LUT R16, R30, 0x7fffffe0, RZ, 0xc0, !PT ;  /* 0x7fffffe01e107812 */ /* 0x000fc800078ec0ff */
[----:B------:R-:W-:Y:S01]  /*31e0*/  LOP3.LUT R18, R28, 0x7fffffe0, RZ, 0xc0, !PT ;  /* 0x7fffffe01c127812 */ /* 0x000fe200078ec0ff */
[----:B------:R-:W-:-:S04]  /*31f0*/  IMAD.IADD R17, R27, 0x1, R16 ;  /* 0x000000011b117824 */ /* 0x000fc800078e0210 */
[----:B------:R-:W-:Y:S02]  /*3200*/  IMAD.IADD R19, R27, 0x1, R18 ;  /* 0x000000011b137824 */ /* 0x000fe400078e0212 */
[----:B------:R-:W-:-:S04]  /*3210*/  IMAD.WIDE.U32 R16, R17, 0x2, R78 ;  /* 0x0000000211107825 */ /* 0x000fc800078e004e */
[----:B------:R-:W-:Y:S02]  /*3220*/  IMAD.WIDE.U32 R18, R19, 0x2, R78 ;  /* 0x0000000213127825 */ /* 0x000fe400078e004e */
[----:B------:R-:W2:Y:S04]  /*3230*/  LDG.E.U16.CONSTANT R16, desc[UR6][R16.64] ;  /* 0x0000000610107981 */ /* 0x000ea8000c1e9500 */
[----:B------:R0:W3:Y:S01]  /*3240*/  LDG.E.U16.CONSTANT R18, desc[UR6][R18.64] ;  /* 0x0000000612127981 */ /* 0x0000e2000c1e9500 */
[----:B------:R-:W-:Y:S02]  /*3250*/  MOV R32, 0x3f000000 ;  /* 0x3f00000000207802 */ /* 0x000fe40000000f00 */
        /* <DEDUP_REMOVED lines=22> */
.L_x_1762:
[----:B------:R-:W-:Y:S05]  /*33c0*/  BSYNC.RECONVERGENT B1 ;  /* 0x0000000000017941 */ /* 0x000fea0003800200 */
.L_x_1761:
        /* <DEDUP_REMOVED lines=17> */
.L_x_1757:
[----:B------:R-:W-:Y:S05]  /*34e0*/  BSYNC.RECONVERGENT B0 ;  /* 0x0000000000007941 */ /* 0x000fea0003800200 */
.L_x_1756:
[----:B0-----:R-:W-:Y:S01]  /*34f0*/  IADD3 R16, PT, PT, -R22, 0x800, RZ ;  /* 0x0000080016107810 */ /* 0x001fe20007ffe1ff */
        /* <DEDUP_REMOVED lines=13> */
.L_x_1767:
[C---:B01----:R-:W-:Y:S01]  /*35d0*/  VIADD R19, R17.reuse, 0x80 ;  /* 0x0000008011137836 */ /* 0x043fe20000000000 */
[CC--:B------:R-:W-:Y:S01]  /*35e0*/  LEA.HI R18, R17.reuse, R30.reuse, RZ, 0x1b ;  /* 0x0000001e11127211 */ /* 0x0c0fe200078fd8ff */
[C---:B------:R-:W-:Y:S01]  /*35f0*/  VIADD R20, R17.reuse, 0x100 ;  /* 0x0000010011147836 */ /* 0x040fe20000000000 */
[C---:B------:R-:W-:Y:S01]  /*3600*/  IADD3 R27, PT, PT, R17.reuse, 0x280, RZ ;  /* 0x00000280111b7810 */ /* 0x040fe20007ffe0ff */
[----:B------:R-:W-:Y:S01]  /*3610*/  VIADD R21, R17, 0x180 ;  /* 0x0000018011157836 */ /* 0x000fe20000000000 */
[-C--:B------:R-:W-:Y:S01]  /*3620*/  LEA.HI R19, R19, R30.reuse, RZ, 0x1b ;  /* 0x0000001e13137211 */ /* 0x080fe200078fd8ff */
[C---:B------:R-:W-:Y:S01]  /*3630*/  VIADD R25, R17.reuse, 0x200 ;  /* 0x0000020011197836 */ /* 0x040fe20000000000 */
[-C--:B------:R-:W-:Y:S01]  /*3640*/  LEA.HI R20, R20, R30.reuse, RZ, 0x1b ;  /* 0x0000001e14147211 */ /* 0x080fe200078fd8ff */
[----:B------:R-:W-:Y:S01]  /*3650*/  VIADD R28, R17, 0x300 ;  /* 0x00000300111c7836 */ /* 0x000fe20000000000 */
        /* <DEDUP_REMOVED lines=8> */
[----:B------:R-:W-:Y:S01]  /*36e0*/  LEA.HI R29, R29, R30, RZ, 0x1b ;  /* 0x0000001e1d1d7211 */ /* 0x000fe200078fd8ff */
[----:B------:R-:W-:Y:S01]  /*36f0*/  VIADD R17, R17, 0x400 ;  /* 0x0000040011117836 */ /* 0x000fe20000000000 */
[----:B------:R-:W-:Y:S01]  /*3700*/  ISETP.NE.AND P0, PT, R16, R31, PT ;  /* 0x0000001f1000720c */ /* 0x000fe20003f05270 */
[----:B------:R0:W-:Y:S04]  /*3710*/  STS.U8 [R20+UR4+0x800], RZ ;  /* 0x000800ff14007988 */ /* 0x0001e80008000004 */
[----:B------:R0:W-:Y:S04]  /*3720*/  STS.U8 [R21+UR4+0x800], RZ ;  /* 0x000800ff15007988 */ /* 0x0001e80008000004 */
[----:B------:R0:W-:Y:S04]  /*3730*/  STS.U8 [R25+UR4+0x800], RZ ;  /* 0x000800ff19007988 */ /* 0x0001e80008000004 */
[----:B------:R0:W-:Y:S04]  /*3740*/  STS.U8 [R27+UR4+0x800], RZ ;  /* 0x000800ff1b007988 */ /* 0x0001e80008000004 */
[----:B------:R0:W-:Y:S04]  /*3750*/  STS.U8 [R28+UR4+0x800], RZ ;  /* 0x000800ff1c007988 */ /* 0x0001e80008000004 */
[----:B------:R0:W-:Y:S01]  /*3760*/  STS.U8 [R29+UR4+0x800], RZ ;  /* 0x000800ff1d007988 */ /* 0x0001e20008000004 */
[----:B------:R-:W-:Y:S05]  /*3770*/  @P0 BRA `(.L_x_1767) ;  /* 0xfffffffc00940947 */ /* 0x000fea000383ffff */
.L_x_1766:
[----:B------:R-:W-:Y:S05]  /*3780*/  BSYNC.RECONVERGENT B1 ;  /* 0x0000000000017941 */ /* 0x000fea0003800200 */
.L_x_1765:
        /* <DEDUP_REMOVED lines=8> */
[C---:B-1----:R-:W-:Y:S01]  /*3810*/  IADD3 R19, PT, PT, R17.reuse, 0x80, RZ ;  /* 0x0000008011137810 */ /* 0x042fe20007ffe0ff */
[C---:B------:R-:W-:Y:S01]  /*3820*/  VIADD R21, R17.reuse, 0x100 ;  /* 0x0000010011157836 */ /* 0x040fe20000000000 */
        /* <DEDUP_REMOVED lines=14> */
.L_x_1769:
[----:B------:R-:W-:Y:S05]  /*3910*/  BSYNC.RECONVERGENT B1 ;  /* 0x0000000000017941 */ /* 0x000fea0003800200 */
.L_x_1768:
        /* <DEDUP_REMOVED lines=14> */
.L_x_1764:
[----:B------:R-:W-:Y:S05]  /*3a00*/  BSYNC.RECONVERGENT B0 ;  /* 0x0000000000007941 */ /* 0x000fea0003800200 */
.L_x_1763:
        /* <DEDUP_REMOVED lines=12> */
.L_x_1774:
[----:B0-----:R-:W-:-:S04]  /*3ad0*/  IMAD R16, R54, 0x20, R17 ;  /* 0x0000002036107824 */ /* 0x001fc800078e0211 */
[C---:B------:R-:W-:Y:S01]  /*3ae0*/  VIADD R18, R16.reuse, 0x80 ;  /* 0x0000008010127836 */ /* 0x040fe20000000000 */
[----:B-1----:R-:W-:Y:S01]  /*3af0*/  LOP3.LUT R19, R15, 0xffffffe0, R16, 0xf8, !PT ;  /* 0xffffffe00f137812 */ /* 0x002fe200078ef810 */
[C---:B------:R-:W-:Y:S01]  /*3b00*/  VIADD R20, R16.reuse, 0x100 ;  /* 0x0000010010147836 */ /* 0x040fe20000000000 */
        /* <DEDUP_REMOVED lines=42> */
.L_x_1773:
[----:B---3--:R-:W-:Y:S05]  /*3db0*/  BSYNC.RECONVERGENT B1 ;  /* 0x0000000000017941 */ /* 0x008fea0003800200 */
.L_x_1772:
[----:B0-----:R-:W-:Y:S01]  /*3dc0*/  IMAD.IADD R16, R22, 0x1, -R17 ;  /* 0x0000000116107824 */ /* 0x001fe200078e0a11 */
[----:B------:R-:W-:Y:S04]  /*3dd0*/  BSSY.RECONVERGENT B1, `(.L_x_1775) ;  /* 0x000001b000017945 */ /* 0x000fe80003800200 */
[----:B------:R-:W-:-:S13]  /*3de0*/  ISETP.GT.AND P1, PT, R16, 0x80, PT ;  /* 0x000000801000780c */ /* 0x000fda0003f24270 */
[----:B------:R-:W-:Y:S05]  /*3df0*/  @!P1 BRA `(.L_x_1776) ;  /* 0x0000000000609947 */ /* 0x000fea0003800000 */
[----:B------:R-:W0:Y:S01]  /*3e00*/  LDCU.64 UR10, c[0x0][0x390] ;  /* 0x00007200ff0a77ac */ /* 0x000e220008000a00 */
[----:B------:R-:W-:-:S04]  /*3e10*/  LEA R16, R54, R17, 0x5 ;  /* 0x0000001136107211 */ /* 0x000fc800078e28ff */
[----:B-1----:R-:W-:Y:S01]  /*3e20*/  LOP3.LUT R19, R15, 0xffffffe0, R16, 0xf8, !PT ;  /* 0xffffffe00f137812 */ /* 0x002fe200078ef810 */
[----:B------:R-:W-:-:S03]  /*3e30*/  VIADD R18, R16, 0x80 ;  /* 0x0000008010127836 */ /* 0x000fc60000000000 */
[----:B------:R-:W-:Y:S02]  /*3e40*/  IADD3 R23, P0, PT, R19, R80, RZ ;  /* 0x0000005013177210 */ /* 0x000fe40007f1e0ff */
[----:B------:R-:W-:Y:S02]  /*3e50*/  LOP3.LUT R21, R15, 0xffffffe0, R18, 0xf8, !PT ;  /* 0xffffffe00f157812 */ /* 0x000fe400078ef812 */
[----:B------:R-:W-:Y:S02]  /*3e60*/  LEA.HI.X.SX32 R26, R19, R50, 0x1, P0 ;  /* 0x00000032131a7211 */ /* 0x000fe400000f0eff */
[----:B------:R-:W-:Y:S02]  /*3e70*/  IADD3 R16, P1, PT, R21, R80, RZ ;  /* 0x0000005015107210 */ /* 0x000fe40007f3e0ff */
        /* <DEDUP_REMOVED lines=8> */
[----:B------:R-:W-:Y:S01]  /*3f00*/  LOP3.LUT R16, R15, 0x7fffffe0, R17, 0xf8, !PT ;  /* 0x7fffffe00f107812 */ /* 0x000fe200078ef811 */
[----:B------:R-:W-:Y:S01]  /*3f10*/  VIADD R17, R17, 0x100 ;  /* 0x0000010011117836 */ /* 0x000fe20000000000 */
[----:B------:R-:W-:Y:S02]  /*3f20*/  PLOP3.LUT P0, PT, PT, PT, PT, 0x8, 0x80 ;  /* 0x000000000080781c */ /* 0x000fe40003f0e170 */
[----:B------:R-:W-:-:S02]  /*3f30*/  LOP3.LUT R26, R15, 0x7fffffe0, R26, 0xf8, !PT ;  /* 0x7fffffe00f1a7812 */ /* 0x000fc400078ef81a */
[----:B------:R-:W-:Y:S02]  /*3f40*/  LEA R16, R16, UR4, 0x1 ;  /* 0x0000000410107c11 */ /* 0x000fe4000f8e08ff */
[----:B------:R-:W-:-:S03]  /*3f50*/  LEA R26, R26, UR4, 0x1 ;  /* 0x000000041a1a7c11 */ /* 0x000fc6000f8e08ff */
[----:B--2---:R0:W-:Y:S04]  /*3f60*/  STS.U16 [R16+0x1000], R19 ;  /* 0x0010001310007388 */ /* 0x0041e80000000400 */
[----:B---3--:R0:W-:Y:S02]  /*3f70*/  STS.U16 [R26+0x1000], R21 ;  /* 0x001000151a007388 */ /* 0x0081e40000000400 */
.L_x_1776:
[----:B------:R-:W-:Y:S05]  /*3f80*/  BSYNC.RECONVERGENT B1 ;  /* 0x0000000000017941 */ /* 0x000fea0003800200 */
.L_x_1775:
        /* <DEDUP_REMOVED lines=13> */
.L_x_1771:
[----:B---3--:R-:W-:Y:S05]  /*4060*/  BSYNC.RECONVERGENT B0 ;  /* 0x0000000000007941 */ /* 0x008fea0003800200 */
.L_x_1770:
[----:B------:R-:W-:Y:S01]  /*4070*/  BSSY.RECONVERGENT B0, `(.L_x_1777) ;  /* 0x0000019000007945 */ /* 0x000fe20003800200 */
[----:B0-2-4-:R-:W-:Y:S01]  /*4080*/  IMAD.MOV.U32 R16, RZ, RZ, RZ ;  /* 0x000000ffff107224 */ /* 0x015fe200078e00ff */
[----:B------:R-:W-:-:S07]  /*4090*/  MOV R17, R63 ;  /* 0x0000003f00117202 */ /* 0x000fce0000000f00 */
.L_x_1778:
[C---:B01----:R-:W-:Y:S01]  /*40a0*/  LEA R19, R17.reuse, UR4, 0x2 ;  /* 0x0000000411137c11 */ /* 0x043fe2000f8e10ff */
        /* <DEDUP_REMOVED lines=22> */
.L_x_1777:
        /* <DEDUP_REMOVED lines=16> */
.L_x_1782:
[----:B------:R-:W-:Y:S05]  /*4310*/  BSYNC.RECONVERGENT B1 ;  /* 0x0000000000017941 */ /* 0x000fea0003800200 */
.L_x_1781:
        /* <DEDUP_REMOVED lines=17> */
.L_x_1780:
[----:B------:R-:W-:Y:S05]  /*4430*/  BSYNC.RECONVERGENT B0 ;  /* 0x0000000000007941 */ /* 0x000fea0003800200 */
.L_x_1779:
        /* <DEDUP_REMOVED lines=9> */
[----:B------:R-:W-:-:S02]  /*44d0*/  LOP3.LUT R16, R16, 0x7, RZ, 0xc0, !PT ;  /* 0x0000000710107812 */ /* 0x000fc400078ec0ff */
[----:B------:R-:W-:-:S03]  /*44e0*/  LEA R18, R18, R19, 0x5 ;  /* 0x0000001312127211 */ /* 0x000fc600078e28ff */
[----:B------:R-:W-:Y:S02]  /*44f0*/  IMAD R33, R17, 0x8, R16 ;  /* 0x0000000811217824 */ /* 0x000fe400078e0210 */
[----:B------:R-:W-:Y:S02]  /*4500*/  IMAD.SHL.U32 R35, R18, 0x8, RZ ;  /* 0x0000000812237824 */ /* 0x000fe400078e00ff */
[C---:B------:R-:W-:Y:S02]  /*4510*/  IMAD R32, R33.reuse, 0x40, R57 ;  /* 0x0000004021207824 */ /* 0x040fe400078e0239 */
[----:B------:R-:W-:-:S07]  /*4520*/  IMAD R34, R33, 0x40, R56 ;  /* 0x0000004021227824 */ /* 0x000fce00078e0238 */
.L_x_1784:
        /* <DEDUP_REMOVED lines=24> */
.L_x_1783:
[----:B--234-:R-:W-:Y:S01]  /*46b0*/  VIADD R16, R24, 0x1800000 ;  /* 0x0180000018107836 */ /* 0x01cfe20000000000 */
[----:B------:R-:W-:Y:S05]  /*46c0*/  WARPSYNC.ALL ;  /* 0x0000000000007948 */ /* 0x000fea0003800000 */
[----:B------:R-:W-:Y:S01]  /*46d0*/  LOP3.LUT R16, R16, 0x7f800000, RZ, 0xc0, !PT ;  /* 0x7f80000010107812 */ /* 0x000fe200078ec0ff */
[----:B------:R-:W-:Y:S01]  /*46e0*/  BAR.SYNC.DEFER_BLOCKING 0x0 ;  /* 0x0000000000007b1d */ /* 0x000fe20000010000 */
[----:B------:R-:W-:Y:S02]  /*46f0*/  ISETP.GE.AND P3, PT, R65, R62, PT ;  /* 0x0000003e4100720c */ /* 0x000fe40003f66270 */
[----:B------:R-:W-:-:S03]  /*4700*/  ISETP.GT.U32.AND P0, PT, R16, 0x1ffffff, PT ;  /* 0x01ffffff1000780c */ /* 0x000fc60003f04070 */
[----:B------:R-:W-:Y:S10]  /*4710*/  BSSY.RECONVERGENT B0, `(.L_x_1785) ;  /* 0x000000b000007945 */ /* 0x000ff40003800200 */
[----:B------:R-:W-:Y:S05]  /*4720*/  @P0 BRA `(.L_x_1786) ;  /* 0x0000000000140947 */ /* 0x000fea0003800000 */
[----:B------:R-:W-:Y:S02]  /*4730*/  MOV R17, R24 ;  /* 0x0000001800117202 */ /* 0x000fe40000000f00 */
[----:B------:R-:W-:-:S07]  /*4740*/  MOV R22, 0x4760 ;  /* 0x0000476000167802 */ /* 0x000fce0000000f00 */
[----:B01----:R-:W-:Y:S05]  /*4750*/  CALL.REL.NOINC `($__internal_26_$__cuda_sm20_rcp_rn_f32_slowpath) ;  /* 0x00000024000c7944 */ /* 0x003fea0003c00000 */
[----:B------:R-:W-:Y:S01]  /*4760*/  IMAD.MOV.U32 R17, RZ, RZ, R18 ;  /* 0x000000ffff117224 */ /* 0x000fe200078e0012 */
[----:B------:R-:W-:Y:S06]  /*4770*/  BRA `(.L_x_1787) ;  /* 0x0000000000107947 */ /* 0x000fec0003800000 */
.L_x_1786:
[----:B------:R-:W2:Y:S02]  /*4780*/  MUFU.RCP R17, R24 ;  /* 0x0000001800117308 */ /* 0x000ea40000001000 */
[----:B--2---:R-:W-:-:S04]  /*4790*/  FFMA R16, R17, R24, -1 ;  /* 0xbf80000011107423 */ /* 0x004fc80000000018 */
[----:B------:R-:W-:-:S04]  /*47a0*/  FADD.FTZ R16, -R16, -RZ ;  /* 0x800000ff10107221 */ /* 0x000fc80000010100 */
[----:B------:R-:W-:-:S07]  /*47b0*/  FFMA R17, R17, R16, R17 ;  /* 0x0000001011117223 */ /* 0x000fce0000000011 */
.L_x_1787:
[----:B------:R-:W-:Y:S05]  /*47c0*/  BSYNC.RECONVERGENT B0 ;  /* 0x0000000000007941 */ /* 0x000fea0003800200 */
.L_x_1785:
        /* <DEDUP_REMOVED lines=8> */
.L_x_1799:
[----:B------:R-:W-:Y:S01]  /*4850*/  ISETP.GE.AND P0, PT, R12, 0x1, PT ;  /* 0x000000010c00780c */ /* 0x000fe20003f06270 */
[----:B------:R-:W-:Y:S02]  /*4860*/  IMAD.IADD R69, R64, 0x1, R73 ;  /* 0x0000000140457824 */ /* 0x000fe400078e0249 */
[----:B--2---:R-:W-:-:S10]  /*4870*/  IMAD.MOV.U32 R67, RZ, RZ, -0xeb60d36 ;  /* 0xf149f2caff437424 */ /* 0x004fd400078e00ff */
[----:B------:R-:W-:Y:S05]  /*4880*/  @!P0 BRA `(.L_x_1790) ;  /* 0x0000000400d88947 */ /* 0x000fea0003800000 */
[----:B------:R-:W-:Y:S01]  /*4890*/  ISETP.GE.AND P0, PT, R53, 0x8, PT ;  /* 0x000000083500780c */ /* 0x000fe20003f06270 */
[----:B------:R-:W-:Y:S01]  /*48a0*/  IMAD.MOV.U32 R16, RZ, RZ, RZ ;  /* 0x000000ffff107224 */ /* 0x000fe200078e00ff */
[----:B------:R-:W-:-:S11]  /*48b0*/  MOV R67, 0xf149f2ca ;  /* 0xf149f2ca00437802 */ /* 0x000fd60000000f00 */
[----:B------:R-:W-:Y:S05]  /*48c0*/  @!P0 BRA `(.L_x_1791) ;  /* 0x0000000000e08947 */ /* 0x000fea0003800000 */
[----:B------:R-:W-:Y:S02]  /*48d0*/  IMAD.MOV.U32 R67, RZ, RZ, -0xeb60d36 ;  /* 0xf149f2caff437424 */ /* 0x000fe400078e00ff */
[----:B------:R-:W-:-:S07]  /*48e0*/  IMAD.MOV.U32 R16, RZ, RZ, RZ ;  /* 0x000000ffff107224 */ /* 0x000fce00078e00ff */
.L_x_1792:
[C---:B------:R-:W-:Y:S01]  /*48f0*/  IMAD.IADD R24, R16.reuse, 0x1, R54 ;  /* 0x0000000110187824 */ /* 0x040fe200078e0236 */
[----:B------:R-:W-:Y:S01]  /*4900*/  LEA R17, R73, R16, 0x6 ;  /* 0x0000001049117211 */ /* 0x000fe200078e30ff */
[----:B------:R-:W-:Y:S02]  /*4910*/  VIADD R16, R16, 0x8 ;  /* 0x0000000810107836 */ /* 0x000fe40000000000 */
[C---:B------:R-:W-:Y:S01]  /*4920*/  VIADD R18, R24.reuse, 0x1 ;  /* 0x0000000118127836 */ /* 0x040fe20000000000 */
[CC--:B------:R-:W-:Y:S01]  /*4930*/  ISETP.GT.U32.AND P0, PT, R24.reuse, R69.reuse, PT ;  /* 0x000000451800720c */ /* 0x0c0fe20003f04070 */
[C---:B------:R-:W-:Y:S01]  /*4940*/  VIADD R20, R24.reuse, 0x3 ;  /* 0x0000000318147836 */ /* 0x040fe20000000000 */
[----:B------:R-:W-:Y:S01]  /*4950*/  LEA R21, R17, UR4, 0x2 ;  /* 0x0000000411157c11 */ /* 0x000fe2000f8e10ff */
[----:B------:R-:W-:Y:S01]  /*4960*/  VIADD R22, R24, 0x5 ;  /* 0x0000000518167836 */ /* 0x000fe20000000000 */
[-C--:B------:R-:W-:Y:S01]  /*4970*/  ISETP.GT.U32.AND P6, PT, R18, R69.reuse, PT ;  /* 0x000000451200720c */ /* 0x080fe20003fc4070 */
[----:B------:R-:W-:Y:S01]  /*4980*/  VIADD R18, R24, 0x2 ;  /* 0x0000000218127836 */ /* 0x000fe20000000000 */
[-C--:B------:R-:W-:Y:S01]  /*4990*/  ISETP.GT.U32.AND P4, PT, R20, R69.reuse, PT ;  /* 0x000000451400720c */ /* 0x080fe20003f84070 */
[----:B------:R-:W-:Y:S01]  /*49a0*/  VIADD R20, R24, 0x4 ;  /* 0x0000000418147836 */ /* 0x000fe20000000000 */
[----:B------:R-:W-:-:S02]  /*49b0*/  ISETP.GT.U32.AND P2, PT, R22, R69, PT ;  /* 0x000000451600720c */ /* 0x000fc40003f44070 */
[-C--:B------:R-:W-:Y:S02]  /*49c0*/  ISETP.GT.U32.AND P5, PT, R18, R69.reuse, PT ;  /* 0x000000451200720c */ /* 0x080fe40003fa4070 */
[----:B------:R-:W-:Y:S01]  /*49d0*/  ISETP.GT.U32.AND P3, PT, R20, R69, PT ;  /* 0x000000451400720c */ /* 0x000fe20003f64070 */
[----:B------:R-:W2:Y:S01]  /*49e0*/  @!P0 LDS R17, [R21+0x2000] ;  /* 0x0020000015118984 */ /* 0x000ea20000000800 */
[----:B------:R-:W-:-:S03]  /*49f0*/  VIADD R20, R24, 0x6 ;  /* 0x0000000618147836 */ /* 0x000fc60000000000 */
[----:B01----:R-:W0:Y:S04]  /*4a00*/  @!P6 LDS R19, [R21+0x2004] ;  /* 0x002004001513e984 */ /* 0x003e280000000800 */
[----:B------:R-:W-:Y:S04]  /*4a10*/  @!P4 LDS R22, [R21+0x200c] ;  /* 0x00200c001516c984 */ /* 0x000fe80000000800 */
[----:B------:R-:W-:Y:S01]  /*4a20*/  @!P2 LDS R23, [R21+0x2014] ;  /* 0x002014001517a984 */ /* 0x000fe20000000800 */
[----:B--2---:R-:W-:-:S05]  /*4a30*/  @!P0 I2FP.F32.S32 R17, R17 ;  /* 0x0000001100118245 */ /* 0x004fca0000201400 */
[C---:B------:R-:W-:Y:S01]  /*4a40*/  @!P0 FMUL R18, R72.reuse, R17 ;  /* 0x0000001148128220 */ /* 0x040fe20000400000 */
[----:B0-----:R-:W-:Y:S02]  /*4a50*/  @!P6 I2FP.F32.S32 R17, R19 ;  /* 0x000000130011e245 */ /* 0x001fe40000201400 */
        /* <DEDUP_REMOVED lines=31> */
.L_x_1791:
[----:B------:R-:W-:-:S13]  /*4c50*/  ISETP.NE.AND P0, PT, R14, RZ, PT ;  /* 0x000000ff0e00720c */ /* 0x000fda0003f05270 */
[----:B------:R-:W-:Y:S05]  /*4c60*/  @!P0 BRA `(.L_x_1790) ;  /* 0x0000000000e08947 */ /* 0x000fea0003800000 */
[----:B------:R-:W-:Y:S01]  /*4c70*/  ISETP.NE.AND P5, PT, R70, RZ, PT ;  /* 0x000000ff4600720c */ /* 0x000fe20003fa5270 */
[----:B------:R-:W-:-:S12]  /*4c80*/  @!P1 BRA `(.L_x_1793) ;  /* 0x00000000006c9947 */ /* 0x000fd80003800000 */
[C---:B------:R-:W-:Y:S01]  /*4c90*/  IMAD.IADD R22, R16.reuse, 0x1, R54 ;  /* 0x0000000110167824 */ /* 0x040fe200078e0236 */
[----:B------:R-:W-:Y:S01]  /*4ca0*/  LEA R17, R73, R16, 0x6 ;  /* 0x0000001049117211 */ /* 0x000fe200078e30ff */
[----:B------:R-:W-:Y:S02]  /*4cb0*/  VIADD R16, R16, 0x4 ;  /* 0x0000000410107836 */ /* 0x000fe40000000000 */
[C---:B------:R-:W-:Y:S01]  /*4cc0*/  VIADD R18, R22.reuse, 0x1 ;  /* 0x0000000116127836 */ /* 0x040fe20000000000 */
[CC--:B------:R-:W-:Y:S01]  /*4cd0*/  ISETP.GT.U32.AND P0, PT, R22.reuse, R69.reuse, PT ;  /* 0x000000451600720c */ /* 0x0c0fe20003f04070 */
[----:B------:R-:W-:Y:S01]  /*4ce0*/  VIADD R20, R22, 0x2 ;  /* 0x0000000216147836 */ /* 0x000fe20000000000 */
[----:B------:R-:W-:Y:S02]  /*4cf0*/  LEA R21, R17, UR4, 0x2 ;  /* 0x0000000411157c11 */ /* 0x000fe4000f8e10ff */
[-C--:B------:R-:W-:Y:S01]  /*4d00*/  ISETP.GT.U32.AND P2, PT, R18, R69.reuse, PT ;  /* 0x000000451200720c */ /* 0x080fe20003f44070 */
[----:B------:R-:W-:Y:S01]  /*4d10*/  VIADD R18, R22, 0x3 ;  /* 0x0000000316127836 */ /* 0x000fe20000000000 */
[----:B------:R-:W-:-:S04]  /*4d20*/  ISETP.GT.U32.AND P3, PT, R20, R69, PT ;  /* 0x000000451400720c */ /* 0x000fc80003f64070 */
[----:B------:R-:W-:-:S03]  /*4d30*/  ISETP.GT.U32.AND P4, PT, R18, R69, PT ;  /* 0x000000451200720c */ /* 0x000fc60003f84070 */
[----:B------:R-:W2:Y:S04]  /*4d40*/  @!P0 LDS R17, [R21+0x2000] ;  /* 0x0020000015118984 */ /* 0x000ea80000000800 */
[----:B01----:R-:W0:Y:S04]  /*4d50*/  @!P2 LDS R19, [R21+0x2004] ;  /* 0x002004001513a984 */ /* 0x003e280000000800 */
[----:B------:R-:W1:Y:S04]  /*4d60*/  @!P3 LDS R20, [R21+0x2008] ;  /* 0x002008001514b984 */ /* 0x000e680000000800 */
[----:B------:R-:W3:Y:S01]  /*4d70*/  @!P4 LDS R22, [R21+0x200c] ;  /* 0x00200c001516c984 */ /* 0x000ee20000000800 */
[----:B--2---:R-:W-:-:S02]  /*4d80*/  @!P0 I2FP.F32.S32 R17, R17 ;  /* 0x0000001100118245 */ /* 0x004fc40000201400 */
[----:B0-----:R-:W-:-:S03]  /*4d90*/  @!P2 I2FP.F32.S32 R19, R19 ;  /* 0x000000130013a245 */ /* 0x001fc60000201400 */
[C---:B------:R-:W-:Y:S01]  /*4da0*/  @!P0 FMUL R18, R72.reuse, R17 ;  /* 0x0000001148128220 */ /* 0x040fe20000400000 */
[----:B-1----:R-:W-:Y:S01]  /*4db0*/  @!P3 I2FP.F32.S32 R17, R20 ;  /* 0x000000140011b245 */ /* 0x002fe20000201400 */
        /* <DEDUP_REMOVED lines=8> */
.L_x_1793:
        /* <DEDUP_REMOVED lines=11> */
[----:B------:R-:W2:Y:S06]  /*4ef0*/  @!P2 LDS R17, [R21+0x2000] ;  /* 0x002000001511a984 */ /* 0x000eac0000000800 */
[----:B01----:R-:W0:Y:S01]  /*4f00*/  @!P3 LDS R19, [R21+0x2004] ;  /* 0x002004001513b984 */ /* 0x003e220000000800 */
[----:B--2---:R-:W-:-:S05]  /*4f10*/  @!P2 I2FP.F32.S32 R17, R17 ;  /* 0x000000110011a245 */ /* 0x004fca0000201400 */
[----:B------:R-:W-:Y:S01]  /*4f20*/  @!P2 FMUL R18, R72, R17 ;  /* 0x000000114812a220 */ /* 0x000fe20000400000 */
[----:B0-----:R-:W-:-:S04]  /*4f30*/  @!P3 I2FP.F32.S32 R19, R19 ;  /* 0x000000130013b245 */ /* 0x001fc80000201400 */
[----:B------:R-:W-:Y:S01]  /*4f40*/  @!P2 FMNMX R67, R67, R18, !PT ;  /* 0x000000124343a209 */ /* 0x000fe20007800000 */
[----:B------:R-:W-:-:S05]  /*4f50*/  @!P3 FMUL R20, R72, R19 ;  /* 0x000000134814b220 */ /* 0x000fca0000400000 */
[----:B------:R-:W-:-:S07]  /*4f60*/  @!P3 FMNMX R67, R67, R20, !PT ;  /* 0x000000144343b209 */ /* 0x000fce0007800000 */
.L_x_1794:
[----:B------:R-:W-:-:S05]  /*4f70*/  IMAD.IADD R18, R16, 0x1, R54 ;  /* 0x0000000110127824 */ /* 0x000fca00078e0236 */
[----:B------:R-:W-:-:S13]  /*4f80*/  ISETP.GT.U32.OR P0, PT, R18, R69, !P0 ;  /* 0x000000451200720c */ /* 0x000fda0004704470 */
[----:B------:R-:W-:-:S05]  /*4f90*/  @!P0 IMAD R16, R73, 0x40, R16 ;  /* 0x0000004049108824 */ /* 0x000fca00078e0210 */
[----:B------:R-:W-:-:S06]  /*4fa0*/  @!P0 LEA R16, R16, UR4, 0x2 ;  /* 0x0000000410108c11 */ /* 0x000fcc000f8e10ff */
[----:B------:R-:W2:Y:S02]  /*4fb0*/  @!P0 LDS R16, [R16+0x2000] ;  /* 0x0020000010108984 */ /* 0x000ea40000000800 */
[----:B--2---:R-:W-:-:S05]  /*4fc0*/  @!P0 I2FP.F32.S32 R17, R16 ;  /* 0x0000001000118245 */ /* 0x004fca0000201400 */
[----:B------:R-:W-:-:S05]  /*4fd0*/  @!P0 FMUL R18, R72, R17 ;  /* 0x0000001148128220 */ /* 0x000fca0000400000 */
[----:B------:R-:W-:-:S07]  /*4fe0*/  @!P0 FMNMX R67, R67, R18, !PT ;  /* 0x0000001243438209 */ /* 0x000fce0007800000 */
.L_x_1790:
[C---:B------:R-:W-:Y:S01]  /*4ff0*/  LEA R68, R73.reuse, UR4, 0x2 ;  /* 0x0000000449447c11 */ /* 0x040fe2000f8e10ff */
[----:B------:R-:W-:Y:S01]  /*5000*/  IMAD.MOV.U32 R17, RZ, RZ, 0x3f000000 ;  /* 0x3f000000ff117424 */ /* 0x000fe200078e00ff */
[----:B------:R-:W-:Y:S01]  /*5010*/  LEA R66, R73, UR4, 0x7 ;  /* 0x0000000449427c11 */ /* 0x000fe2000f8e38ff */
[----:B------:R-:W-:Y:S01]  /*5020*/  IMAD.MOV.U32 R18, RZ, RZ, 0x437c0000 ;  /* 0x437c0000ff127424 */ /* 0x000fe200078e00ff */
[----:B------:R-:W-:Y:S01]  /*5030*/  ISETP.GE.AND P0, PT, R12, 0x1, PT ;  /* 0x000000010c00780c */ /* 0x000fe20003f06270 */
[----:B------:R-:W2:Y:S01]  /*5040*/  LDS R16, [R68+0x6010] ;  /* 0x0060100044107984 */ /* 0x000ea20000000800 */
[----:B------:R-:W-:-:S03]  /*5050*/  MOV R74, RZ ;  /* 0x000000ff004a7202 */ /* 0x000fc60000000f00 */
[----:B------:R-:W3:Y:S01]  /*5060*/  LDS R21, [R68+0x6110] ;  /* 0x0061100044157984 */ /* 0x000ee20000000800 */
[----:B--2---:R-:W-:-:S05]  /*5070*/  FMNMX R67, R16, R67, !PT ;  /* 0x0000004310437209 */ /* 0x004fca0007800000 */
[----:B------:R-:W-:-:S04]  /*5080*/  FADD R16, R16, -R67 ;  /* 0x8000004310107221 */ /* 0x000fc80000000000 */
[----:B------:R-:W-:-:S04]  /*5090*/  FFMA.SAT R17, R16, 0.0057249800302088260651, R17 ;  /* 0x3bbb989d10117823 */ /* 0x000fc80000002011 */
[----:B------:R-:W-:-:S04]  /*50a0*/  FFMA.RM R17, R17, R18, 12582913 ;  /* 0x4b40000111117423 */ /* 0x000fc80000004012 */
[C---:B01----:R-:W-:Y:S01]  /*50b0*/  FADD R19, R17.reuse, -12583039 ;  /* 0xcb40007f11137421 */ /* 0x043fe20000000000 */
        /* <DEDUP_REMOVED lines=57> */
[----:B------:R-:W-:Y:S01]  /*5450*/  MOV R76, RZ ;  /* 0x000000ff004c7202 */ /* 0x000fe20000000f00 */
[----:B------:R-:W-:Y:S02]  /*5460*/  IMAD.MOV.U32 R77, RZ, RZ, R45 ;  /* 0x000000ffff4d7224 */ /* 0x000fe400078e002d */
[----:B------:R-:W-:Y:S02]  /*5470*/  IMAD.MOV.U32 R48, RZ, RZ, R46 ;  /* 0x000000ffff307224 */ /* 0x000fe400078e002e */
[----:B------:R-:W-:Y:S02]  /*5480*/  IMAD.MOV.U32 R49, RZ, RZ, R47 ;  /* 0x000000ffff317224 */ /* 0x000fe400078e002f */
[----:B------:R-:W-:-:S07]  /*5490*/  IMAD.MOV.U32 R74, RZ, RZ, RZ ;  /* 0x000000ffff4a7224 */ /* 0x000fce00078e00ff */
.L_x_1798:
[----:B0-----:R-:W-:Y:S01]  /*54a0*/  IMAD.IADD R44, R76, 0x1, R54 ;  /* 0x000000014c2c7824 */ /* 0x001fe200078e0236 */
[----:B------:R-:W-:Y:S04]  /*54b0*/  BSSY.RECONVERGENT B1, `(.L_x_1796) ;  /* 0x0000065000017945 */ /* 0x000fe80003800200 */
[----:B------:R-:W-:-:S13]  /*54c0*/  ISETP.GT.U32.AND P0, PT, R44, R69, PT ;  /* 0x000000452c00720c */ /* 0x000fda0003f04070 */
[----:B------:R-:W-:Y:S05]  /*54d0*/  @P0 BRA `(.L_x_1797) ;  /* 0x0000000400880947 */ /* 0x000fea0003800000 */
[----:B------:R-:W-:Y:S01]  /*54e0*/  IMAD R44, R73, 0x40, R76 ;  /* 0x00000040492c7824 */ /* 0x000fe200078e024c */
[----:B------:R-:W-:Y:S01]  /*54f0*/  LEA R86, R76, UR4, 0x6 ;  /* 0x000000044c567c11 */ /* 0x000fe2000f8e30ff */
[----:B------:R-:W-:Y:S02]  /*5500*/  IMAD.MOV.U32 R89, RZ, RZ, 0x3f000000 ;  /* 0x3f000000ff597424 */ /* 0x000fe400078e00ff */
[----:B------:R-:W-:Y:S01]  /*5510*/  IMAD.MOV.U32 R90, RZ, RZ, 0x437c0000 ;  /* 0x437c0000ff5a7424 */ /* 0x000fe200078e00ff */
[----:B------:R-:W-:Y:S02]  /*5520*/  LEA R87, R44, UR4, 0x2 ;  /* 0x000000042c577c11 */ /* 0x000fe4000f8e10ff */
[----:B------:R-:W0:Y:S04]  /*5530*/  LDS.128 R44, [R86+0x1000] ;  /* 0x00100000562c7984 */ /* 0x000e280000000c00 */
[----:B------:R-:W1:Y:S01]  /*5540*/  LDS R87, [R87+0x2000] ;  /* 0x0020000057577984 */ /* 0x000e620000000800 */
[----:B0-----:R-:W-:-:S02]  /*5550*/  HADD2.F32 R93, -RZ, R47.H0_H0 ;  /* 0x2000002fff5d7230 */ /* 0x001fc40000004100 */
        /* <DEDUP_REMOVED lines=10> */
[--C-:B------:R-:W-:Y:S02]  /*5600*/  HADD2.F32 R88, -RZ, R44.reuse.H0_H0 ;  /* 0x2000002cff587230 */ /* 0x100fe40000004100 */
[----:B------:R-:W-:Y:S01]  /*5610*/  HADD2.F32 R44, -RZ, R44.H1_H1 ;  /* 0x3000002cff2c7230 */ /* 0x000fe20000004100 */
[----:B------:R-:W0:Y:S02]  /*5620*/  MUFU.EX2 R90, R91 ;  /* 0x0000005b005a7308 */ /* 0x000e240000000800 */
[----:B0-----:R-:W-:Y:S01]  /*5630*/  FMUL R87, R87, R90 ;  /* 0x0000005a57577220 */ /* 0x001fe20000400000 */
[----:B------:R-:W-:Y:S02]  /*5640*/  HADD2.F32 R90, -RZ, R45.H1_H1 ;  /* 0x3000002dff5a7230 */ /* 0x000fe40000004100 */
[--C-:B------:R-:W-:Y:S02]  /*5650*/  HADD2.F32 R45, -RZ, R46.reuse.H0_H0 ;  /* 0x2000002eff2d7230 */ /* 0x100fe40000004100 */
[----:B------:R-:W-:Y:S01]  /*5660*/  FFMA R16, R87, R88, R16 ;  /* 0x0000005857107223 */ /* 0x000fe20000000010 */
[----:B------:R-:W-:-:S02]  /*5670*/  HADD2.F32 R46, -RZ, R46.H1_H1 ;  /* 0x3000002eff2e7230 */ /* 0x000fc40000004100 */
[C---:B------:R-:W-:Y:S01]  /*5680*/  FFMA R17, R87.reuse, R44, R17 ;  /* 0x0000002c57117223 */ /* 0x040fe20000000011 */
[C---:B------:R-:W-:Y:S01]  /*5690*/  FFMA R18, R87.reuse, R89, R18 ;  /* 0x0000005957127223 */ /* 0x040fe20000000012 */
[C---:B------:R-:W-:Y:S01]  /*56a0*/  FFMA R19, R87.reuse, R90, R19 ;  /* 0x0000005a57137223 */ /* 0x040fe20000000013 */
[C---:B------:R-:W-:Y:S01]  /*56b0*/  FFMA R20, R87.reuse, R45, R20 ;  /* 0x0000002d57147223 */ /* 0x040fe20000000014 */
[C---:B------:R-:W-:Y:S01]  /*56c0*/  FFMA R21, R87.reuse, R46, R21 ;  /* 0x0000002e57157223 */ /* 0x040fe20000000015 */
[C---:B------:R-:W-:Y:S01]  /*56d0*/  FFMA R22, R87.reuse, R93, R22 ;  /* 0x0000005d57167223 */ /* 0x040fe20000000016 */
[----:B------:R-:W-:Y:S01]  /*56e0*/  FFMA R23, R87, R92, R23 ;  /* 0x0000005c57177223 */ /* 0x000fe20000000017 */
        /* <DEDUP_REMOVED lines=64> */
[----:B------:R0:W-:Y:S02]  /*5af0*/  STS.128 [R66+0x6280], R36 ;  /* 0x0062802442007388 */ /* 0x0001e40000000c00 */
.L_x_1797:
[----:B------:R-:W-:Y:S05]  /*5b00*/  BSYNC.RECONVERGENT B1 ;  /* 0x0000000000017941 */ /* 0x000fea0003800200 */
.L_x_1796:
[----:B------:R-:W-:-:S04]  /*5b10*/  IADD3 R76, PT, PT, R76, 0x1, RZ ;  /* 0x000000014c4c7810 */ /* 0x000fc80007ffe0ff */
[----:B------:R-:W-:-:S13]  /*5b20*/  ISETP.NE.AND P0, PT, R76, R13, PT ;  /* 0x0000000d4c00720c */ /* 0x000fda0003f05270 */
[----:B------:R-:W-:Y:S05]  /*5b30*/  @P0 BRA `(.L_x_1798) ;  /* 0xfffffff800580947 */ /* 0x000fea000383ffff */
.L_x_1795:
[----:B0-----:R-:W0:Y:S01]  /*5b40*/  LDS R17, [R68+0x6110] ;  /* 0x0061100044117984 */ /* 0x001e220000000800 */
[----:B------:R-:W-:-:S03]  /*5b50*/  VIADD R73, R73, 0x4 ;  /* 0x0000000449497836 */ /* 0x000fc60000000000 */
[----:B------:R2:W-:Y:S02]  /*5b60*/  STS [R68+0x6010], R67 ;  /* 0x0060104344007388 */ /* 0x0005e40000000800 */
[----:B------:R-:W-:Y:S01]  /*5b70*/  ISETP.GE.AND P0, PT, R73, R62, PT ;  /* 0x0000003e4900720c */ /* 0x000fe20003f06270 */
[----:B0-----:R-:W-:-:S05]  /*5b80*/  FADD R17, R17, R74 ;  /* 0x0000004a11117221 */ /* 0x001fca0000000000 */
[----:B------:R2:W-:Y:S07]  /*5b90*/  STS [R68+0x6110], R17 ;  /* 0x0061101144007388 */ /* 0x0005ee0000000800 */
[----:B------:R-:W-:Y:S05]  /*5ba0*/  @!P0 BRA `(.L_x_1799) ;  /* 0xffffffec00288947 */ /* 0x000fea000383ffff */
.L_x_1789:
[----:B------:R-:W-:Y:S05]  /*5bb0*/  BSYNC.RECONVERGENT B0 ;  /* 0x0000000000007941 */ /* 0x000fea0003800200 */
.L_x_1788:
        /* <DEDUP_REMOVED lines=22> */
.L_x_1805:
[----:B---3--:R-:W2:Y:S01]  /*5d20*/  LDS R3, [R59] ;  /* 0x000000003b037984 */ /* 0x008ea20000000800 */
[----:B------:R-:W-:Y:S01]  /*5d30*/  LOP3.LUT R2, R15, 0x3fffffe0, R63, 0xf8, !PT ;  /* 0x3fffffe00f027812 */ /* 0x000fe200078ef83f */
[----:B------:R-:W-:Y:S03]  /*5d40*/  BSSY.RECONVERGENT B1, `(.L_x_1803) ;  /* 0x000000f000017945 */ /* 0x000fe60003800200 */
[----:B------:R-:W-:-:S05]  /*5d50*/  LEA R2, R2, UR4, 0x2 ;  /* 0x0000000402027c11 */ /* 0x000fca000f8e10ff */
[----:B------:R-:W3:Y:S01]  /*5d60*/  LDS R16, [R2+0x6210] ;  /* 0x0062100002107984 */ /* 0x000ee20000000800 */
[----:B--2---:R-:W-:-:S04]  /*5d70*/  FADD R17, R3, 9.9999999747524270788e-07 ;  /* 0x358637bd03117421 */ /* 0x004fc80000000000 */
[----:B------:R-:W2:Y:S08]  /*5d80*/  MUFU.RCP R3, R17 ;  /* 0x0000001100037308 */ /* 0x000eb00000001000 */
[----:B---3--:R-:W3:Y:S01]  /*5d90*/  FCHK P0, R16, R17 ;  /* 0x0000001110007302 */ /* 0x008ee20000000000 */
[----:B--2---:R-:W-:-:S04]  /*5da0*/  FFMA R4, -R17, R3, 1 ;  /* 0x3f80000011047423 */ /* 0x004fc80000000103 */
[----:B------:R-:W-:-:S04]  /*5db0*/  FFMA R3, R3, R4, R3 ;  /* 0x0000000403037223 */ /* 0x000fc80000000003 */
[----:B------:R-:W-:-:S04]  /*5dc0*/  FFMA R4, R16, R3, RZ ;  /* 0x0000000310047223 */ /* 0x000fc800000000ff */
[----:B------:R-:W-:-:S04]  /*5dd0*/  FFMA R6, -R17, R4, R16 ;  /* 0x0000000411067223 */ /* 0x000fc80000000110 */
[----:B------:R-:W-:Y:S01]  /*5de0*/  FFMA R3, R3, R6, R4 ;  /* 0x0000000603037223 */ /* 0x000fe20000000004 */
[----:B---3--:R-:W-:Y:S06]  /*5df0*/  @!P0 BRA `(.L_x_1804) ;  /* 0x00000000000c8947 */ /* 0x008fec0003800000 */
[----:B------:R-:W-:-:S07]  /*5e00*/  MOV R18, 0x5e20 ;  /* 0x00005e2000127802 */ /* 0x000fce0000000f00 */
[----:B01----:R-:W-:Y:S05]  /*5e10*/  CALL.REL.NOINC `($__internal_27_$__cuda_sm3x_div_rn_noftz_f32_slowpath) ;  /* 0x0000001000307944 */ /* 0x003fea0003c00000 */
[----:B------:R-:W-:-:S07]  /*5e20*/  MOV R3, R21 ;  /* 0x0000001500037202 */ /* 0x000fce0000000f00 */
.L_x_1804:
[----:B------:R-:W-:Y:S05]  /*5e30*/  BSYNC.RECONVERGENT B1 ;  /* 0x0000000000017941 */ /* 0x000fea0003800200 */
.L_x_1803:
        /* <DEDUP_REMOVED lines=12> */
.L_x_1802:
[----:B------:R-:W-:Y:S05]  /*5f00*/  BSYNC.RECONVERGENT B0 ;  /* 0x0000000000007941 */ /* 0x000fea0003800200 */
.L_x_1801:
[----:B------:R-:W-:-:S13]  /*5f10*/  ISETP.GE.U32.AND P0, PT, R8, 0x180, PT ;  /* 0x000001800800780c */ /* 0x000fda0003f06070 */
[----:B------:R-:W-:Y:S05]  /*5f20*/  @!P0 EXIT ;  /* 0x000000000000894d */ /* 0x000fea0003800000 */
[----:B------:R-:W-:Y:S01]  /*5f30*/  VIADD R0, R63, 0x100 ;  /* 0x000001003f007836 */ /* 0x000fe20000000000 */
[----:B------:R-:W4:Y:S06]  /*5f40*/  LDCU.64 UR8, c[0x0][0x398] ;  /* 0x00007300ff0877ac */ /* 0x000f2c0008000a00 */
.L_x_1814:
[----:B--23--:R-:W-:Y:S01]  /*5f50*/  VIADD R2, R0, 0xffffff00 ;  /* 0xffffff0000027836 */ /* 0x00cfe20000000000 */
[----:B------:R-:W-:Y:S04]  /*5f60*/  BSSY.RECONVERGENT B0, `(.L_x_1806) ;  /* 0x0000013000007945 */ /* 0x000fe80003800200 */
[--C-:B------:R-:W-:Y:S02]  /*5f70*/  SHF.R.U32.HI R7, RZ, 0x5, R2.reuse ;  /* 0x00000005ff077819 */ /* 0x100fe40000011602 */
[----:B------:R-:W-:Y:S02]  /*5f80*/  LOP3.LUT R2, R15, 0x3fffffe0, R2, 0xf8, !PT ;  /* 0x3fffffe00f027812 */ /* 0x000fe400078ef802 */
[----:B------:R-:W-:Y:S02]  /*5f90*/  LEA R5, R7, UR4, 0x2 ;  /* 0x0000000407057c11 */ /* 0x000fe4000f8e10ff */
[----:B------:R-:W-:-:S03]  /*5fa0*/  LEA R16, R2, UR4, 0x2 ;  /* 0x0000000402107c11 */ /* 0x000fc6000f8e10ff */
[----:B------:R-:W2:Y:S04]  /*5fb0*/  LDS R3, [R5+0x6110] ;  /* 0x0061100005037984 */ /* 0x000ea80000000800 */
        /* <DEDUP_REMOVED lines=11> */
[----:B01--4-:R-:W-:Y:S05]  /*6070*/  CALL.REL.NOINC `($__internal_27_$__cuda_sm3x_div_rn_noftz_f32_slowpath) ;  /* 0x0000000c00987944 */ /* 0x013fea0003c00000 */
[----:B------:R-:W-:-:S07]  /*6080*/  IMAD.MOV.U32 R3, RZ, RZ, R21 ;  /* 0x000000ffff037224 */ /* 0x000fce00078e0015 */
.L_x_1807:
[----:B----4-:R-:W-:Y:S05]  /*6090*/  BSYNC.RECONVERGENT B0 ;  /* 0x0000000000007941 */ /* 0x010fea0003800200 */
.L_x_1806:
[----:B------:R-:W-:Y:S01]  /*60a0*/  VIADD R2, R0, 0xffffff80 ;  /* 0xffffff8000027836 */ /* 0x000fe20000000000 */
[----:B------:R-:W-:Y:S04]  /*60b0*/  BSSY.RECONVERGENT B0, `(.L_x_1808) ;  /* 0x000001c000007945 */ /* 0x000fe80003800200 */
[--C-:B------:R-:W-:Y:S02]  /*60c0*/  SHF.R.U32.HI R9, RZ, 0x5, R2.reuse ;  /* 0x00000005ff097819 */ /* 0x100fe40000011602 */
[----:B------:R-:W-:Y:S02]  /*60d0*/  LOP3.LUT R2, R15, 0x3fffffe0, R2, 0xf8, !PT ;  /* 0x3fffffe00f027812 */ /* 0x000fe400078ef802 */
[----:B------:R-:W-:Y:S02]  /*60e0*/  LEA R4, R9, UR4, 0x2 ;  /* 0x0000000409047c11 */ /* 0x000fe4000f8e10ff */
[----:B------:R-:W-:-:S02]  /*60f0*/  LEA R16, R2, UR4, 0x2 ;  /* 0x0000000402107c11 */ /* 0x000fc4000f8e10ff */
[----:B------:R-:W-:Y:S02]  /*6100*/  IADD3 R2, PT, PT, R64, R7, RZ ;  /* 0x0000000740027210 */ /* 0x000fe40007ffe0ff */
[----:B------:R-:W2:Y:S03]  /*6110*/  LDS R4, [R4+0x6110] ;  /* 0x0061100004047984 */ /* 0x000ea60000000800 */
[----:B------:R-:W-:Y:S01]  /*6120*/  IMAD R5, R2, 0x20, R15 ;  /* 0x0000002002057824 */ /* 0x000fe200078e020f */
[----:B------:R-:W3:Y:S04]  /*6130*/  LDS R16, [R16+0x6210] ;  /* 0x0062100010107984 */ /* 0x000ee80000000800 */
[----:B------:R-:W-:-:S05]  /*6140*/  IADD3 R5, P0, PT, R5, R84, RZ ;  /* 0x0000005405057210 */ /* 0x000fca0007f1e0ff */
[----:B------:R-:W-:Y:S01]  /*6150*/  IMAD.X R8, RZ, RZ, R52, P0 ;  /* 0x000000ffff087224 */ /* 0x000fe200000e0634 */
[C---:B------:R-:W-:Y:S01]  /*6160*/  LEA R2, P0, R5.reuse, UR8, 0x1 ;  /* 0x0000000805027c11 */ /* 0x040fe2000f8008ff */
[----:B--2---:R-:W-:Y:S01]  /*6170*/  FADD R17, R4, 9.9999999747524270788e-07 ;  /* 0x358637bd04117421 */ /* 0x004fe20000000000 */
[----:B------:R-:W-:Y:S02]  /*6180*/  F2FP.F16.F32.PACK_AB R4, RZ, R3 ;  /* 0x00000003ff04723e */ /* 0x000fe400000000ff */
[----:B------:R-:W-:Y:S01]  /*6190*/  LEA.HI.X R3, R5, UR9, R8, 0x1, P0 ;  /* 0x0000000905037c11 */ /* 0x000fe200080f0c08 */
[----:B------:R-:W2:Y:S01]  /*61a0*/  MUFU.RCP R6, R17 ;  /* 0x0000001100067308 */ /* 0x000ea20000001000 */
[----:B------:R-:W-:-:S05]  /*61b0*/  PRMT R7, R4, 0x7610, R7 ;  /* 0x0000761004077816 */ /* 0x000fca0000000007 */
[----:B------:R4:W-:Y:S02]  /*61c0*/  STG.E.U16 desc[UR6][R2.64], R7 ;  /* 0x0000000702007986 */ /* 0x0009e4000c101506 */
[----:B---3--:R-:W3:Y:S01]  /*61d0*/  FCHK P0, R16, R17 ;  /* 0x0000001110007302 */ /* 0x008ee20000000000 */
[----:B--2---:R-:W-:-:S04]  /*61e0*/  FFMA R5, -R17, R6, 1 ;  /* 0x3f80000011057423 */ /* 0x004fc80000000106 */
[----:B------:R-:W-:-:S04]  /*61f0*/  FFMA R5, R6, R5, R6 ;  /* 0x0000000506057223 */ /* 0x000fc80000000006 */
[----:B------:R-:W-:-:S04]  /*6200*/  FFMA R4, R16, R5, RZ ;  /* 0x0000000510047223 */ /* 0x000fc800000000ff */
[----:B------:R-:W-:-:S04]  /*6210*/  FFMA R6, -R17, R4, R16 ;  /* 0x0000000411067223 */ /* 0x000fc80000000110 */
[----:B------:R-:W-:Y:S01]  /*6220*/  FFMA R4, R5, R6, R4 ;  /* 0x0000000605047223 */ /* 0x000fe20000000004 */
[----:B---34-:R-:W-:Y:S06]  /*6230*/  @!P0 BRA `(.L_x_1809) ;  /* 0x00000000000c8947 */ /* 0x018fec0003800000 */
[----:B------:R-:W-:-:S07]  /*6240*/  MOV R18, 0x6260 ;  /* 0x0000626000127802 */ /* 0x000fce0000000f00 */
[----:B01----:R-:W-:Y:S05]  /*6250*/  CALL.REL.NOINC `($__internal_27_$__cuda_sm3x_div_rn_noftz_f32_slowpath) ;  /* 0x0000000c00207944 */ /* 0x003fea0003c00000 */
[----:B------:R-:W-:-:S07]  /*6260*/  IMAD.MOV.U32 R4, RZ, RZ, R21 ;  /* 0x000000ffff047224 */ /* 0x000fce00078e0015 */
.L_x_1809:
[----:B------:R-:W-:Y:S05]  /*6270*/  BSYNC.RECONVERGENT B0 ;  /* 0x0000000000007941 */ /* 0x000fea0003800200 */
.L_x_1808:
[--C-:B------:R-:W-:Y:S01]  /*6280*/  SHF.R.U32.HI R7, RZ, 0x5, R0.reuse ;  /* 0x00000005ff077819 */ /* 0x100fe20000011600 */
[----:B------:R-:W-:Y:S01]  /*6290*/  BSSY.RECONVERGENT B0, `(.L_x_1810) ;  /* 0x000001c000007945 */ /* 0x000fe20003800200 */
[----:B------:R-:W-:Y:S02]  /*62a0*/  LOP3.LUT R2, R15, 0x3fffffe0, R0, 0xf8, !PT ;  /* 0x3fffffe00f027812 */ /* 0x000fe400078ef800 */
[----:B------:R-:W-:Y:S02]  /*62b0*/  LEA R6, R7, UR4, 0x2 ;  /* 0x0000000407067c11 */ /* 0x000fe4000f8e10ff */
[----:B------:R-:W-:Y:S01]  /*62c0*/  LEA R16, R2, UR4, 0x2 ;  /* 0x0000000402107c11 */ /* 0x000fe2000f8e10ff */
[--C-:B------:R-:W-:Y:S01]  /*62d0*/  IMAD.IADD R2, R64, 0x1, R9.reuse ;  /* 0x0000000140027824 */ /* 0x100fe200078e0209 */
[----:B------:R-:W-:Y:S01]  /*62e0*/  F2FP.F16.F32.PACK_AB R4, RZ, R4 ;  /* 0x00000004ff04723e */ /* 0x000fe200000000ff */
[----:B------:R-:W2:Y:S03]  /*62f0*/  LDS R3, [R6+0x6110] ;  /* 0x0061100006037984 */ /* 0x000ea60000000800 */
[----:B------:R-:W-:Y:S01]  /*6300*/  PRMT R9, R4, 0x7610, R9 ;  /* 0x0000761004097816 */ /* 0x000fe20000000009 */
[----:B------:R-:W3:Y:S01]  /*6310*/  LDS R16, [R16+0x6210] ;  /* 0x0062100010107984 */ /* 0x000ee20000000800 */
[----:B--2---:R-:W-:Y:S01]  /*6320*/  FADD R17, R3, 9.9999999747524270788e-07 ;  /* 0x358637bd03117421 */ /* 0x004fe20000000000 */
[----:B------:R-:W-:-:S03]  /*6330*/  LEA R3, R2, R15, 0x5 ;  /* 0x0000000f02037211 */ /* 0x000fc600078e28ff */
[----:B------:R-:W2:Y:S01]  /*6340*/  MUFU.RCP R5, R17 ;  /* 0x0000001100057308 */ /* 0x000ea20000001000 */
[----:B------:R-:W-:-:S05]  /*6350*/  IADD3 R3, P0, PT, R3, R84, RZ ;  /* 0x0000005403037210 */ /* 0x000fca0007f1e0ff */
[----:B------:R-:W-:Y:S01]  /*6360*/  IMAD.X R8, RZ, RZ, R52, P0 ;  /* 0x000000ffff087224 */ /* 0x000fe200000e0634 */
[----:B------:R-:W-:-:S04]  /*6370*/  LEA R2, P0, R3, UR8, 0x1 ;  /* 0x0000000803027c11 */ /* 0x000fc8000f8008ff */
[----:B------:R-:W-:Y:S01]  /*6380*/  LEA.HI.X R3, R3, UR9, R8, 0x1, P0 ;  /* 0x0000000903037c11 */ /* 0x000fe200080f0c08 */
[----:B------:R-:W-:-:S04]  /*6390*/  VIADD R8, R0, 0x80 ;  /* 0x0000008000087836 */ /* 0x000fc80000000000 */
[----:B------:R4:W-:Y:S01]  /*63a0*/  STG.E.U16 desc[UR6][R2.64], R9 ;  /* 0x0000000902007986 */ /* 0x0009e2000c101506 */
[----:B--2---:R-:W-:Y:S02]  /*63b0*/  FFMA R4, -R17, R5, 1 ;  /* 0x3f80000011047423 */ /* 0x004fe40000000105 */
[----:B---3--:R-:W2:Y:S02]  /*63c0*/  FCHK P0, R16, R17 ;  /* 0x0000001110007302 */ /* 0x008ea40000000000 */
[----:B------:R-:W-:-:S04]  /*63d0*/  FFMA R5, R5, R4, R5 ;  /* 0x0000000405057223 */ /* 0x000fc80000000005 */
[----:B------:R-:W-:-:S04]  /*63e0*/  FFMA R4, R16, R5, RZ ;  /* 0x0000000510047223 */ /* 0x000fc800000000ff */
[----:B------:R-:W-:-:S04]  /*63f0*/  FFMA R6, -R17, R4, R16 ;  /* 0x0000000411067223 */ /* 0x000fc80000000110 */
[----:B------:R-:W-:Y:S01]  /*6400*/  FFMA R4, R5, R6, R4 ;  /* 0x0000000605047223 */ /* 0x000fe20000000004 */
[----:B--2-4-:R-:W-:Y:S06]  /*6410*/  @!P0 BRA `(.L_x_1811) ;  /* 0x00000000000c8947 */ /* 0x014fec0003800000 */
[----:B------:R-:W-:-:S07]  /*6420*/  MOV R18, 0x6440 ;  /* 0x0000644000127802 */ /* 0x000fce0000000f00 */
[----:B01----:R-:W-:Y:S05]  /*6430*/  CALL.REL.NOINC `($__internal_27_$__cuda_sm3x_div_rn_noftz_f32_slowpath) ;  /* 0x0000000800a87944 */ /* 0x003fea0003c00000 */
[----:B------:R-:W-:-:S07]  /*6440*/  IMAD.MOV.U32 R4, RZ, RZ, R21 ;  /* 0x000000ffff047224 */ /* 0x000fce00078e0015 */
.L_x_1811:
[----:B------:R-:W-:Y:S05]  /*6450*/  BSYNC.RECONVERGENT B0 ;  /* 0x0000000000007941 */ /* 0x000fea0003800200 */
.L_x_1810:
        /* <DEDUP_REMOVED lines=16> */
[----:B------:R-:W-:-:S05]  /*6560*/  LEA.HI.X R3, R3, UR9, R8, 0x1, P0 ;  /* 0x0000000903037c11 */ /* 0x000fca00080f0c08 */
        /* <DEDUP_REMOVED lines=11> */
.L_x_1813:
[----:B------:R-:W-:Y:S05]  /*6620*/  BSYNC.RECONVERGENT B0 ;  /* 0x0000000000007941 */ /* 0x000fea0003800200 */
.L_x_1812:
        /* <DEDUP_REMOVED lines=13> */
.L_x_1726:
[----:B-1----:R-:W-:Y:S01]  /*6700*/  IMAD.MOV.U32 R27, RZ, RZ, R3 ;  /* 0x000000ffff1b7224 */ /* 0x002fe200078e0003 */
[----:B------:R-:W-:Y:S01]  /*6710*/  MOV R29, 0x1f ;  /* 0x0000001f001d7802 */ /* 0x000fe20000000f00 */
[----:B------:R-:W-:Y:S02]  /*6720*/  IMAD.MOV.U32 R28, RZ, RZ, 0x10 ;  /* 0x00000010ff1c7424 */ /* 0x000fe400078e00ff */
[----:B------:R-:W-:-:S07]  /*6730*/  IMAD.MOV.U32 R24, RZ, RZ, -0x1 ;  /* 0xffffffffff187424 */ /* 0x000fce00078e00ff */
[----:B-----5:R-:W-:Y:S05]  /*6740*/  WARPSYNC.COLLECTIVE R24, `(.L_x_1815) ;  /* 0x0000000018087348 */ /* 0x020fea0003c00000 */
[----:B------:R0:W1:Y:S02]  /*6750*/  SHFL.BFLY P0, R21, R27, R28, R29 ;  /* 0x0c00001c1b157389 */ /* 0x000064000000001d */
[----:B01---5:R-:W-:Y:S05]  /*6760*/  ENDCOLLECTIVE ;  /* 0x000000000000791b */ /* 0x023fea0003800000 */
.L_x_1815:
[----:B------:R-:W-:Y:S02]  /*6770*/  IMAD.MOV.U32 R28, RZ, RZ, 0x8 ;  /* 0x00000008ff1c7424 */ /* 0x000fe400078e00ff */
[----:B------:R-:W-:-:S05]  /*6780*/  IMAD.MOV.U32 R2, RZ, RZ, R21 ;  /* 0x000000ffff027224 */ /* 0x000fca00078e0015 */
[----:B------:R-:W-:-:S05]  /*6790*/  FMNMX R2, R3, R2, !PT ;  /* 0x0000000203027209 */ /* 0x000fca0007800000 */
[----:B------:R-:W-:-:S07]  /*67a0*/  IMAD.MOV.U32 R27, RZ, RZ, R2 ;  /* 0x000000ffff1b7224 */ /* 0x000fce00078e0002 */
[----:B------:R-:W-:Y:S05]  /*67b0*/  WARPSYNC.COLLECTIVE R24, `(.L_x_1816) ;  /* 0x0000000018087348 */ /* 0x000fea0003c00000 */
[----:B------:R0:W1:Y:S02]  /*67c0*/  SHFL.BFLY P0, R21, R27, R28, R29 ;  /* 0x0c00001c1b157389 */ /* 0x000064000000001d */
[----:B01----:R-:W-:Y:S05]  /*67d0*/  ENDCOLLECTIVE ;  /* 0x000000000000791b */ /* 0x003fea0003800000 */
.L_x_1816:
[----:B------:R-:W-:Y:S01]  /*67e0*/  IMAD.MOV.U32 R28, RZ, RZ, 0x4 ;  /* 0x00000004ff1c7424 */ /* 0x000fe200078e00ff */
[----:B------:R-:W-:-:S04]  /*67f0*/  MOV R9, R21 ;  /* 0x0000001500097202 */ /* 0x000fc80000000f00 */
[----:B------:R-:W-:-:S05]  /*6800*/  FMNMX R9, R2, R9, !PT ;  /* 0x0000000902097209 */ /* 0x000fca0007800000 */
[----:B------:R-:W-:-:S07]  /*6810*/  IMAD.MOV.U32 R27, RZ, RZ, R9 ;  /* 0x000000ffff1b7224 */ /* 0x000fce00078e0009 */
[----:B------:R-:W-:Y:S05]  /*6820*/  WARPSYNC.COLLECTIVE R24, `(.L_x_1817) ;  /* 0x0000000018087348 */ /* 0x000fea0003c00000 */
[----:B------:R0:W1:Y:S02]  /*6830*/  SHFL.BFLY P0, R21, R27, R28, R29 ;  /* 0x0c00001c1b157389 */ /* 0x000064000000001d */
[----:B01----:R-:W-:Y:S05]  /*6840*/  ENDCOLLECTIVE ;  /* 0x000000000000791b */ /* 0x003fea0003800000 */
.L_x_1817:
[----:B------:R-:W-:Y:S01]  /*6850*/  MOV R28, 0x2 ;  /* 0x00000002001c7802 */ /* 0x000fe20000000f00 */
[----:B------:R-:W-:-:S05]  /*6860*/  IMAD.MOV.U32 R10, RZ, RZ, R21 ;  /* 0x000000ffff0a7224 */ /* 0x000fca00078e0015 */
[----:B------:R-:W-:-:S05]  /*6870*/  FMNMX R10, R9, R10, !PT ;  /* 0x0000000a090a7209 */ /* 0x000fca0007800000 */
[----:B------:R-:W-:-:S07]  /*6880*/  IMAD.MOV.U32 R27, RZ, RZ, R10 ;  /* 0x000000ffff1b7224 */ /* 0x000fce00078e000a */
[----:B------:R-:W-:Y:S05]  /*6890*/  WARPSYNC.COLLECTIVE R24, `(.L_x_1818) ;  /* 0x0000000018087348 */ /* 0x000fea0003c00000 */
[----:B------:R0:W1:Y:S02]  /*68a0*/  SHFL.BFLY P0, R21, R27, R28, R29 ;  /* 0x0c00001c1b157389 */ /* 0x000064000000001d */
[----:B01----:R-:W-:Y:S05]  /*68b0*/  ENDCOLLECTIVE ;  /* 0x000000000000791b */ /* 0x003fea0003800000 */
.L_x_1818:
[----:B------:R-:W-:Y:S02]  /*68c0*/  IMAD.MOV.U32 R28, RZ, RZ, 0x1 ;  /* 0x00000001ff1c7424 */ /* 0x000fe400078e00ff */
[----:B------:R-:W-:-:S05]  /*68d0*/  IMAD.MOV.U32 R11, RZ, RZ, R21 ;  /* 0x000000ffff0b7224 */ /* 0x000fca00078e0015 */
[----:B------:R-:W-:-:S05]  /*68e0*/  FMNMX R11, R10, R11, !PT ;  /* 0x0000000b0a0b7209 */ /* 0x000fca0007800000 */
[----:B------:R-:W-:-:S07]  /*68f0*/  IMAD.MOV.U32 R27, RZ, RZ, R11 ;  /* 0x000000ffff1b7224 */ /* 0x000fce00078e000b */
[----:B------:R-:W-:Y:S05]  /*6900*/  WARPSYNC.COLLECTIVE R24, `(.L_x_1819) ;  /* 0x0000000018087348 */ /* 0x000fea0003c00000 */
[----:B------:R0:W1:Y:S02]  /*6910*/  SHFL.BFLY P0, R21, R27, R28, R29 ;  /* 0x0c00001c1b157389 */ /* 0x000064000000001d */
[----:B01----:R-:W-:Y:S05]  /*6920*/  ENDCOLLECTIVE ;  /* 0x000000000000791b */ /* 0x003fea0003800000 */
.L_x_1819:
[----:B------:R-:W-:Y:S01]  /*6930*/  IMAD.MOV.U32 R12, RZ, RZ, R21 ;  /* 0x000000ffff0c7224 */ /* 0x000fe200078e0015 */
[----:B------:R-:W-:Y:S06]  /*6940*/  BRA `(.L_x_1820) ;  /* 0xffffffa400b87947 */ /* 0x000fec000383ffff */
.L_x_1754:
[----:B-1----:R-:W-:Y:S01]  /*6950*/  MOV R27, R20 ;  /* 0x00000014001b7202 */ /* 0x002fe20000000f00 */
[----:B------:R-:W-:Y:S02]  /*6960*/  IMAD.MOV.U32 R28, RZ, RZ, 0x10 ;  /* 0x00000010ff1c7424 */ /* 0x000fe400078e00ff */
[----:B------:R-:W-:Y:S02]  /*6970*/  IMAD.MOV.U32 R29, RZ, RZ, 0x1f ;  /* 0x0000001fff1d7424 */ /* 0x000fe400078e00ff */
[----:B------:R-:W-:-:S07]  /*6980*/  IMAD.MOV.U32 R24, RZ, RZ, -0x1 ;  /* 0xffffffffff187424 */ /* 0x000fce00078e00ff */
[----:B------:R-:W-:Y:S05]  /*6990*/  WARPSYNC.COLLECTIVE R24, `(.L_x_1821) ;  /* 0x0000000018087348 */ /* 0x000fea0003c00000 */
[----:B------:R0:W1:Y:S02]  /*69a0*/  SHFL.BFLY P0, R21, R27, R28, R29 ;  /* 0x0c00001c1b157389 */ /* 0x000064000000001d */
[----:B01----:R-:W-:Y:S05]  /*69b0*/  ENDCOLLECTIVE ;  /* 0x000000000000791b */ /* 0x003fea0003800000 */
.L_x_1821:
[----:B------:R-:W-:Y:S02]  /*69c0*/  IMAD.MOV.U32 R28, RZ, RZ, 0x8 ;  /* 0x00000008ff1c7424 */ /* 0x000fe400078e00ff */
[----:B------:R-:W-:-:S05]  /*69d0*/  IMAD.MOV.U32 R17, RZ, RZ, R21 ;  /* 0x000000ffff117224 */ /* 0x000fca00078e0015 */
[----:B------:R-:W-:-:S04]  /*69e0*/  FMNMX R17, R20, R17, !PT ;  /* 0x0000001114117209 */ /* 0x000fc80007800000 */
[----:B------:R-:W-:-:S07]  /*69f0*/  MOV R27, R17 ;  /* 0x00000011001b7202 */ /* 0x000fce0000000f00 */
[----:B------:R-:W-:Y:S05]  /*6a00*/  WARPSYNC.COLLECTIVE R24, `(.L_x_1822) ;  /* 0x0000000018087348 */ /* 0x000fea0003c00000 */
[----:B------:R0:W1:Y:S02]  /*6a10*/  SHFL.BFLY P0, R21, R27, R28, R29 ;  /* 0x0c00001c1b157389 */ /* 0x000064000000001d */
[----:B01----:R-:W-:Y:S05]  /*6a20*/  ENDCOLLECTIVE ;  /* 0x000000000000791b */ /* 0x003fea0003800000 */
.L_x_1822:
[----:B------:R-:W-:Y:S02]  /*6a30*/  IMAD.MOV.U32 R28, RZ, RZ, 0x4 ;  /* 0x00000004ff1c7424 */ /* 0x000fe400078e00ff */
[----:B------:R-:W-:-:S05]  /*6a40*/  IMAD.MOV.U32 R16, RZ, RZ, R21 ;  /* 0x000000ffff107224 */ /* 0x000fca00078e0015 */
[----:B------:R-:W-:-:S05]  /*6a50*/  FMNMX R16, R17, R16, !PT ;  /* 0x0000001011107209 */ /* 0x000fca0007800000 */
[----:B------:R-:W-:-:S07]  /*6a60*/  IMAD.MOV.U32 R27, RZ, RZ, R16 ;  /* 0x000000ffff1b7224 */ /* 0x000fce00078e0010 */
[----:B------:R-:W-:Y:S05]  /*6a70*/  WARPSYNC.COLLECTIVE R24, `(.L_x_1823) ;  /* 0x0000000018087348 */ /* 0x000fea0003c00000 */
[----:B------:R0:W1:Y:S02]  /*6a80*/  SHFL.BFLY P0, R21, R27, R28, R29 ;  /* 0x0c00001c1b157389 */ /* 0x000064000000001d */
[----:B01----:R-:W-:Y:S05]  /*6a90*/  ENDCOLLECTIVE ;  /* 0x000000000000791b */ /* 0x003fea0003800000 */
.L_x_1823:
[----:B------:R-:W-:Y:S01]  /*6aa0*/  IMAD.MOV.U32 R28, RZ, RZ, 0x2 ;  /* 0x00000002ff1c7424 */ /* 0x000fe200078e00ff */
[----:B------:R-:W-:-:S04]  /*6ab0*/  MOV R19, R21 ;  /* 0x0000001500137202 */ /* 0x000fc80000000f00 */
[----:B------:R-:W-:-:S05]  /*6ac0*/  FMNMX R19, R16, R19, !PT ;  /* 0x0000001310137209 */ /* 0x000fca0007800000 */
[----:B------:R-:W-:-:S07]  /*6ad0*/  IMAD.MOV.U32 R27, RZ, RZ, R19 ;  /* 0x000000ffff1b7224 */ /* 0x000fce00078e0013 */
[----:B------:R-:W-:Y:S05]  /*6ae0*/  WARPSYNC.COLLECTIVE R24, `(.L_x_1824) ;  /* 0x0000000018087348 */ /* 0x000fea0003c00000 */
[----:B------:R0:W1:Y:S02]  /*6af0*/  SHFL.BFLY P0, R21, R27, R28, R29 ;  /* 0x0c00001c1b157389 */ /* 0x000064000000001d */
[----:B01----:R-:W-:Y:S05]  /*6b00*/  ENDCOLLECTIVE ;  /* 0x000000000000791b */ /* 0x003fea0003800000 */
.L_x_1824:
[----:B------:R-:W-:Y:S01]  /*6b10*/  MOV R28, 0x1 ;  /* 0x00000001001c7802 */ /* 0x000fe20000000f00 */
[----:B------:R-:W-:-:S05]  /*6b20*/  IMAD.MOV.U32 R18, RZ, RZ, R21 ;  /* 0x000000ffff127224 */ /* 0x000fca00078e0015 */
[----:B------:R-:W-:-:S05]  /*6b30*/  FMNMX R18, R19, R18, !PT ;  /* 0x0000001213127209 */ /* 0x000fca0007800000 */
[----:B------:R-:W-:-:S07]  /*6b40*/  IMAD.MOV.U32 R27, RZ, RZ, R18 ;  /* 0x000000ffff1b7224 */ /* 0x000fce00078e0012 */
[----:B------:R-:W-:Y:S05]  /*6b50*/  WARPSYNC.COLLECTIVE R24, `(.L_x_1825) ;  /* 0x0000000018087348 */ /* 0x000fea0003c00000 */
[----:B------:R0:W1:Y:S02]  /*6b60*/  SHFL.BFLY P0, R21, R27, R28, R29 ;  /* 0x0c00001c1b157389 */ /* 0x000064000000001d */
[----:B01----:R-:W-:Y:S05]  /*6b70*/  ENDCOLLECTIVE ;  /* 0x000000000000791b */ /* 0x003fea0003800000 */
.L_x_1825:
[----:B------:R-:W-:Y:S05]  /*6b80*/  BRA `(.L_x_1826) ;  /* 0xffffffbc00e07947 */ /* 0x000fea000383ffff */
        .weak           $__internal_26_$__cuda_sm20_rcp_rn_f32_slowpath
        .type           $__internal_26_$__cuda_sm20_rcp_rn_f32_slowpath,@function
        .size           $__internal_26_$__cuda_sm20_rcp_rn_f32_slowpath,($__internal_27_$__cuda_sm3x_div_rn_noftz_f32_slowpath - $__internal_26_$__cuda_sm20_rcp_rn_f32_slowpath)
$__internal_26_$__cuda_sm20_rcp_rn_f32_slowpath:
        /* <DEDUP_REMOVED lines=15> */
.L_x_1828:
        /* <DEDUP_REMOVED lines=33> */
.L_x_1830:
[----:B------:R0:W1:Y:S02]  /*6e90*/  MUFU.RCP R18, R17 ;  /* 0x0000001100127308 */ /* 0x0000640000001000 */
.L_x_1829:
[----:B------:R-:W-:Y:S05]  /*6ea0*/  BSYNC.RECONVERGENT B1 ;  /* 0x0000000000017941 */ /* 0x000fea0003800200 */
.L_x_1827:
[----:B------:R-:W-:Y:S01]  /*6eb0*/  MOV R16, R22 ;  /* 0x0000001600107202 */ /* 0x000fe20000000f00 */
[----:B0-----:R-:W-:-:S04]  /*6ec0*/  IMAD.MOV.U32 R17, RZ, RZ, 0x0 ;  /* 0x00000000ff117424 */ /* 0x001fc800078e00ff */
[----:B-1----:R-:W-:Y:S05]  /*6ed0*/  RET.REL.NODEC R16 `(_Z21int8_attention_kernelILi32ELb1EEvPK6__halfS2_S2_PS0_PKfiiiii) ;  /* 0xffffff9010487950 */ /* 0x002fea0003c3ffff */
        .weak           $__internal_27_$__cuda_sm3x_div_rn_noftz_f32_slowpath
        .type           $__internal_27_$__cuda_sm3x_div_rn_noftz_f32_slowpath,@function
        .size           $__internal_27_$__cuda_sm3x_div_rn_noftz_f32_slowpath,(.L_x_1870 - $__internal_27_$__cuda_sm3x_div_rn_noftz_f32_slowpath)
$__internal_27_$__cuda_sm3x_div_rn_noftz_f32_slowpath:
        /* <DEDUP_REMOVED lines=34> */
.L_x_1832:
        /* <DEDUP_REMOVED lines=51> */
.L_x_1839:
[----:B------:R-:W-:-:S04]  /*7430*/  LOP3.LUT R21, R21, 0x80000000, RZ, 0xc0, !PT ;  /* 0x8000000015157812 */ /* 0x000fc800078ec0ff */
[----:B------:R-:W-:Y:S01]  /*7440*/  LOP3.LUT R21, R21, 0x7f800000, RZ, 0xfc, !PT ;  /* 0x7f80000015157812 */ /* 0x000fe200078efcff */
[----:B------:R-:W-:Y:S06]  /*7450*/  BRA `(.L_x_1840) ;  /* 0x0000000000047947 */ /* 0x000fec0003800000 */
.L_x_1838:
[----:B------:R-:W-:-:S07]  /*7460*/  IMAD R21, R20, 0x800000, R21 ;  /* 0x0080000014157824 */ /* 0x000fce00078e0215 */
.L_x_1840:
[----:B------:R-:W-:Y:S05]  /*7470*/  BSYNC.RECONVERGENT B3 ;  /* 0x0000000000037941 */ /* 0x000fea0003800200 */
.L_x_1837:
[----:B------:R-:W-:Y:S05]  /*7480*/  BRA `(.L_x_1841) ;  /* 0x0000000000207947 */ /* 0x000fea0003800000 */
.L_x_1836:
[----:B------:R-:W-:-:S04]  /*7490*/  LOP3.LUT R16, R17, 0x80000000, R16, 0x48, !PT ;  /* 0x8000000011107812 */ /* 0x000fc800078e4810 */
[----:B------:R-:W-:Y:S01]  /*74a0*/  LOP3.LUT R21, R16, 0x7f800000, RZ, 0xfc, !PT ;  /* 0x7f80000010157812 */ /* 0x000fe200078efcff */
[----:B------:R-:W-:Y:S06]  /*74b0*/  BRA `(.L_x_1841) ;  /* 0x0000000000147947 */ /* 0x000fec0003800000 */
.L_x_1835:
[----:B------:R-:W-:Y:S01]  /*74c0*/  LOP3.LUT R21, R17, 0x80000000, R16, 0x48, !PT ;  /* 0x8000000011157812 */ /* 0x000fe200078e4810 */
[----:B------:R-:W-:Y:S06]  /*74d0*/  BRA `(.L_x_1841) ;  /* 0x00000000000c7947 */ /* 0x000fec0003800000 */
.L_x_1834:
[----:B------:R-:W0:Y:S01]  /*74e0*/  MUFU.RSQ R21, -QNAN ;  /* 0xffc0000000157908 */ /* 0x000e220000001400 */
[----:B------:R-:W-:Y:S05]  /*74f0*/  BRA `(.L_x_1841) ;  /* 0x0000000000047947 */ /* 0x000fea0003800000 */
.L_x_1833:
[----:B------:R-:W-:-:S07]  /*7500*/  FADD.FTZ R21, R16, R17 ;  /* 0x0000001110157221 */ /* 0x000fce0000010000 */
.L_x_1841:
[----:B------:R-:W-:Y:S05]  /*7510*/  BSYNC.RECONVERGENT B2 ;  /* 0x0000000000027941 */ /* 0x000fea0003800200 */
.L_x_1831:
[----:B------:R-:W-:Y:S02]  /*7520*/  IMAD.MOV.U32 R16, RZ, RZ, R18 ;  /* 0x000000ffff107224 */ /* 0x000fe400078e0012 */
[----:B------:R-:W-:-:S04]  /*7530*/  IMAD.MOV.U32 R17, RZ, RZ, 0x0 ;  /* 0x00000000ff117424 */ /* 0x000fc800078e00ff */
[----:B0-----:R-:W-:Y:S05]  /*7540*/  RET.REL.NODEC R16 `(_Z21int8_attention_kernelILi32ELb1EEvPK6__halfS2_S2_PS0_PKfiiiii) ;  /* 0xffffff8810ac7950 */ /* 0x001fea0003c3ffff */
.L_x_1842:
        /* <DEDUP_REMOVED lines=11> */
.L_x_1870:


//--------------------- .nv.shared._Z21int8_attention_kernelILi256ELb0EEvPK6__halfS2_S2_PS0_PKfiiiii --------------------------
	.section	.nv.shared._Z21int8_attention_kernelILi256ELb0EEvPK6__halfS2_S2_PS0_PKfiiiii,"aw",@nobits
	.sectionflags	@""
	.align	16
	.zero		1024


//--------------------- .nv.shared.reserved.0     --------------------------
	.section	.nv.shared.reserved.0,"aw",@nobits
	.weak		__nv_reservedSMEM_offset_0_alias
	.size		__nv_reservedSMEM_offset_0_alias, 0, 64
	.other		__nv_reservedSMEM_offset_0_alias,@"STO_CUDA_RESERVED_SHARED STV_DEFAULT"
__nv_reservedSMEM_offset_0_alias:
	.zero		0
	.zero		64


//--------------------- .nv.shared._Z21int8_attention_kernelILi160ELb0EEvPK6__halfS2_S2_PS0_PKfiiiii --------------------------
	.section	.nv.shared._Z21int8_attention_kernelILi160ELb0EEvPK6__halfS2_S2_PS0_PKfiiiii,"aw",@nobits
	.sectionflags	@""
	.align	16
	.zero		1024


//--------------------- .nv.shared._Z21int8_attention_kernelILi128ELb0EEvPK6__halfS2_S2_PS0_PKfiiiii --------------------------
	.section	.nv.shared._Z21int8_attention_kernelILi128ELb0EEvPK6__halfS2_S2_PS0_PKfiiiii,"aw",@nobits
	.sectionflags	@""
	.align	16
	.zero		1024


//--------------------- .nv.shared._Z21int8_attention_kernelILi96ELb0EEvPK6__halfS2_S2_PS0_PKfiiiii --------------------------
	.section	.nv.shared._Z21int8_attention_kernelILi96ELb0EEvPK6__halfS2_S2_PS0_PKfiiiii,"aw",@nobits
	.sectionflags	@""
	.align	16
	.zero		1024


//--------------------- .nv.shared._Z21int8_attention_kernelILi80ELb0EEvPK6__halfS2_S2_PS0_PKfiiiii --------------------------
	.section	.nv.shared._Z21int8_attention_kernelILi80ELb0EEvPK6__halfS2_S2_PS0_PKfiiiii,"aw",@nobits
	.sectionflags	@""
	.align	16
	.zero		1024


//--------------------- .nv.shared._Z21int8_attention_kernelILi64ELb0EEvPK6__halfS2_S2_PS0_PKfiiiii --------------------------
	.section	.nv.shared._Z21int8_attention_kernelILi64ELb0EEvPK6__halfS2_S2_PS0_PKfiiiii,"aw",@nobits
	.sectionflags	@""
	.align	16
	.zero		1024


//--------------------- .nv.shared._Z21int8_attention_kernelILi32ELb0EEvPK6__halfS2_S2_PS0_PKfiiiii --------------------------
	.section	.nv.shared._Z21int8_attention_kernelILi32ELb0EEvPK6__halfS2_S2_PS0_PKfiiiii,"aw",@nobits
	.sectionflags	@""
	.align	16
	.zero		1024


//--------------------- .nv.shared._Z21int8_attention_kernelILi256ELb1EEvPK6__halfS2_S2_PS0_PKfiiiii --------------------------
	.section	.nv.shared._Z21int8_attention_kernelILi256ELb1EEvPK6__halfS2_S2_PS0_PKfiiiii,"aw",@nobits
	.sectionflags	@""
	.align	16
	.zero		1024


//--------------------- .nv.shared._Z21int8_attention_kernelILi160ELb1EEvPK6__halfS2_S2_PS0_PKfiiiii --------------------------
	.section	.nv.shared._Z21int8_attention_kernelILi160ELb1EEvPK6__halfS2_S2_PS0_PKfiiiii,"aw",@nobits
	.sectionflags	@""
	.align	16
	.zero		1024


//--------------------- .nv.shared._Z21int8_attention_kernelILi128ELb1EEvPK6__halfS2_S2_PS0_PKfiiiii --------------------------
	.section	.nv.shared._Z21int8_attention_kernelILi128ELb1EEvPK6__halfS2_S2_PS0_PKfiiiii,"aw",@nobits
	.sectionflags	@""
	.align	16
	.zero		1024


//--------------------- .nv.shared._Z21int8_attention_kernelILi96ELb1EEvPK6__halfS2_S2_PS0_PKfiiiii --------------------------
	.section	.nv.shared._Z21int8_attention_kernelILi96ELb1EEvPK6__halfS2_S2_PS0_PKfiiiii,"aw",@nobits
	.sectionflags	@""
	.align	16
	.zero		1024


//--------------------- .nv.shared._Z21int8_attention_kernelILi80ELb1EEvPK6__halfS2_S2_PS0_PKfiiiii --------------------------
	.section	.nv.shared._Z21int8_attention_kernelILi80ELb1EEvPK6__halfS2_S2_PS0_PKfiiiii,"aw",@nobits
	.sectionflags	@""
	.align	16
	.zero		1024


//--------------------- .nv.shared._Z21int8_attention_kernelILi64ELb1EEvPK6__halfS2_S2_PS0_PKfiiiii --------------------------
	.section	.nv.shared._Z21int8_attention_kernelILi64ELb1EEvPK6__halfS2_S2_PS0_PKfiiiii,"aw",@nobits
	.sectionflags	@""
	.align	16
	.zero		1024


//--------------------- .nv.shared._Z21int8_attention_kernelILi32ELb1EEvPK6__halfS2_S2_PS0_PKfiiiii --------------------------
	.section	.nv.shared._Z21int8_attention_kernelILi32ELb1EEvPK6__halfS2_S2_PS0_PKfiiiii,"aw",@nobits
	.sectionflags	@""
	.align	16
	.zero		1024


//--------------------- .nv.constant0._Z21int8_attention_kernelILi256ELb0EEvPK6__halfS2_S2_PS0_PKfiiiii --------------------------
	.section	.nv.constant0._Z21int8_attention_kernelILi256ELb0EEvPK6__halfS2_S2_PS0_PKfiiiii,"a",@progbits
	.sectionflags	@""
	.align	4
.nv.constant0._Z21int8_attention_kernelILi256ELb0EEvPK6__halfS2_S2_PS0_PKfiiiii:
	.zero		956


//--------------------- .nv.constant0._Z21int8_attention_kernelILi160ELb0EEvPK6__halfS2_S2_PS0_PKfiiiii --------------------------
	.section	.nv.constant0._Z21int8_attention_kernelILi160ELb0EEvPK6__halfS2_S2_PS0_PKfiiiii,"a",@progbits
	.sectionflags	@""
	.align	4
.nv.constant0._Z21int8_attention_kernelILi160ELb0EEvPK6__halfS2_S2_PS0_PKfiiiii:
	.zero		956


//--------------------- .nv.constant0._Z21int8_attention_kernelILi128ELb0EEvPK6__halfS2_S2_PS0_PKfiiiii --------------------------
	.section	.nv.constant0._Z21int8_attention_kernelILi128ELb0EEvPK6__halfS2_S2_PS0_PKfiiiii,"a",@progbits
	.sectionflags	@""
	.align	4
.nv.constant0._Z21int8_attention_kernelILi128ELb0EEvPK6__halfS2_S2_PS0_PKfiiiii:
	.zero		956


//--------------------- .nv.constant0._Z21int8_attention_kernelILi96ELb0EEvPK6__halfS2_S2_PS0_PKfiiiii --------------------------
	.section	.nv.constant0._Z21int8_attention_kernelILi96ELb0EEvPK6__halfS2_S2_PS0_PKfiiiii,"a",@progbits
	.sectionflags	@""
	.align	4
.nv.constant0._Z21int8_attention_kernelILi96ELb0EEvPK6__halfS2_S2_PS0_PKfiiiii:
	.zero		956


//--------------------- .nv.constant0._Z21int8_attention_kernelILi80ELb0EEvPK6__halfS2_S2_PS0_PKfiiiii --------------------------
	.section	.nv.constant0._Z21int8_attention_kernelILi80ELb0EEvPK6__halfS2_S2_PS0_PKfiiiii,"a",@progbits
	.sectionflags	@""
	.align	4
.nv.constant0._Z21int8_attention_kernelILi80ELb0EEvPK6__halfS2_S2_PS0_PKfiiiii:
	.zero		956


//--------------------- .nv.constant0._Z21int8_attention_kernelILi64ELb0EEvPK6__halfS2_S2_PS0_PKfiiiii --------------------------
	.section	.nv.constant0._Z21int8_attention_kernelILi64ELb0EEvPK6__halfS2_S2_PS0_PKfiiiii,"a",@progbits
	.sectionflags	@""
	.align	4
.nv.constant0._Z21int8_attention_kernelILi64ELb0EEvPK6__halfS2_S2_PS0_PKfiiiii:
	.zero		956


//--------------------- .nv.constant0._Z21int8_attention_kernelILi32ELb0EEvPK6__halfS2_S2_PS0_PKfiiiii --------------------------
	.section	.nv.constant0._Z21int8_attention_kernelILi32ELb0EEvPK6__halfS2_S2_PS0_PKfiiiii,"a",@progbits
	.sectionflags	@""
	.align	4
.nv.constant0._Z21int8_attention_kernelILi32ELb0EEvPK6__halfS2_S2_PS0_PKfiiiii:
	.zero		956


//--------------------- .nv.constant0._Z21int8_attention_kernelILi256ELb1EEvPK6__halfS2_S2_PS0_PKfiiiii --------------------------
	.section	.nv.constant0._Z21int8_attention_kernelILi256ELb1EEvPK6__halfS2_S2_PS0_PKfiiiii,"a",@progbits
	.sectionflags	@""
	.align	4
.nv.constant0._Z21int8_attention_kernelILi256ELb1EEvPK6__halfS2_S2_PS0_PKfiiiii:
	.zero		956


//--------------------- .nv.constant0._Z21int8_attention_kernelILi160ELb1EEvPK6__halfS2_S2_PS0_PKfiiiii --------------------------
	.section	.nv.constant0._Z21int8_attention_kernelILi160ELb1EEvPK6__halfS2_S2_PS0_PKfiiiii,"a",@progbits
	.sectionflags	@""
	.align	4
.nv.constant0._Z21int8_attention_kernelILi160ELb1EEvPK6__halfS2_S2_PS0_PKfiiiii:
	.zero		956


//--------------------- .nv.constant0._Z21int8_attention_kernelILi128ELb1EEvPK6__halfS2_S2_PS0_PKfiiiii --------------------------
	.section	.nv.constant0._Z21int8_attention_kernelILi128ELb1EEvPK6__halfS2_S2_PS0_PKfiiiii,"a",@progbits
	.sectionflags	@""
	.align	4
.nv.constant0._Z21int8_attention_kernelILi128ELb1EEvPK6__halfS2_S2_PS0_PKfiiiii:
	.zero		956


//--------------------- .nv.constant0._Z21int8_attention_kernelILi96ELb1EEvPK6__halfS2_S2_PS0_PKfiiiii --------------------------
	.section	.nv.constant0._Z21int8_attention_kernelILi96ELb1EEvPK6__halfS2_S2_PS0_PKfiiiii,"a",@progbits
	.sectionflags	@""
	.align	4
.nv.constant0._Z21int8_attention_kernelILi96ELb1EEvPK6__halfS2_S2_PS0_PKfiiiii:
	.zero		956


//--------------------- .nv.constant0._Z21int8_attention_kernelILi80ELb1EEvPK6__halfS2_S2_PS0_PKfiiiii --------------------------
	.section	.nv.constant0._Z21int8_attention_kernelILi80ELb1EEvPK6__halfS2_S2_PS0_PKfiiiii,"a",@progbits
	.sectionflags	@""
	.align	4
.nv.constant0._Z21int8_attention_kernelILi80ELb1EEvPK6__halfS2_S2_PS0_PKfiiiii:
	.zero		956


//--------------------- .nv.constant0._Z21int8_attention_kernelILi64ELb1EEvPK6__halfS2_S2_PS0_PKfiiiii --------------------------
	.section	.nv.constant0._Z21int8_attention_kernelILi64ELb1EEvPK6__halfS2_S2_PS0_PKfiiiii,"a",@progbits
	.sectionflags	@""
	.align	4
.nv.constant0._Z21int8_attention_kernelILi64ELb1EEvPK6__halfS2_S2_PS0_PKfiiiii:
	.zero		956


//--------------------- .nv.constant0._Z21int8_attention_kernelILi32ELb1EEvPK6__halfS2_S2_PS0_PKfiiiii --------------------------
	.section	.nv.constant0._Z21int8_attention_kernelILi32ELb1EEvPK6__halfS2_S2_PS0_PKfiiiii,"a",@progbits
	.sectionflags	@""
	.align	4
.nv.constant0._Z21int8_attention_kernelILi32ELb1EEvPK6__halfS2_S2_PS0_PKfiiiii:
	.zero		956


//--------------------- SYMBOLS --------------------------

	.type		.nv.reservedSmem.offset0,@object
	.size		.nv.reservedSmem.offset0,0x4
	.type		.nv.reservedSmem.cap,@object
	.size		.nv.reservedSmem.cap,0x4
